def matmul_kernel(
    a_ptr,
    b_ptr,
    c_ptr,
    M,
    N,
    K,
    stride_am,
    stride_ak,
    stride_bk,
    stride_bn,
    stride_cm,
    stride_cn,
    BLOCK_M: tl.constexpr,
    BLOCK_N: tl.constexpr,
    BLOCK_K: tl.constexpr,
    GROUP_M: tl.constexpr,
):
    pid = tl.program_id(axis=0)
    num_pid_m = tl.cdiv(M, BLOCK_M)
    num_pid_n = tl.cdiv(N, BLOCK_N)
    num_pid_in_group = GROUP_M * num_pid_n
    group_id = pid // num_pid_in_group
    first_pid_m = group_id * GROUP_M
    group_size_m = min(num_pid_m - first_pid_m, GROUP_M)
    pid_m = first_pid_m + ((pid % num_pid_in_group) % group_size_m)
    pid_n = (pid % num_pid_in_group) // group_size_m

    offs_am = (pid_m * BLOCK_M + tl.arange(0, BLOCK_M)) % M
    offs_bn = (pid_n * BLOCK_N + tl.arange(0, BLOCK_N)) % N
    offs_k = tl.arange(0, BLOCK_K)
    a_ptrs = a_ptr + offs_am[:, None] * stride_am + offs_k[None, :] * stride_ak
    b_ptrs = b_ptr + offs_k[:, None] * stride_bk + offs_bn[None, :] * stride_bn

    acc = tl.zeros((BLOCK_M, BLOCK_N), dtype=tl.float32)
    for kk in range(0, tl.cdiv(K, BLOCK_K)):
        a = tl.load(a_ptrs, mask=offs_k[None, :] < K - kk * BLOCK_K, other=0.0)
        b = tl.load(b_ptrs, mask=offs_k[:, None] < K - kk * BLOCK_K, other=0.0)
        acc = tl.dot(a, b, acc)
        a_ptrs += BLOCK_K * stride_ak
        b_ptrs += BLOCK_K * stride_bk

    c = acc.to(c_ptr.dtype.element_ty)
    offs_cm = pid_m * BLOCK_M + tl.arange(0, BLOCK_M)
    offs_cn = pid_n * BLOCK_N + tl.arange(0, BLOCK_N)
    c_ptrs = c_ptr + offs_cm[:, None] * stride_cm + offs_cn[None, :] * stride_cn
    mask = (offs_cm[:, None] < M) & (offs_cn[None, :] < N)
    tl.store(c_ptrs, c, mask=mask)

# config = {"BLOCK_K": 64, "BLOCK_M": 64, "BLOCK_N": 256, "GROUP_M": 8, "arch": "sm_90", "dtype": "fp16", "num_ctas": 1, "num_stages": 3, "num_warps": 4}
# arch = sm_90


// ===== COMPILED SASS (sm_90a) =====

	.target	sm_90a

	.elftype	@"ET_EXEC"


//--------------------- .note.nv.tkinfo           --------------------------
	.section	.note.nv.tkinfo,"",@"SHT_NOTE"
	.sectionflags	@"SHF_NOTE_NV_TKINFO"
	.tkinfo
        /*0018*/ 	.word	0x00000002
        /*0030*/ 	.string	""
        /*0030*/ 	.string	"ptxas"
        /*0030*/ 	.string	"Cuda compilation tools, release 13.0, V13.0.88"
        /*0030*/ 	.string	"Build cuda_13.0.r13.0/compiler.36424714_0"
        /*0030*/ 	.string	"-v  -suppress-debug-info  -lineinfo  -arch sm_90a "



//--------------------- .note.nv.cuinfo           --------------------------
	.section	.note.nv.cuinfo,"",@"SHT_NOTE"
	.sectionflags	@"SHF_NOTE_NV_CUINFO"
        /*0018*/ 	.short	0x0002
        /*001a*/ 	.short	0x005a
        /*001c*/ 	.short	0x0082
	.zero		2


//--------------------- .nv.info                  --------------------------
	.section	.nv.info,"",@"SHT_CUDA_INFO"
	.align	4


	//----- nvinfo : EIATTR_REGCOUNT
	.align		4
        /*0000*/ 	.byte	0x04, 0x2f
        /*0002*/ 	.short	(.L_1 - .L_0)
	.align		4
.L_0:
        /*0004*/ 	.word	index@(matmul_kernel)
        /*0008*/ 	.word	0x000000ff


	//----- nvinfo : EIATTR_FRAME_SIZE
	.align		4
.L_1:
        /*000c*/ 	.byte	0x04, 0x11
        /*000e*/ 	.short	(.L_3 - .L_2)
	.align		4
.L_2:
        /*0010*/ 	.word	index@(matmul_kernel)
        /*0014*/ 	.word	0x000008e8


	//----- nvinfo : EIATTR_MIN_STACK_SIZE
	.align		4
.L_3:
        /*0018*/ 	.byte	0x04, 0x12
        /*001a*/ 	.short	(.L_5 - .L_4)
	.align		4
.L_4:
        /*001c*/ 	.word	index@(matmul_kernel)
        /*0020*/ 	.word	0x000008e8
.L_5:


//--------------------- .nv.compat                --------------------------
	.section	.nv.compat,"",@"SHT_CUDA_COMPAT_INFO"
	.align	4
        /*0000*/ 	.byte	0x02, 0x09, 0x01, 0x00, 0x02, 0x02, 0x04, 0x00, 0x02, 0x05, 0x05, 0x00, 0x03, 0x07, 0x01, 0x01
        /*0010*/ 	.byte	0x02, 0x03, 0x00, 0x00, 0x02, 0x06, 0x01, 0x00, 0x04, 0x0b, 0x08, 0x00, 0x00, 0x00, 0x00, 0x00
        /*0020*/ 	.byte	0x00, 0x00, 0x00, 0x00


//--------------------- .nv.info.matmul_kernel    --------------------------
	.section	.nv.info.matmul_kernel,"",@"SHT_CUDA_INFO"
	.sectionflags	@""
	.align	4


	//----- nvinfo : EIATTR_CUDA_API_VERSION
	.align		4
        /*0000*/ 	.byte	0x04, 0x37
        /*0002*/ 	.short	(.L_7 - .L_6)
.L_6:
        /*0004*/ 	.word	0x00000082


	//----- nvinfo : EIATTR_KPARAM_INFO
	.align		4
.L_7:
        /*0008*/ 	.byte	0x04, 0x17
        /*000a*/ 	.short	(.L_9 - .L_8)
.L_8:
        /*000c*/ 	.word	0x00000000
        /*0010*/ 	.short	0x000d
        /*0012*/ 	.short	0x0048
        /*0014*/ 	.byte	0x00, 0xf4, 0x21, 0x00


	//----- nvinfo : EIATTR_KPARAM_INFO
	.align		4
.L_9:
        /*0018*/ 	.byte	0x04, 0x17
        /*001a*/ 	.short	(.L_11 - .L_10)
.L_10:
        /*001c*/ 	.word	0x00000000
        /*0020*/ 	.short	0x000c
        /*0022*/ 	.short	0x0040
        /*0024*/ 	.byte	0x00, 0xf4, 0x21, 0x00


	//----- nvinfo : EIATTR_KPARAM_INFO
	.align		4
.L_11:
        /*0028*/ 	.byte	0x04, 0x17
        /*002a*/ 	.short	(.L_13 - .L_12)
.L_12:
        /*002c*/ 	.word	0x00000000
        /*0030*/ 	.short	0x000b
        /*0032*/ 	.short	0x0038
        /*0034*/ 	.byte	0x00, 0xf0, 0x11, 0x00


	//----- nvinfo : EIATTR_KPARAM_INFO
	.align		4
.L_13:
        /*0038*/ 	.byte	0x04, 0x17
        /*003a*/ 	.short	(.L_15 - .L_14)
.L_14:
        /*003c*/ 	.word	0x00000000
        /*0040*/ 	.short	0x000a
        /*0042*/ 	.short	0x0034
        /*0044*/ 	.byte	0x00, 0xf0, 0x11, 0x00


	//----- nvinfo : EIATTR_KPARAM_INFO
	.align		4
.L_15:
        /*0048*/ 	.byte	0x04, 0x17
        /*004a*/ 	.short	(.L_17 - .L_16)
.L_16:
        /*004c*/ 	.word	0x00000000
        /*0050*/ 	.short	0x0009
        /*0052*/ 	.short	0x0030
        /*0054*/ 	.byte	0x00, 0xf0, 0x11, 0x00


	//----- nvinfo : EIATTR_KPARAM_INFO
	.align		4
.L_17:
        /*0058*/ 	.byte	0x04, 0x17
        /*005a*/ 	.short	(.L_19 - .L_18)
.L_18:
        /*005c*/ 	.word	0x00000000
        /*0060*/ 	.short	0x0008
        /*0062*/ 	.short	0x002c
        /*0064*/ 	.byte	0x00, 0xf0, 0x11, 0x00


	//----- nvinfo : EIATTR_KPARAM_INFO
	.align		4
.L_19:
        /*0068*/ 	.byte	0x04, 0x17
        /*006a*/ 	.short	(.L_21 - .L_20)
.L_20:
        /*006c*/ 	.word	0x00000000
        /*0070*/ 	.short	0x0007
        /*0072*/ 	.short	0x0028
        /*0074*/ 	.byte	0x00, 0xf0, 0x11, 0x00


	//----- nvinfo : EIATTR_KPARAM_INFO
	.align		4
.L_21:
        /*0078*/ 	.byte	0x04, 0x17
        /*007a*/ 	.short	(.L_23 - .L_22)
.L_22:
        /*007c*/ 	.word	0x00000000
        /*0080*/ 	.short	0x0006
        /*0082*/ 	.short	0x0024
        /*0084*/ 	.byte	0x00, 0xf0, 0x11, 0x00


	//----- nvinfo : EIATTR_KPARAM_INFO
	.align		4
.L_23:
        /*0088*/ 	.byte	0x04, 0x17
        /*008a*/ 	.short	(.L_25 - .L_24)
.L_24:
        /*008c*/ 	.word	0x00000000
        /*0090*/ 	.short	0x0005
        /*0092*/ 	.short	0x0020
        /*0094*/ 	.byte	0x00, 0xf0, 0x11, 0x00


	//----- nvinfo : EIATTR_KPARAM_INFO
	.align		4
.L_25:
        /*0098*/ 	.byte	0x04, 0x17
        /*009a*/ 	.short	(.L_27 - .L_26)
.L_26:
        /*009c*/ 	.word	0x00000000
        /*00a0*/ 	.short	0x0004
        /*00a2*/ 	.short	0x001c
        /*00a4*/ 	.byte	0x00, 0xf0, 0x11, 0x00


	//----- nvinfo : EIATTR_KPARAM_INFO
	.align		4
.L_27:
        /*00a8*/ 	.byte	0x04, 0x17
        /*00aa*/ 	.short	(.L_29 - .L_28)
.L_28:
        /*00ac*/ 	.word	0x00000000
        /*00b0*/ 	.short	0x0003
        /*00b2*/ 	.short	0x0018
        /*00b4*/ 	.byte	0x00, 0xf0, 0x11, 0x00


	//----- nvinfo : EIATTR_KPARAM_INFO
	.align		4
.L_29:
        /*00b8*/ 	.byte	0x04, 0x17
        /*00ba*/ 	.short	(.L_31 - .L_30)
.L_30:
        /*00bc*/ 	.word	0x00000000
        /*00c0*/ 	.short	0x0002
        /*00c2*/ 	.short	0x0010
        /*00c4*/ 	.byte	0x00, 0xf4, 0x21, 0x00


	//----- nvinfo : EIATTR_KPARAM_INFO
	.align		4
.L_31:
        /*00c8*/ 	.byte	0x04, 0x17
        /*00ca*/ 	.short	(.L_33 - .L_32)
.L_32:
        /*00cc*/ 	.word	0x00000000
        /*00d0*/ 	.short	0x0001
        /*00d2*/ 	.short	0x0008
        /*00d4*/ 	.byte	0x00, 0xf4, 0x21, 0x00


	//----- nvinfo : EIATTR_KPARAM_INFO
	.align		4
.L_33:
        /*00d8*/ 	.byte	0x04, 0x17
        /*00da*/ 	.short	(.L_35 - .L_34)
.L_34:
        /*00dc*/ 	.word	0x00000000
        /*00e0*/ 	.short	0x0000
        /*00e2*/ 	.short	0x0000
        /*00e4*/ 	.byte	0x00, 0xf4, 0x21, 0x00


	//----- nvinfo : EIATTR_SPARSE_MMA_MASK
	.align		4
.L_35:
        /*00e8*/ 	.byte	0x03, 0x50
        /*00ea*/ 	.short	0x0000


	//----- nvinfo : EIATTR_MAXREG_COUNT
	.align		4
        /*00ec*/ 	.byte	0x03, 0x1b
        /*00ee*/ 	.short	0x00ff


	//----- nvinfo : EIATTR_NUM_BARRIERS
	.align		4
        /*00f0*/ 	.byte	0x02, 0x4c
        /*00f2*/ 	.byte	0x01
	.zero		1


	//----- nvinfo : EIATTR_ANNOTATIONS
	.align		4
        /*00f4*/ 	.byte	0x04, 0x55
        /*00f6*/ 	.short	(.L_37 - .L_36)


	//   ....[0]....
.L_36:
        /*00f8*/ 	.word	0x00000001
        /*00fc*/ 	.byte	0x70, 0x07, 0x00, 0x00, 0x01, 0x00, 0x00, 0x00, 0xa0, 0x07, 0x00, 0x00, 0x01, 0x00, 0x00, 0x00
        /* <DEDUP_REMOVED lines=833> */
        /*351c*/ 	.byte	0x60, 0x81, 0x01, 0x00, 0x01, 0x00, 0x00, 0x00, 0x90, 0x81, 0x01, 0x00


	//----- nvinfo : EIATTR_MERCURY_ISA_VERSION
	.align		4
.L_37:
        /*3528*/ 	.byte	0x03, 0x5f
        /*352a*/ 	.short	0x0101


	//----- nvinfo : EIATTR_EXIT_INSTR_OFFSETS
	.align		4
        /*352c*/ 	.byte	0x04, 0x1c
        /*352e*/ 	.short	(.L_39 - .L_38)


	//   ....[0]....
.L_38:
        /*3530*/ 	.word	0x00018470


	//   ....[1]....
        /*3534*/ 	.word	0x000184a0


	//----- nvinfo : EIATTR_REQNTID
	.align		4
.L_39:
        /*3538*/ 	.byte	0x04, 0x10
        /*353a*/ 	.short	(.L_41 - .L_40)
.L_40:
        /*353c*/ 	.word	0x00000080
        /*3540*/ 	.word	0x00000001
        /*3544*/ 	.word	0x00000001


	//----- nvinfo : EIATTR_CBANK_PARAM_SIZE
	.align		4
.L_41:
        /*3548*/ 	.byte	0x03, 0x19
        /*354a*/ 	.short	0x0050


	//----- nvinfo : EIATTR_PARAM_CBANK
	.align		4
        /*354c*/ 	.byte	0x04, 0x0a
        /*354e*/ 	.short	(.L_43 - .L_42)
	.align		4
.L_42:
        /*3550*/ 	.word	index@(.nv.constant0.matmul_kernel)
        /*3554*/ 	.short	0x0210
        /*3556*/ 	.short	0x0050


	//----- nvinfo : EIATTR_SW_WAR
	.align		4
.L_43:
        /*3558*/ 	.byte	0x04, 0x36
        /*355a*/ 	.short	(.L_45 - .L_44)
.L_44:
        /*355c*/ 	.word	0x00000008
.L_45:


//--------------------- .nv.callgraph             --------------------------
	.section	.nv.callgraph,"",@"SHT_CUDA_CALLGRAPH"
	.align	4
	.sectionentsize	8
	.align		4
        /*0000*/ 	.word	0x00000000
	.align		4
        /*0004*/ 	.word	0xffffffff
	.align		4
        /*0008*/ 	.word	0x00000000
	.align		4
        /*000c*/ 	.word	0xfffffffe
	.align		4
        /*0010*/ 	.word	0x00000000
	.align		4
        /*0014*/ 	.word	0xfffffffd
	.align		4
        /*0018*/ 	.word	0x00000000
	.align		4
        /*001c*/ 	.word	0xfffffffc


//--------------------- .text.matmul_kernel       --------------------------
	.section	.text.matmul_kernel,"ax",@progbits
	.align	128
        .global         matmul_kernel
        .type           matmul_kernel,@function
        .size           matmul_kernel,(.L_x_3 - matmul_kernel)
        .other          matmul_kernel,@"STO_CUDA_ENTRY STV_DEFAULT"
matmul_kernel:
.text.matmul_kernel:
[----:B------:R-:W0:Y:S08]  /*0000*/  LDC R1, c[0x0][0x28] ;  /* 0x00000a00ff017b82 */ /* 0x000e300000000800 */
[----:B------:R-:W1:Y:S01]  /*0010*/  LDC.64 R2, c[0x0][0x228] ;  /* 0x00008a00ff027b82 */ /* 0x000e620000000a00 */
[----:B------:R-:W2:Y:S01]  /*0020*/  S2R R7, SR_CTAID.X ;  /* 0x0000000000077919 */ /* 0x000ea20000002500 */
[----:B0-----:R-:W-:Y:S01]  /*0030*/  VIADD R1, R1, 0xfffff718 ;  /* 0xfffff71801017836 */ /* 0x001fe20000000000 */
[----:B------:R-:W-:Y:S01]  /*0040*/  UMOV UR8, 0x400 ;  /* 0x0000040000087882 */ /* 0x000fe20000000000 */
[----:B------:R-:W-:Y:S01]  /*0050*/  ULDC.64 UR10, c[0x0][0x208] ;  /* 0x00008200000a7ab9 */ /* 0x000fe20000000a00 */
[----:B------:R-:W0:Y:S01]  /*0060*/  S2R R14, SR_TID.X ;  /* 0x00000000000e7919 */ /* 0x000e220000002100 */
[----:B------:R-:W-:-:S02]  /*0070*/  CS2R R24, SRZ ;  /* 0x0000000000187805 */ /* 0x000fc4000001ff00 */
[----:B------:R-:W-:Y:S01]  /*0080*/  CS2R R26, SRZ ;  /* 0x00000000001a7805 */ /* 0x000fe2000001ff00 */
[----:B------:R-:W3:Y:S01]  /*0090*/  LDC R135, c[0x0][0x230] ;  /* 0x00008c00ff877b82 */ /* 0x000ee20000000800 */
[----:B------:R-:W-:Y:S02]  /*00a0*/  CS2R R32, SRZ ;  /* 0x0000000000207805 */ /* 0x000fe4000001ff00 */
[----:B------:R-:W-:Y:S02]  /*00b0*/  CS2R R34, SRZ ;  /* 0x0000000000227805 */ /* 0x000fe4000001ff00 */
[----:B------:R-:W-:Y:S02]  /*00c0*/  CS2R R40, SRZ ;  /* 0x0000000000287805 */ /* 0x000fe4000001ff00 */
[----:B------:R-:W-:Y:S02]  /*00d0*/  CS2R R42, SRZ ;  /* 0x00000000002a7805 */ /* 0x000fe4000001ff00 */
[----:B------:R-:W-:-:S02]  /*00e0*/  CS2R R48, SRZ ;  /* 0x0000000000307805 */ /* 0x000fc4000001ff00 */
[----:B------:R-:W-:Y:S02]  /*00f0*/  CS2R R50, SRZ ;  /* 0x0000000000327805 */ /* 0x000fe4000001ff00 */
[----:B------:R-:W-:Y:S01]  /*0100*/  CS2R R56, SRZ ;  /* 0x0000000000387805 */ /* 0x000fe2000001ff00 */
[----:B------:R-:W4:Y:S01]  /*0110*/  S2UR UR4, SR_CgaCtaId ;  /* 0x00000000000479c3 */ /* 0x000f220000008800 */
[----:B------:R-:W-:Y:S02]  /*0120*/  CS2R R58, SRZ ;  /* 0x00000000003a7805 */ /* 0x000fe4000001ff00 */
[----:B------:R-:W-:Y:S02]  /*0130*/  CS2R R64, SRZ ;  /* 0x0000000000407805 */ /* 0x000fe4000001ff00 */
[----:B------:R-:W-:Y:S02]  /*0140*/  CS2R R66, SRZ ;  /* 0x0000000000427805 */ /* 0x000fe4000001ff00 */
[----:B------:R-:W-:-:S02]  /*0150*/  CS2R R72, SRZ ;  /* 0x0000000000487805 */ /* 0x000fc4000001ff00 */
[----:B------:R-:W-:Y:S02]  /*0160*/  CS2R R74, SRZ ;  /* 0x00000000004a7805 */ /* 0x000fe4000001ff00 */
[----:B------:R-:W-:Y:S02]  /*0170*/  CS2R R80, SRZ ;  /* 0x0000000000507805 */ /* 0x000fe4000001ff00 */
[----:B------:R-:W-:Y:S01]  /*0180*/  CS2R R82, SRZ ;  /* 0x0000000000527805 */ /* 0x000fe2000001ff00 */
[----:B-1----:R-:W-:Y:S01]  /*0190*/  VIADD R0, R3, 0xff ;  /* 0x000000ff03007836 */ /* 0x002fe20000000000 */
[----:B------:R-:W-:Y:S02]  /*01a0*/  CS2R R88, SRZ ;  /* 0x0000000000587805 */ /* 0x000fe4000001ff00 */
[----:B------:R-:W-:Y:S02]  /*01b0*/  CS2R R90, SRZ ;  /* 0x00000000005a7805 */ /* 0x000fe4000001ff00 */
[----:B------:R-:W-:-:S02]  /*01c0*/  CS2R R96, SRZ ;  /* 0x0000000000607805 */ /* 0x000fc4000001ff00 */
[----:B------:R-:W-:Y:S02]  /*01d0*/  CS2R R98, SRZ ;  /* 0x0000000000627805 */ /* 0x000fe4000001ff00 */
[----:B------:R-:W-:Y:S02]  /*01e0*/  SHF.R.S32.HI R5, RZ, 0x1f, R0 ;  /* 0x0000001fff057819 */ /* 0x000fe40000011400 */
[----:B------:R-:W-:Y:S02]  /*01f0*/  CS2R R104, SRZ ;  /* 0x0000000000687805 */ /* 0x000fe4000001ff00 */
[----:B------:R-:W-:Y:S01]  /*0200*/  CS2R R106, SRZ ;  /* 0x00000000006a7805 */ /* 0x000fe2000001ff00 */
[----:B---3--:R-:W-:Y:S01]  /*0210*/  VIADD R135, R135, 0x3f ;  /* 0x0000003f87877836 */ /* 0x008fe20000000000 */
[----:B------:R-:W-:Y:S02]  /*0220*/  LEA.HI R5, R5, R0, RZ, 0x8 ;  /* 0x0000000005057211 */ /* 0x000fe400078f40ff */
[----:B------:R-:W-:-:S02]  /*0230*/  CS2R R112, SRZ ;  /* 0x0000000000707805 */ /* 0x000fc4000001ff00 */
[----:B--2---:R-:W-:Y:S02]  /*0240*/  IABS R10, R7 ;  /* 0x00000007000a7213 */ /* 0x004fe40000000000 */
[----:B------:R-:W-:Y:S02]  /*0250*/  CS2R R114, SRZ ;  /* 0x0000000000727805 */ /* 0x000fe4000001ff00 */
[----:B------:R-:W-:Y:S02]  /*0260*/  SHF.R.S32.HI R5, RZ, 0x8, R5 ;  /* 0x00000008ff057819 */ /* 0x000fe40000011405 */
[----:B------:R-:W-:Y:S02]  /*0270*/  CS2R R120, SRZ ;  /* 0x0000000000787805 */ /* 0x000fe4000001ff00 */
[----:B0-----:R-:W-:Y:S01]  /*0280*/  LOP3.LUT R156, R14, 0x3f, RZ, 0xc0, !PT ;  /* 0x0000003f0e9c7812 */ /* 0x001fe200078ec0ff */
[----:B----4-:R-:W-:Y:S01]  /*0290*/  ULEA UR8, UR4, UR8, 0x18 ;  /* 0x0000000804087291 */ /* 0x010fe2000f8ec03f */
[----:B------:R-:W-:Y:S01]  /*02a0*/  CS2R R122, SRZ ;  /* 0x00000000007a7805 */ /* 0x000fe2000001ff00 */
[----:B------:R-:W-:Y:S01]  /*02b0*/  IMAD.SHL.U32 R6, R5, 0x8, RZ ;  /* 0x0000000805067824 */ /* 0x000fe200078e00ff */
[----:B------:R-:W-:-:S02]  /*02c0*/  CS2R R128, SRZ ;  /* 0x0000000000807805 */ /* 0x000fc4000001ff00 */
[----:B------:R-:W-:Y:S02]  /*02d0*/  CS2R R130, SRZ ;  /* 0x0000000000827805 */ /* 0x000fe4000001ff00 */
[----:B------:R-:W-:Y:S02]  /*02e0*/  CS2R R136, SRZ ;  /* 0x0000000000887805 */ /* 0x000fe4000001ff00 */
[----:B------:R-:W-:Y:S02]  /*02f0*/  CS2R R138, SRZ ;  /* 0x00000000008a7805 */ /* 0x000fe4000001ff00 */
[-C--:B------:R-:W-:Y:S02]  /*0300*/  IABS R9, R6.reuse ;  /* 0x0000000600097213 */ /* 0x080fe40000000000 */
[----:B------:R-:W-:Y:S02]  /*0310*/  CS2R R144, SRZ ;  /* 0x0000000000907805 */ /* 0x000fe4000001ff00 */
[----:B------:R-:W-:-:S02]  /*0320*/  IABS R12, R6 ;  /* 0x00000006000c7213 */ /* 0x000fc40000000000 */
[----:B------:R-:W-:Y:S01]  /*0330*/  CS2R R146, SRZ ;  /* 0x0000000000927805 */ /* 0x000fe2000001ff00 */
[----:B------:R-:W0:Y:S08]  /*0340*/  I2F.RP R0, R9 ;  /* 0x0000000900007306 */ /* 0x000e300000209400 */
[----:B0-----:R-:W0:Y:S02]  /*0350*/  MUFU.RCP R0, R0 ;  /* 0x0000000000007308 */ /* 0x001e240000001000 */
[----:B0-----:R-:W-:-:S02]  /*0360*/  VIADD R4, R0, 0xffffffe ;  /* 0x0ffffffe00047836 */ /* 0x001fc40000000000 */
[----:B------:R-:W-:-:S04]  /*0370*/  IMAD.MOV R0, RZ, RZ, -R12 ;  /* 0x000000ffff007224 */ /* 0x000fc800078e0a0c */
[----:B------:R0:W1:Y:S02]  /*0380*/  F2I.FTZ.U32.TRUNC.NTZ R5, R4 ;  /* 0x0000000400057305 */ /* 0x000064000021f000 */
[----:B0-----:R-:W-:Y:S02]  /*0390*/  IMAD.MOV.U32 R4, RZ, RZ, RZ ;  /* 0x000000ffff047224 */ /* 0x001fe400078e00ff */
[----:B-1----:R-:W-:-:S04]  /*03a0*/  IMAD.MOV R8, RZ, RZ, -R5 ;  /* 0x000000ffff087224 */ /* 0x002fc800078e0a05 */
[----:B------:R-:W-:Y:S02]  /*03b0*/  IMAD R11, R8, R9, RZ ;  /* 0x00000009080b7224 */ /* 0x000fe400078e02ff */
[----:B------:R-:W-:Y:S02]  /*03c0*/  IMAD.MOV.U32 R8, RZ, RZ, R10 ;  /* 0x000000ffff087224 */ /* 0x000fe400078e000a */
[----:B------:R-:W-:-:S06]  /*03d0*/  IMAD.HI.U32 R5, R5, R11, R4 ;  /* 0x0000000b05057227 */ /* 0x000fcc00078e0004 */
[----:B------:R-:W-:-:S04]  /*03e0*/  IMAD.HI.U32 R5, R5, R8, RZ ;  /* 0x0000000805057227 */ /* 0x000fc800078e00ff */
[----:B------:R-:W-:-:S05]  /*03f0*/  IMAD R0, R5, R0, R8 ;  /* 0x0000000005007224 */ /* 0x000fca00078e0208 */
[----:B------:R-:W-:-:S13]  /*0400*/  ISETP.GT.U32.AND P1, PT, R9, R0, PT ;  /* 0x000000000900720c */ /* 0x000fda0003f24070 */
[----:B------:R-:W-:Y:S02]  /*0410*/  @!P1 IMAD.IADD R0, R0, 0x1, -R9 ;  /* 0x0000000100009824 */ /* 0x000fe400078e0a09 */
[----:B------:R-:W-:Y:S01]  /*0420*/  @!P1 VIADD R5, R5, 0x1 ;  /* 0x0000000105059836 */ /* 0x000fe20000000000 */
[----:B------:R-:W-:Y:S02]  /*0430*/  ISETP.NE.AND P1, PT, R6, RZ, PT ;  /* 0x000000ff0600720c */ /* 0x000fe40003f25270 */
[----:B------:R-:W-:Y:S02]  /*0440*/  ISETP.GE.U32.AND P0, PT, R0, R9, PT ;  /* 0x000000090000720c */ /* 0x000fe40003f06070 */
[----:B------:R-:W-:-:S04]  /*0450*/  LOP3.LUT R0, R7, R6, RZ, 0x3c, !PT ;  /* 0x0000000607007212 */ /* 0x000fc800078e3cff */
[----:B------:R-:W-:Y:S01]  /*0460*/  ISETP.GE.AND P2, PT, R0, RZ, PT ;  /* 0x000000ff0000720c */ /* 0x000fe20003f46270 */
[----:B------:R-:W-:-:S06]  /*0470*/  VIADD R0, R2, 0x3f ;  /* 0x0000003f02007836 */ /* 0x000fcc0000000000 */
[----:B------:R-:W-:-:S04]  /*0480*/  @P0 VIADD R5, R5, 0x1 ;  /* 0x0000000105050836 */ /* 0x000fc80000000000 */
[----:B------:R-:W-:Y:S01]  /*0490*/  IMAD.MOV.U32 R4, RZ, RZ, R5 ;  /* 0x000000ffff047224 */ /* 0x000fe200078e0005 */
[----:B------:R-:W-:-:S03]  /*04a0*/  SHF.R.S32.HI R5, RZ, 0x1f, R0 ;  /* 0x0000001fff057819 */ /* 0x000fc60000011400 */
[----:B------:R-:W-:Y:S01]  /*04b0*/  @!P2 IMAD.MOV R4, RZ, RZ, -R4 ;  /* 0x000000ffff04a224 */ /* 0x000fe200078e0a04 */
[----:B------:R-:W-:Y:S02]  /*04c0*/  @!P1 LOP3.LUT R4, RZ, R6, RZ, 0x33, !PT ;  /* 0x00000006ff049212 */ /* 0x000fe400078e33ff */
[----:B------:R-:W-:-:S03]  /*04d0*/  LEA.HI R5, R5, R0, RZ, 0x6 ;  /* 0x0000000005057211 */ /* 0x000fc600078f30ff */
[----:B------:R-:W-:Y:S02]  /*04e0*/  IMAD.SHL.U32 R8, R4, 0x8, RZ ;  /* 0x0000000804087824 */ /* 0x000fe400078e00ff */
[----:B------:R-:W-:-:S03]  /*04f0*/  IMAD.MOV R4, RZ, RZ, -R4 ;  /* 0x000000ffff047224 */ /* 0x000fc600078e0a04 */
[----:B------:R-:W-:Y:S01]  /*0500*/  LEA.HI.SX32 R5, R5, -R8, 0x1a ;  /* 0x8000000805057211 */ /* 0x000fe200078fd2ff */
[----:B------:R-:W-:-:S03]  /*0510*/  IMAD R6, R6, R4, R7 ;  /* 0x0000000406067224 */ /* 0x000fc600078e0207 */
[----:B------:R-:W-:Y:S02]  /*0520*/  VIMNMX R13, R5, 0x8, PT ;  /* 0x00000008050d7848 */ /* 0x000fe40003fe0100 */
[----:B------:R-:W-:Y:S02]  /*0530*/  IABS R11, R6 ;  /* 0x00000006000b7213 */ /* 0x000fe40000000000 */
[----:B------:R-:W-:-:S04]  /*0540*/  IABS R9, R13 ;  /* 0x0000000d00097213 */ /* 0x000fc80000000000 */
[----:B------:R-:W0:Y:S08]  /*0550*/  I2F.RP R0, R9 ;  /* 0x0000000900007306 */ /* 0x000e300000209400 */
[----:B0-----:R-:W0:Y:S02]  /*0560*/  MUFU.RCP R0, R0 ;  /* 0x0000000000007308 */ /* 0x001e240000001000 */
[----:B0-----:R-:W-:-:S06]  /*0570*/  VIADD R5, R0, 0xffffffe ;  /* 0x0ffffffe00057836 */ /* 0x001fcc0000000000 */
[----:B------:R-:W0:Y:S02]  /*0580*/  F2I.FTZ.U32.TRUNC.NTZ R5, R5 ;  /* 0x0000000500057305 */ /* 0x000e24000021f000 */
[----:B0-----:R-:W-:-:S04]  /*0590*/  IMAD.MOV R10, RZ, RZ, -R5 ;  /* 0x000000ffff0a7224 */ /* 0x001fc800078e0a05 */
[----:B------:R-:W-:Y:S01]  /*05a0*/  IMAD.MOV.U32 R4, RZ, RZ, R10 ;  /* 0x000000ffff047224 */ /* 0x000fe200078e000a */
[----:B------:R-:W-:-:S03]  /*05b0*/  IABS R10, R13 ;  /* 0x0000000d000a7213 */ /* 0x000fc60000000000 */
[----:B------:R-:W-:Y:S02]  /*05c0*/  IMAD R7, R4, R9, RZ ;  /* 0x0000000904077224 */ /* 0x000fe400078e02ff */
[----:B------:R-:W-:Y:S02]  /*05d0*/  IMAD.MOV.U32 R4, RZ, RZ, RZ ;  /* 0x000000ffff047224 */ /* 0x000fe400078e00ff */
[----:B------:R-:W-:Y:S02]  /*05e0*/  IMAD.MOV R0, RZ, RZ, -R10 ;  /* 0x000000ffff007224 */ /* 0x000fe400078e0a0a */
        /* <DEDUP_REMOVED lines=9> */
[----:B------:R-:W-:-:S07]  /*0680*/  ISETP.GE.AND P2, PT, R0, RZ, PT ;  /* 0x000000ff0000720c */ /* 0x000fce0003f46270 */
[----:B------:R-:W-:Y:S01]  /*0690*/  @P0 VIADD R4, R4, 0x1 ;  /* 0x0000000104040836 */ /* 0x000fe20000000000 */
[----:B------:R-:W-:-:S05]  /*06a0*/  ISETP.GE.AND P0, PT, R135, 0x40, PT ;  /* 0x000000408700780c */ /* 0x000fca0003f06270 */
[----:B------:R-:W-:Y:S01]  /*06b0*/  @!P2 IMAD.MOV R4, RZ, RZ, -R4 ;  /* 0x000000ffff04a224 */ /* 0x000fe200078e0a04 */
[----:B------:R-:W-:-:S05]  /*06c0*/  @!P1 LOP3.LUT R4, RZ, R13, RZ, 0x33, !PT ;  /* 0x0000000dff049212 */ /* 0x000fca00078e33ff */
[----:B------:R-:W-:Y:S02]  /*06d0*/  IMAD.MOV R0, RZ, RZ, -R4 ;  /* 0x000000ffff007224 */ /* 0x000fe400078e0a04 */
[----:B------:R-:W-:Y:S02]  /*06e0*/  IMAD.SHL.U32 R7, R4, 0x100, RZ ;  /* 0x0000010004077824 */ /* 0x000fe400078e00ff */
[----:B------:R-:W-:-:S04]  /*06f0*/  IMAD R0, R13, R0, R6 ;  /* 0x000000000d007224 */ /* 0x000fc800078e0206 */
[----:B------:R-:W-:Y:S01]  /*0700*/  IMAD.IADD R5, R8, 0x1, R0 ;  /* 0x0000000108057824 */ /* 0x000fe200078e0200 */
[----:B------:R-:W-:-:S03]  /*0710*/  SHF.R.U32.HI R0, RZ, 0x6, R14 ;  /* 0x00000006ff007819 */ /* 0x000fc6000001160e */
[----:B------:R-:W-:Y:S01]  /*0720*/  IMAD R10, R5, 0x40, R156 ;  /* 0x00000040050a7824 */ /* 0x000fe200078e029c */
[----:B------:R-:W-:-:S04]  /*0730*/  SGXT.U32 R0, R0, 0x1 ;  /* 0x000000010000781a */ /* 0x000fc80000000000 */
[C-C-:B------:R-:W-:Y:S02]  /*0740*/  LOP3.LUT R152, R7.reuse, 0x2, R0.reuse, 0xfe, !PT ;  /* 0x0000000207987812 */ /* 0x140fe400078efe00 */
[C-C-:B------:R-:W-:Y:S02]  /*0750*/  LOP3.LUT R153, R7.reuse, 0x4, R0.reuse, 0xfe, !PT ;  /* 0x0000000407997812 */ /* 0x140fe400078efe00 */
[C-C-:B------:R-:W-:Y:S01]  /*0760*/  LOP3.LUT R154, R7.reuse, 0x6, R0.reuse, 0xfe, !PT ;  /* 0x00000006079a7812 */ /* 0x140fe200078efe00 */
[----:B------:R-:W-:Y:S01]  /*0770*/  STL [R1+0x4e0], R152 ;  /* 0x0004e09801007387 */ /* 0x000fe20000100800 */
[C-C-:B------:R-:W-:Y:S02]  /*0780*/  LOP3.LUT R155, R7.reuse, 0x8, R0.reuse, 0xfe, !PT ;  /* 0x00000008079b7812 */ /* 0x140fe400078efe00 */
[C-C-:B------:R-:W-:Y:S01]  /*0790*/  LOP3.LUT R157, R7.reuse, 0xa, R0.reuse, 0xfe, !PT ;  /* 0x0000000a079d7812 */ /* 0x140fe200078efe00 */
[----:B------:R-:W-:Y:S01]  /*07a0*/  STL [R1+0x4dc], R153 ;  /* 0x0004dc9901007387 */ /* 0x000fe20000100800 */
[----:B------:R-:W-:-:S02]  /*07b0*/  LOP3.LUT R158, R7, 0xc, R0, 0xfe, !PT ;  /* 0x0000000c079e7812 */ /* 0x000fc400078efe00 */
[C-C-:B------:R-:W-:Y:S01]  /*07c0*/  LOP3.LUT R159, R7.reuse, 0xe, R0.reuse, 0xfe, !PT ;  /* 0x0000000e079f7812 */ /* 0x140fe200078efe00 */
[----:B------:R-:W-:Y:S01]  /*07d0*/  STL [R1+0x4d8], R154 ;  /* 0x0004d89a01007387 */ /* 0x000fe20000100800 */
        /* <DEDUP_REMOVED lines=30> */
[C---:B------:R-:W-:Y:S02]  /*09c0*/  LOP3.LUT R250, R7.reuse, R0, RZ, 0xfc, !PT ;  /* 0x0000000007fa7212 */ /* 0x040fe400078efcff */
[C-C-:B------:R-:W-:Y:S01]  /*09d0*/  LOP3.LUT R180, R7.reuse, 0x38, R0.reuse, 0xfe, !PT ;  /* 0x0000003807b47812 */ /* 0x140fe200078efe00 */
[----:B------:R-:W-:Y:S01]  /*09e0*/  STL [R1+0x4ac], R166 ;  /* 0x0004aca601007387 */ /* 0x000fe20000100800 */
[----:B------:R-:W-:-:S02]  /*09f0*/  LOP3.LUT R181, R7, 0x3a, R0, 0xfe, !PT ;  /* 0x0000003a07b57812 */ /* 0x000fc400078efe00 */
[C-C-:B------:R-:W-:Y:S01]  /*0a00*/  LOP3.LUT R182, R7.reuse, 0x3c, R0.reuse, 0xfe, !PT ;  /* 0x0000003c07b67812 */ /* 0x140fe200078efe00 */
[----:B------:R-:W-:Y:S01]  /*0a10*/  STL [R1+0x4a8], R167 ;  /* 0x0004a8a701007387 */ /* 0x000fe20000100800 */
[----:B------:R-:W-:Y:S02]  /*0a20*/  LOP3.LUT R183, R7, 0x3e, R0, 0xfe, !PT ;  /* 0x0000003e07b77812 */ /* 0x000fe400078efe00 */
[C---:B------:R-:W-:Y:S01]  /*0a30*/  LOP3.LUT R184, R250.reuse, 0x40, RZ, 0xfc, !PT ;  /* 0x00000040fab87812 */ /* 0x040fe200078efcff */
[----:B------:R-:W-:Y:S01]  /*0a40*/  STL [R1+0x4a4], R168 ;  /* 0x0004a4a801007387 */ /* 0x000fe20000100800 */
[C---:B------:R-:W-:Y:S02]  /*0a50*/  LOP3.LUT R185, R250.reuse, 0x42, RZ, 0xfc, !PT ;  /* 0x00000042fab97812 */ /* 0x040fe400078efcff */
[C---:B------:R-:W-:Y:S01]  /*0a60*/  LOP3.LUT R186, R250.reuse, 0x44, RZ, 0xfc, !PT ;  /* 0x00000044faba7812 */ /* 0x040fe200078efcff */
[----:B------:R-:W-:Y:S01]  /*0a70*/  STL [R1+0x4a0], R169 ;  /* 0x0004a0a901007387 */ /* 0x000fe20000100800 */
[----:B------:R-:W-:-:S02]  /*0a80*/  LOP3.LUT R187, R250, 0x46, RZ, 0xfc, !PT ;  /* 0x00000046fabb7812 */ /* 0x000fc400078efcff */
[C---:B------:R-:W-:Y:S01]  /*0a90*/  LOP3.LUT R188, R250.reuse, 0x48, RZ, 0xfc, !PT ;  /* 0x00000048fabc7812 */ /* 0x040fe200078efcff */
[----:B------:R-:W-:Y:S01]  /*0aa0*/  STL [R1+0x49c], R170 ;  /* 0x00049caa01007387 */ /* 0x000fe20000100800 */
[C---:B------:R-:W-:Y:S02]  /*0ab0*/  LOP3.LUT R189, R250.reuse, 0x4a, RZ, 0xfc, !PT ;  /* 0x0000004afabd7812 */ /* 0x040fe400078efcff */
        /* <DEDUP_REMOVED lines=112> */
[----:B------:R-:W-:Y:S04]  /*11c0*/  STL [R1+0x628], R208 ;  /* 0x000628d001007387 */ /* 0x000fe80000100800 */
        /* <DEDUP_REMOVED lines=41> */
[----:B------:R0:W-:Y:S04]  /*1460*/  STL [R1+0x57c], R6 ;  /* 0x00057c0601007387 */ /* 0x0001e80000100800 */
[----:B------:R-:W-:Y:S04]  /*1470*/  STL [R1+0x580], R252 ;  /* 0x000580fc01007387 */ /* 0x000fe80000100800 */
[----:B------:R1:W-:Y:S01]  /*1480*/  STL [R1+0x578], R4 ;  /* 0x0005780401007387 */ /* 0x0003e20000100800 */
[----:B0-----:R-:W-:-:S03]  /*1490*/  LOP3.LUT R6, R250, 0xdc, RZ, 0xfc, !PT ;  /* 0x000000dcfa067812 */ /* 0x001fc600078efcff */
[----:B------:R-:W-:Y:S04]  /*14a0*/  STL [R1+0x574], R12 ;  /* 0x0005740c01007387 */ /* 0x000fe80000100800 */
[----:B------:R-:W-:Y:S01]  /*14b0*/  STL [R1+0x570], R13 ;  /* 0x0005700d01007387 */ /* 0x000fe20000100800 */
[----:B-1----:R-:W-:-:S03]  /*14c0*/  LOP3.LUT R4, R250, 0xe0, RZ, 0xfc, !PT ;  /* 0x000000e0fa047812 */ /* 0x002fc600078efcff */
        /* <DEDUP_REMOVED lines=10> */
[----:B0-----:R-:W-:-:S05]  /*1570*/  LOP3.LUT R7, R250, 0xe2, RZ, 0xfc, !PT ;  /* 0x000000e2fa077812 */ /* 0x001fca00078efcff */
[----:B------:R0:W-:Y:S01]  /*1580*/  STL [R1+0x544], R7 ;  /* 0x0005440701007387 */ /* 0x0001e20000100800 */
[----:B-1----:R-:W-:-:S03]  /*1590*/  LOP3.LUT R4, R250, 0xe6, RZ, 0xfc, !PT ;  /* 0x000000e6fa047812 */ /* 0x002fc600078efcff */
[----:B------:R1:W-:Y:S04]  /*15a0*/  STL [R1+0x540], R8 ;  /* 0x0005400801007387 */ /* 0x0003e80000100800 */
[----:B------:R2:W-:Y:S01]  /*15b0*/  STL [R1+0x53c], R4 ;  /* 0x00053c0401007387 */ /* 0x0005e20000100800 */
[C---:B0-----:R-:W-:Y:S02]  /*15c0*/  LOP3.LUT R7, R250.reuse, 0xe8, RZ, 0xfc, !PT ;  /* 0x000000e8fa077812 */ /* 0x041fe400078efcff */
[----:B-1----:R-:W-:-:S03]  /*15d0*/  LOP3.LUT R8, R250, 0xea, RZ, 0xfc, !PT ;  /* 0x000000eafa087812 */ /* 0x002fc600078efcff */
[----:B------:R0:W-:Y:S01]  /*15e0*/  STL [R1+0x538], R7 ;  /* 0x0005380701007387 */ /* 0x0001e20000100800 */
[----:B--2---:R-:W-:-:S03]  /*15f0*/  LOP3.LUT R4, R250, 0xec, RZ, 0xfc, !PT ;  /* 0x000000ecfa047812 */ /* 0x004fc600078efcff */
        /* <DEDUP_REMOVED lines=14> */
[----:B0-----:R-:W-:-:S03]  /*16e0*/  LOP3.LUT R7, R250, 0xfa, RZ, 0xfc, !PT ;  /* 0x000000fafa077812 */ /* 0x001fc600078efcff */
[----:B------:R2:W-:Y:S01]  /*16f0*/  STL [R1+0x510], R9 ;  /* 0x0005100901007387 */ /* 0x0005e20000100800 */
[----:B-1----:R-:W-:-:S03]  /*1700*/  LOP3.LUT R8, R250, 0xfe, RZ, 0xfc, !PT ;  /* 0x000000fefa087812 */ /* 0x002fc600078efcff */
[----:B------:R2:W-:Y:S04]  /*1710*/  STL [R1+0x514], R7 ;  /* 0x0005140701007387 */ /* 0x0005e80000100800 */
[----:B------:R2:W-:Y:S04]  /*1720*/  STL [R1+0x50c], R8 ;  /* 0x00050c0801007387 */ /* 0x0005e80000100800 */
[----:B------:R2:W-:Y:S01]  /*1730*/  STL [R1+0x4e4], R10 ;  /* 0x0004e40a01007387 */ /* 0x0005e20000100800 */
[----:B------:R-:W-:Y:S05]  /*1740*/  @!P0 BRA `(.L_x_0) ;  /* 0x0000012c000c8947 */ /* 0x000fea0003800000 */
[----:B------:R0:W-:Y:S01]  /*1750*/  STL [R1+0x6e4], R154 ;  /* 0x0006e49a01007387 */ /* 0x0001e20000100800 */
[----:B------:R-:W-:Y:S02]  /*1760*/  IABS R15, R3 ;  /* 0x00000003000f7213 */ /* 0x000fe40000000000 */
[----:B------:R-:W-:Y:S01]  /*1770*/  IABS R11, R2 ;  /* 0x00000002000b7213 */ /* 0x000fe20000000000 */
[----:B------:R1:W-:Y:S01]  /*1780*/  STL [R1+0x6e0], R153 ;  /* 0x0006e09901007387 */ /* 0x0003e20000100800 */
[----:B------:R-:W-:Y:S01]  /*1790*/  IMAD.MOV.U32 R18, RZ, RZ, RZ ;  /* 0x000000ffff127224 */ /* 0x000fe200078e00ff */
[----:B------:R-:W-:Y:S01]  /*17a0*/  IABS R249, R250 ;  /* 0x000000fa00f97213 */ /* 0x000fe20000000000 */
[----:B------:R-:W-:Y:S01]  /*17b0*/  ULDC UR4, c[0x0][0x234] ;  /* 0x00008d0000047ab9 */ /* 0x000fe20000000800 */
[----:B------:R3:W-:Y:S01]  /*17c0*/  STL [R1+0x6dc], R152 ;  /* 0x0006dc9801007387 */ /* 0x0007e20000100800 */
[----:B------:R-:W-:Y:S01]  /*17d0*/  IABS R112, R22 ;  /* 0x0000001600707213 */ /* 0x000fe20000000000 */
[----:B0-----:R-:W-:Y:S01]  /*17e0*/  IMAD.MOV.U32 R154, RZ, RZ, R8 ;  /* 0x000000ffff9a7224 */ /* 0x001fe200078e0008 */
[----:B------:R-:W-:Y:S01]  /*17f0*/  IABS R113, R23 ;  /* 0x0000001700717213 */ /* 0x000fe20000000000 */
[----:B------:R0:W-:Y:S01]  /*1800*/  STL [R1+0x6b0], R156 ;  /* 0x0006b09c01007387 */ /* 0x0001e20000100800 */
[----:B------:R-:W-:Y:S01]  /*1810*/  IABS R109, R17 ;  /* 0x00000011006d7213 */ /* 0x000fe20000000000 */
[----:B-1----:R-:W-:Y:S01]  /*1820*/  IMAD.MOV.U32 R153, RZ, RZ, R7 ;  /* 0x000000ffff997224 */ /* 0x002fe200078e0007 */
[----:B------:R-:W-:Y:S01]  /*1830*/  IABS R111, R21 ;  /* 0x00000015006f7213 */ /* 0x000fe20000000000 */
[----:B------:R-:W-:Y:S01]  /*1840*/  ULDC.64 UR12, c[0x0][0x210] ;  /* 0x00008400000c7ab9 */ /* 0x000fe20000000a00 */
[----:B------:R-:W-:Y:S01]  /*1850*/  IABS R107, R14 ;  /* 0x0000000e006b7213 */ /* 0x000fe20000000000 */
[----:B---3--:R-:W-:Y:S01]  /*1860*/  IMAD.MOV.U32 R152, RZ, RZ, R6 ;  /* 0x000000ffff987224 */ /* 0x008fe200078e0006 */
[----:B------:R-:W-:Y:S01]  /*1870*/  IABS R133, R154 ;  /* 0x0000009a00857213 */ /* 0x000fe20000000000 */
[----:B------:R-:W1:Y:S01]  /*1880*/  I2F.RP R6, R15 ;  /* 0x0000000f00067306 */ /* 0x000e620000209400 */
[----:B------:R-:W3:Y:S01]  /*1890*/  LDL R154, [R1+0x51c] ;  /* 0x00051c00019a7983 */ /* 0x000ee20000100800 */
[----:B------:R-:W-:-:S02]  /*18a0*/  IABS R110, R20 ;  /* 0x00000014006e7213 */ /* 0x000fc40000000000 */
[----:B------:R-:W-:Y:S01]  /*18b0*/  IABS R108, R16 ;  /* 0x00000010006c7213 */ /* 0x000fe20000000000 */
[----:B0-----:R-:W4:Y:S01]  /*18c0*/  LDL R156, [R1+0x578] ;  /* 0x00057800019c7983 */ /* 0x001f220000100800 */
[----:B------:R-:W-:Y:S02]  /*18d0*/  IABS R106, R13 ;  /* 0x0000000d006a7213 */ /* 0x000fe40000000000 */
[----:B------:R-:W-:Y:S01]  /*18e0*/  IABS R105, R12 ;  /* 0x0000000c00697213 */ /* 0x000fe20000000000 */
[----:B--2---:R-:W0:Y:S01]  /*18f0*/  I2F.RP R7, R11 ;  /* 0x0000000b00077306 */ /* 0x004e220000209400 */
[----:B------:R-:W2:Y:S01]  /*1900*/  LDL R0, [R1+0x57c] ;  /* 0x00057c0001007983 */ /* 0x000ea20000100800 */
[----:B------:R-:W-:Y:S02]  /*1910*/  IABS R102, R252 ;  /* 0x000000fc00667213 */ /* 0x000fe40000000000 */
[----:B------:R-:W-:Y:S02]  /*1920*/  IABS R99, R247 ;  /* 0x000000f700637213 */ /* 0x000fe40000000000 */
[----:B------:R-:W-:-:S02]  /*1930*/  IABS R100, R248 ;  /* 0x000000f800647213 */ /* 0x000fc40000000000 */
[----:B------:R-:W-:Y:S01]  /*1940*/  IABS R101, R251 ;  /* 0x000000fb00657213 */ /* 0x000fe20000000000 */
[----:B-1----:R-:W1:Y:S01]  /*1950*/  MUFU.RCP R6, R6 ;  /* 0x0000000600067308 */ /* 0x002e620000001000 */
[----:B------:R-:W-:Y:S02]  /*1960*/  IABS R98, R246 ;  /* 0x000000f600627213 */ /* 0x000fe40000000000 */
[----:B------:R-:W-:Y:S02]  /*1970*/  IABS R97, R245 ;  /* 0x000000f500617213 */ /* 0x000fe40000000000 */
[----:B------:R-:W-:Y:S02]  /*1980*/  IABS R95, R243 ;  /* 0x000000f3005f7213 */ /* 0x000fe40000000000 */
[----:B------:R-:W-:Y:S01]  /*1990*/  IABS R96, R244 ;  /* 0x000000f400607213 */ /* 0x000fe20000000000 */
[----:B0-----:R-:W0:Y:S01]  /*19a0*/  MUFU.RCP R7, R7 ;  /* 0x0000000700077308 */ /* 0x001e220000001000 */
[----:B------:R-:W-:-:S02]  /*19b0*/  IABS R94, R242 ;  /* 0x000000f2005e7213 */ /* 0x000fc40000000000 */
[----:B------:R-:W-:Y:S02]  /*19c0*/  IABS R93, R241 ;  /* 0x000000f1005d7213 */ /* 0x000fe40000000000 */
[----:B------:R-:W-:Y:S02]  /*19d0*/  IABS R91, R239 ;  /* 0x000000ef005b7213 */ /* 0x000fe40000000000 */
[----:B------:R-:W-:Y:S02]  /*19e0*/  IABS R92, R240 ;  /* 0x000000f0005c7213 */ /* 0x000fe40000000000 */
[----:B------:R-:W-:Y:S01]  /*19f0*/  IABS R88, R236 ;  /* 0x000000ec00587213 */ /* 0x000fe20000000000 */
[----:B-1----:R-:W-:Y:S01]  /*1a00*/  VIADD R19, R6, 0xffffffe ;  /* 0x0ffffffe06137836 */ /* 0x002fe20000000000 */
[----:B------:R-:W-:Y:S01]  /*1a10*/  IABS R90, R238 ;  /* 0x000000ee005a7213 */ /* 0x000fe20000000000 */
[----:B------:R-:W-:Y:S01]  /*1a20*/  IMAD.MOV.U32 R6, RZ, RZ, R4 ;  /* 0x000000ffff067224 */ /* 0x000fe200078e0004 */
[----:B------:R-:W-:-:S02]  /*1a30*/  IABS R89, R237 ;  /* 0x000000ed00597213 */ /* 0x000fc40000000000 */
[----:B------:R-:W-:Y:S01]  /*1a40*/  IABS R86, R234 ;  /* 0x000000ea00567213 */ /* 0x000fe20000000000 */
[----:B------:R-:W1:Y:S01]  /*1a50*/  F2I.FTZ.U32.TRUNC.NTZ R19, R19 ;  /* 0x0000001300137305 */ /* 0x000e62000021f000 */
[----:B0-----:R-:W-:Y:S01]  /*1a60*/  VIADD R4, R7, 0xffffffe ;  /* 0x0ffffffe07047836 */ /* 0x001fe20000000000 */
[----:B------:R-:W-:Y:S02]  /*1a70*/  IABS R85, R233 ;  /* 0x000000e900557213 */ /* 0x000fe40000000000 */
[----:B------:R-:W-:Y:S02]  /*1a80*/  IABS R87, R235 ;  /* 0x000000eb00577213 */ /* 0x000fe40000000000 */
[----:B------:R-:W-:Y:S02]  /*1a90*/  IABS R83, R231 ;  /* 0x000000e700537213 */ /* 0x000fe40000000000 */
[----:B------:R-:W-:Y:S01]  /*1aa0*/  IABS R84, R232 ;  /* 0x000000e800547213 */ /* 0x000fe20000000000 */
[----:B------:R0:W5:Y:S01]  /*1ab0*/  F2I.FTZ.U32.TRUNC.NTZ R5, R4 ;  /* 0x0000000400057305 */ /* 0x000162000021f000 */
[----:B------:R-:W-:-:S02]  /*1ac0*/  IABS R81, R229 ;  /* 0x000000e500517213 */ /* 0x000fc40000000000 */
[----:B------:R-:W-:Y:S02]  /*1ad0*/  IABS R82, R230 ;  /* 0x000000e600527213 */ /* 0x000fe40000000000 */
[----:B------:R-:W-:Y:S01]  /*1ae0*/  IABS R78, R226 ;  /* 0x000000e2004e7213 */ /* 0x000fe20000000000 */
[--C-:B-1----:R-:W-:Y:S01]  /*1af0*/  IMAD.MOV R8, RZ, RZ, -R19.reuse ;  /* 0x000000ffff087224 */ /* 0x102fe200078e0a13 */
[----:B------:R-:W-:Y:S02]  /*1b00*/  IABS R80, R228 ;  /* 0x000000e400507213 */ /* 0x000fe40000000000 */
[----:B------:R-:W-:Y:S01]  /*1b10*/  IABS R79, R227 ;  /* 0x000000e3004f7213 */ /* 0x000fe20000000000 */
[----:B------:R-:W-:Y:S01]  /*1b20*/  IMAD R9, R8, R15, RZ ;  /* 0x0000000f08097224 */ /* 0x000fe200078e02ff */
[----:B------:R-:W-:Y:S01]  /*1b30*/  IABS R76, R224 ;  /* 0x000000e0004c7213 */ /* 0x000fe20000000000 */
[----:B0-----:R-:W-:Y:S01]  /*1b40*/  IMAD.MOV.U32 R4, RZ, RZ, RZ ;  /* 0x000000ffff047224 */ /* 0x001fe200078e00ff */
[----:B------:R-:W-:Y:S01]  /*1b50*/  IABS R75, R223 ;  /* 0x000000df004b7213 */ /* 0x000fe20000000000 */
[----:B------:R-:W-:Y:S01]  /*1b60*/  IMAD.HI.U32 R18, R19, R9, R18 ;  /* 0x0000000913127227 */ /* 0x000fe200078e0012 */
[----:B------:R-:W-:-:S02]  /*1b70*/  IABS R9, R10 ;  /* 0x0000000a00097213 */ /* 0x000fc40000000000 */
[----:B------:R-:W-:Y:S01]  /*1b80*/  IABS R77, R225 ;  /* 0x000000e1004d7213 */ /* 0x000fe20000000000 */
[--C-:B-----5:R-:W-:Y:S01]  /*1b90*/  IMAD.MOV R8, RZ, RZ, -R5.reuse ;  /* 0x000000ffff087224 */ /* 0x120fe200078e0a05 */
[----:B------:R-:W-:Y:S01]  /*1ba0*/  IABS R73, R221 ;  /* 0x000000dd00497213 */ /* 0x000fe20000000000 */
[----:B------:R-:W-:Y:S01]  /*1bb0*/  IMAD.MOV.U32 R19, RZ, RZ, R6 ;  /* 0x000000ffff137224 */ /* 0x000fe200078e0006 */
[----:B------:R-:W-:Y:S01]  /*1bc0*/  IABS R74, R222 ;  /* 0x000000de004a7213 */ /* 0x000fe20000000000 */
[----:B------:R-:W-:Y:S01]  /*1bd0*/  IMAD R7, R8, R11, RZ ;  /* 0x0000000b08077224 */ /* 0x000fe200078e02ff */
[----:B------:R-:W-:Y:S01]  /*1be0*/  IABS R71, R219 ;  /* 0x000000db00477213 */ /* 0x000fe20000000000 */
[----:B------:R-:W-:Y:S01]  /*1bf0*/  IMAD.HI.U32 R6, R18, R249, RZ ;  /* 0x000000f912067227 */ /* 0x000fe200078e00ff */
[----:B------:R-:W-:Y:S02]  /*1c00*/  IABS R72, R220 ;  /* 0x000000dc00487213 */ /* 0x000fe40000000000 */
[----:B------:R-:W-:Y:S01]  /*1c10*/  IABS R70, R218 ;  /* 0x000000da00467213 */ /* 0x000fe20000000000 */
[----:B------:R-:W-:Y:S01]  /*1c20*/  IMAD.HI.U32 R4, R5, R7, R4 ;  /* 0x0000000705047227 */ /* 0x000fe200078e0004 */
[----:B------:R-:W-:Y:S01]  /*1c30*/  IABS R69, R217 ;  /* 0x000000d900457213 */ /* 0x000fe20000000000 */
[----:B------:R-:W5:Y:S01]  /*1c40*/  LDL R7, [R1+0x510] ;  /* 0x0005100001077983 */ /* 0x000f620000100800 */
[----:B------:R-:W-:Y:S01]  /*1c50*/  IABS R68, R216 ;  /* 0x000000d800447213 */ /* 0x000fe20000000000 */
[----:B------:R-:W-:Y:S01]  /*1c60*/  IMAD.MOV R6, RZ, RZ, -R6 ;  /* 0x000000ffff067224 */ /* 0x000fe200078e0a06 */
[----:B------:R-:W-:Y:S01]  /*1c70*/  IABS R67, R215 ;  /* 0x000000d700437213 */ /* 0x000fe20000000000 */
[----:B------:R-:W-:Y:S01]  /*1c80*/  IMAD.MOV.U32 R8, RZ, RZ, R153 ;  /* 0x000000ffff087224 */ /* 0x000fe200078e0099 */
[----:B------:R-:W-:Y:S01]  /*1c90*/  IABS R64, R212 ;  /* 0x000000d400407213 */ /* 0x000fe20000000000 */
[----:B------:R-:W-:Y:S01]  /*1ca0*/  IMAD R249, R15, R6, R249 ;  /* 0x000000060ff97224 */ /* 0x000fe200078e02f9 */
[----:B------:R-:W4:Y:S01]  /*1cb0*/  LDL R153, [R1+0x520] ;  /* 0x0005200001997983 */ /* 0x000f220000100800 */
[----:B------:R-:W-:Y:S01]  /*1cc0*/  IMAD.HI.U32 R6, R4, R9, RZ ;  /* 0x0000000904067227 */ /* 0x000fe200078e00ff */
[----:B------:R-:W-:-:S02]  /*1cd0*/  IABS R129, R8 ;  /* 0x0000000800817213 */ /* 0x000fc40000000000 */
[----:B------:R-:W-:Y:S01]  /*1ce0*/  IABS R66, R214 ;  /* 0x000000d600427213 */ /* 0x000fe20000000000 */
[----:B------:R-:W-:Y:S01]  /*1cf0*/  IMAD.HI.U32 R4, R18, R133, RZ ;  /* 0x0000008512047227 */ /* 0x000fe200078e00ff */
[----:B------:R-:W-:Y:S02]  /*1d00*/  IABS R65, R213 ;  /* 0x000000d500417213 */ /* 0x000fe40000000000 */
[----:B------:R-:W-:Y:S01]  /*1d10*/  IABS R62, R210 ;  /* 0x000000d2003e7213 */ /* 0x000fe20000000000 */
[----:B------:R-:W-:Y:S01]  /*1d20*/  IMAD.MOV R8, RZ, RZ, -R6 ;  /* 0x000000ffff087224 */ /* 0x000fe200078e0a06 */
[----:B------:R-:W-:Y:S01]  /*1d30*/  IABS R63, R211 ;  /* 0x000000d3003f7213 */ /* 0x000fe20000000000 */
[----:B------:R-:W-:Y:S01]  /*1d40*/  IMAD.MOV R6, RZ, RZ, -R4 ;  /* 0x000000ffff067224 */ /* 0x000fe200078e0a04 */
[----:B------:R-:W-:Y:S02]  /*1d50*/  IABS R59, R207 ;  /* 0x000000cf003b7213 */ /* 0x000fe40000000000 */
[----:B------:R-:W-:Y:S01]  /*1d60*/  IABS R61, R209 ;  /* 0x000000d1003d7213 */ /* 0x000fe20000000000 */
[----:B------:R-:W-:Y:S01]  /*1d70*/  IMAD R133, R15, R6, R133 ;  /* 0x000000060f857224 */ /* 0x000fe200078e0285 */
[----:B------:R-:W-:Y:S01]  /*1d80*/  IABS R57, R205 ;  /* 0x000000cd00397213 */ /* 0x000fe20000000000 */
[----:B------:R-:W3:Y:S01]  /*1d90*/  LDL R6, [R1+0x528] ;  /* 0x0005280001067983 */ /* 0x000ee20000100800 */
[----:B------:R-:W-:-:S02]  /*1da0*/  IABS R60, R208 ;  /* 0x000000d0003c7213 */ /* 0x000fc40000000000 */
[----:B------:R-:W-:Y:S02]  /*1db0*/  IABS R58, R206 ;  /* 0x000000ce003a7213 */ /* 0x000fe40000000000 */
[----:B------:R-:W-:Y:S02]  /*1dc0*/  IABS R55, R203 ;  /* 0x000000cb00377213 */ /* 0x000fe40000000000 */
[----:B------:R-:W-:Y:S02]  /*1dd0*/  IABS R56, R204 ;  /* 0x000000cc00387213 */ /* 0x000fe40000000000 */
[----:B------:R-:W-:Y:S02]  /*1de0*/  IABS R54, R202 ;  /* 0x000000ca00367213 */ /* 0x000fe40000000000 */
[----:B------:R-:W-:Y:S02]  /*1df0*/  IABS R53, R201 ;  /* 0x000000c900357213 */ /* 0x000fe40000000000 */
        /* <DEDUP_REMOVED lines=28> */
[----:B------:R-:W-:Y:S01]  /*1fc0*/  IABS R25, R173 ;  /* 0x000000ad00197213 */ /* 0x000fe20000000000 */
[----:B------:R-:W-:Y:S01]  /*1fd0*/  UIADD3 UR6, UR8, 0x8000, URZ ;  /* 0x0000800008067890 */ /* 0x000fe2000fffe03f */
[----:B------:R-:W-:Y:S01]  /*1fe0*/  ULDC UR9, c[0x0][0x238] ;  /* 0x00008e0000097ab9 */ /* 0x000fe20000000800 */
[----:B------:R-:W-:Y:S01]  /*1ff0*/  ULDC UR17, c[0x0][0x238] ;  /* 0x00008e0000117ab9 */ /* 0x000fe20000000800 */
[----:B------:R-:W-:Y:S01]  /*2000*/  USHF.R.U32.HI UR14, URZ, 0x4, UR8 ;  /* 0x000000043f0e7899 */ /* 0x000fe20008011608 */
[----:B------:R-:W-:Y:S01]  /*2010*/  ULDC UR20, c[0x0][0x238] ;  /* 0x00008e0000147ab9 */ /* 0x000fe20000000800 */
        /* <DEDUP_REMOVED lines=10> */
[----:B------:R-:W-:Y:S01]  /*20c0*/  UMOV UR5, URZ ;  /* 0x0000003f00057c82 */ /* 0x000fe20008000000 */
        /* <DEDUP_REMOVED lines=9> */
[----:B-----5:R-:W-:-:S05]  /*2160*/  IABS R130, R7 ;  /* 0x0000000700827213 */ /* 0x020fca0000000000 */
[----:B------:R-:W-:-:S04]  /*2170*/  IMAD.HI.U32 R5, R18, R130, RZ ;  /* 0x0000008212057227 */ /* 0x000fc800078e00ff */
[----:B------:R-:W-:-:S04]  /*2180*/  IMAD.MOV R7, RZ, RZ, -R5 ;  /* 0x000000ffff077224 */ /* 0x000fc800078e0a05 */
[----:B------:R-:W-:Y:S02]  /*2190*/  IMAD R130, R15, R7, R130 ;  /* 0x000000070f827224 */ /* 0x000fe400078e0282 */
[----:B------:R-:W5:Y:S01]  /*21a0*/  LDL R7, [R1+0x524] ;  /* 0x0005240001077983 */ /* 0x000f620000100800 */
[----:B------:R-:W-:-:S03]  /*21b0*/  IMAD R9, R11, R8, R9 ;  /* 0x000000080b097224 */ /* 0x000fc600078e0209 */
[----:B------:R-:W2:Y:S01]  /*21c0*/  LDL R8, [R1+0x52c] ;  /* 0x00052c0001087983 */ /* 0x000ea20000100800 */
[----:B---3--:R-:W-:Y:S02]  /*21d0*/  IABS R124, R6 ;  /* 0x00000006007c7213 */ /* 0x008fe40000000000 */
[----:B------:R-:W-:Y:S01]  /*21e0*/  IABS R128, R19 ;  /* 0x0000001300807213 */ /* 0x000fe20000000000 */
[----:B------:R-:W-:Y:S01]  /*21f0*/  IMAD.MOV.U32 R19, RZ, RZ, R152 ;  /* 0x000000ffff137224 */ /* 0x000fe200078e0098 */
[----:B------:R-:W-:Y:S01]  /*2200*/  IABS R127, R154 ;  /* 0x0000009a007f7213 */ /* 0x000fe20000000000 */
[----:B------:R-:W3:Y:S01]  /*2210*/  LDL R152, [R1+0x530] ;  /* 0x0005300001987983 */ /* 0x000ee20000100800 */
[----:B----4-:R-:W-:-:S03]  /*2220*/  IABS R126, R153 ;  /* 0x00000099007e7213 */ /* 0x010fc60000000000 */
[----:B------:R-:W4:Y:S04]  /*2230*/  LDL.LU R154, [R1+0x6e4] ;  /* 0x0006e400019a7983 */ /* 0x000f280000300800 */
[----:B------:R-:W4:Y:S01]  /*2240*/  LDL.LU R153, [R1+0x6e0] ;  /* 0x0006e00001997983 */ /* 0x000f220000300800 */
[----:B-----5:R-:W-:Y:S01]  /*2250*/  IABS R125, R7 ;  /* 0x00000007007d7213 */ /* 0x020fe20000000000 */
[C---:B------:R-:W-:Y:S02]  /*2260*/  IMAD.HI.U32 R5, R18.reuse, R128, RZ ;  /* 0x0000008012057227 */ /* 0x040fe400078e00ff */
[----:B------:R-:W5:Y:S02]  /*2270*/  LDL R7, [R1+0x540] ;  /* 0x0005400001077983 */ /* 0x000f640000100800 */
[----:B------:R-:W-:-:S04]  /*2280*/  IMAD.HI.U32 R6, R18, R125, RZ ;  /* 0x0000007d12067227 */ /* 0x000fc800078e00ff */
[----:B------:R-:W-:-:S04]  /*2290*/  IMAD.MOV R6, RZ, RZ, -R6 ;  /* 0x000000ffff067224 */ /* 0x000fc800078e0a06 */
[----:B------:R-:W-:Y:S02]  /*22a0*/  IMAD R125, R15, R6, R125 ;  /* 0x000000060f7d7224 */ /* 0x000fe400078e027d */
[----:B------:R-:W4:Y:S01]  /*22b0*/  LDL R6, [R1+0x534] ;  /* 0x0005340001067983 */ /* 0x000f220000100800 */
[----:B------:R-:W-:-:S04]  /*22c0*/  IMAD.HI.U32 R4, R18, R129, RZ ;  /* 0x0000008112047227 */ /* 0x000fc800078e00ff */
[----:B------:R-:W-:Y:S02]  /*22d0*/  IMAD.MOV R5, RZ, RZ, -R5 ;  /* 0x000000ffff057224 */ /* 0x000fe400078e0a05 */
[----:B------:R-:W-:Y:S02]  /*22e0*/  IMAD.MOV R4, RZ, RZ, -R4 ;  /* 0x000000ffff047224 */ /* 0x000fe400078e0a04 */
[----:B------:R-:W-:Y:S02]  /*22f0*/  IMAD R128, R15, R5, R128 ;  /* 0x000000050f807224 */ /* 0x000fe400078e0280 */
[----:B------:R-:W-:Y:S01]  /*2300*/  IMAD.HI.U32 R5, R18, R126, RZ ;  /* 0x0000007e12057227 */ /* 0x000fe200078e00ff */
[----:B--2---:R-:W-:-:S03]  /*2310*/  IABS R123, R8 ;  /* 0x00000008007b7213 */ /* 0x004fc60000000000 */
[----:B------:R-:W-:Y:S02]  /*2320*/  IMAD R129, R15, R4, R129 ;  /* 0x000000040f817224 */ /* 0x000fe400078e0281 */
[----:B------:R-:W-:-:S04]  /*2330*/  IMAD.HI.U32 R4, R18, R127, RZ ;  /* 0x0000007f12047227 */ /* 0x000fc800078e00ff */
[----:B------:R-:W-:Y:S02]  /*2340*/  IMAD.MOV R5, RZ, RZ, -R5 ;  /* 0x000000ffff057224 */ /* 0x000fe400078e0a05 */
[----:B------:R-:W-:Y:S02]  /*2350*/  IMAD.MOV R8, RZ, RZ, -R4 ;  /* 0x000000ffff087224 */ /* 0x000fe400078e0a04 */
[----:B------:R-:W-:Y:S02]  /*2360*/  IMAD R126, R15, R5, R126 ;  /* 0x000000050f7e7224 */ /* 0x000fe400078e027e */
[----:B------:R-:W-:Y:S01]  /*2370*/  IMAD.HI.U32 R5, R18, R123, RZ ;  /* 0x0000007b12057227 */ /* 0x000fe200078e00ff */
[----:B---3--:R-:W-:-:S03]  /*2380*/  IABS R122, R152 ;  /* 0x00000098007a7213 */ /* 0x008fc60000000000 */
[C---:B------:R-:W-:Y:S02]  /*2390*/  IMAD R127, R15.reuse, R8, R127 ;  /* 0x000000080f7f7224 */ /* 0x040fe400078e027f */
[----:B------:R-:W2:Y:S04]  /*23a0*/  LDL R8, [R1+0x53c] ;  /* 0x00053c0001087983 */ /* 0x000ea80000100800 */
[----:B------:R-:W3:Y:S01]  /*23b0*/  LDL.LU R152, [R1+0x6dc] ;  /* 0x0006dc0001987983 */ /* 0x000ee20000300800 */
[----:B----4-:R-:W-:Y:S01]  /*23c0*/  IABS R121, R6 ;  /* 0x0000000600797213 */ /* 0x010fe20000000000 */
[----:B------:R-:W-:Y:S02]  /*23d0*/  IMAD.MOV R6, RZ, RZ, -R5 ;  /* 0x000000ffff067224 */ /* 0x000fe400078e0a05 */
[----:B------:R-:W4:Y:S02]  /*23e0*/  LDL R5, [R1+0x538] ;  /* 0x0005380001057983 */ /* 0x000f240000100800 */
[----:B------:R-:W-:-:S02]  /*23f0*/  IMAD R123, R15, R6, R123 ;  /* 0x000000060f7b7224 */ /* 0x000fc400078e027b */
[----:B------:R-:W-:-:S04]  /*2400*/  IMAD.HI.U32 R4, R18, R124, RZ ;  /* 0x0000007c12047227 */ /* 0x000fc800078e00ff */
[----:B------:R-:W-:-:S04]  /*2410*/  IMAD.MOV R4, RZ, RZ, -R4 ;  /* 0x000000ffff047224 */ /* 0x000fc800078e0a04 */
[----:B------:R-:W-:Y:S02]  /*2420*/  IMAD R124, R15, R4, R124 ;  /* 0x000000040f7c7224 */ /* 0x000fe400078e027c */
[----:B------:R-:W-:Y:S01]  /*2430*/  IMAD.HI.U32 R4, R18, R122, RZ ;  /* 0x0000007a12047227 */ /* 0x000fe200078e00ff */
[----:B-----5:R-:W-:-:S03]  /*2440*/  IABS R118, R7 ;  /* 0x0000000700767213 */ /* 0x020fc60000000000 */
[----:B------:R-:W-:Y:S01]  /*2450*/  IMAD.MOV R7, RZ, RZ, -R4 ;  /* 0x000000ffff077224 */ /* 0x000fe200078e0a04 */
[----:B--2---:R-:W-:-:S03]  /*2460*/  IABS R119, R8 ;  /* 0x0000000800777213 */ /* 0x004fc60000000000 */
[----:B------:R-:W-:Y:S02]  /*2470*/  IMAD R122, R15, R7, R122 ;  /* 0x000000070f7a7224 */ /* 0x000fe400078e027a */
[----:B------:R-:W2:Y:S01]  /*2480*/  LDL R7, [R1+0x54c] ;  /* 0x00054c0001077983 */ /* 0x000ea20000100800 */
[----:B----4-:R-:W-:-:S05]  /*2490*/  IABS R120, R5 ;  /* 0x0000000500787213 */ /* 0x010fca0000000000 */
[----:B------:R-:W-:-:S04]  /*24a0*/  IMAD.HI.U32 R6, R18, R120, RZ ;  /* 0x0000007812067227 */ /* 0x000fc800078e00ff */
[----:B------:R-:W-:Y:S02]  /*24b0*/  IMAD.MOV R6, RZ, RZ, -R6 ;  /* 0x000000ffff067224 */ /* 0x000fe400078e0a06 */
[----:B------:R-:W-:-:S04]  /*24c0*/  IMAD.HI.U32 R5, R18, R121, RZ ;  /* 0x0000007912057227 */ /* 0x000fc800078e00ff */
[----:B------:R-:W-:Y:S02]  /*24d0*/  IMAD R120, R15, R6, R120 ;  /* 0x000000060f787224 */ /* 0x000fe400078e0278 */
[----:B------:R-:W4:Y:S01]  /*24e0*/  LDL R6, [R1+0x544] ;  /* 0x0005440001067983 */ /* 0x000f220000100800 */
[----:B------:R-:W-:-:S04]  /*24f0*/  IMAD.MOV R8, RZ, RZ, -R5 ;  /* 0x000000ffff087224 */ /* 0x000fc800078e0a05 */
[----:B------:R-:W-:Y:S02]  /*2500*/  IMAD R121, R15, R8, R121 ;  /* 0x000000080f797224 */ /* 0x000fe400078e0279 */
[----:B------:R-:W5:Y:S01]  /*2510*/  LDL R8, [R1+0x548] ;  /* 0x0005480001087983 */ /* 0x000f620000100800 */
[----:B------:R-:W-:Y:S02]  /*2520*/  ISETP.GT.U32.AND P0, PT, R11, R9, PT ;  /* 0x000000090b00720c */ /* 0x000fe40003f04070 */
[C---:B------:R-:W-:Y:S02]  /*2530*/  ISETP.GT.U32.AND P2, PT, R15.reuse, R249, PT ;  /* 0x000000f90f00720c */ /* 0x040fe40003f44070 */
[----:B------:R-:W-:-:S09]  /*2540*/  ISETP.GT.U32.AND P4, PT, R15, R130, PT ;  /* 0x000000820f00720c */ /* 0x000fd20003f84070 */
[----:B------:R-:W-:Y:S01]  /*2550*/  @!P0 IMAD.IADD R9, R9, 0x1, -R11 ;  /* 0x0000000109098824 */ /* 0x000fe200078e0a0b */
[----:B------:R-:W-:-:S04]  /*2560*/  ISETP.GT.U32.AND P1, PT, R15, R128, PT ;  /* 0x000000800f00720c */ /* 0x000fc80003f24070 */
[----:B------:R-:W-:Y:S02]  /*2570*/  ISETP.GT.U32.AND P0, PT, R11, R9, PT ;  /* 0x000000090b00720c */ /* 0x000fe40003f04070 */
[C---:B------:R-:W-:Y:S02]  /*2580*/  ISETP.GT.U32.AND P3, PT, R15.reuse, R133, PT ;  /* 0x000000850f00720c */ /* 0x040fe40003f64070 */
[----:B------:R-:W-:Y:S01]  /*2590*/  ISETP.GT.U32.AND P5, PT, R15, R129, PT ;  /* 0x000000810f00720c */ /* 0x000fe20003fa4070 */
[--C-:B------:R-:W-:Y:S01]  /*25a0*/  @!P2 IMAD.IADD R249, R249, 0x1, -R15.reuse ;  /* 0x00000001f9f9a824 */ /* 0x100fe200078e0a0f */
[C---:B------:R-:W-:Y:S01]  /*25b0*/  ISETP.GT.U32.AND P2, PT, R15.reuse, R125, PT ;  /* 0x0000007d0f00720c */ /* 0x040fe20003f44070 */
[--C-:B------:R-:W-:Y:S01]  /*25c0*/  @!P4 IMAD.IADD R130, R130, 0x1, -R15.reuse ;  /* 0x000000018282c824 */ /* 0x100fe200078e0a0f */
[----:B------:R-:W-:Y:S01]  /*25d0*/  ISETP.GT.U32.AND P4, PT, R15, R123, PT ;  /* 0x0000007b0f00720c */ /* 0x000fe20003f84070 */
[----:B------:R-:W-:-:S04]  /*25e0*/  @!P1 IMAD.IADD R128, R128, 0x1, -R15 ;  /* 0x0000000180809824 */ /* 0x000fc800078e0a0f */
[----:B------:R-:W-:Y:S01]  /*25f0*/  @!P0 IMAD.IADD R9, R9, 0x1, -R11 ;  /* 0x0000000109098824 */ /* 0x000fe200078e0a0b */
[C---:B------:R-:W-:Y:S02]  /*2600*/  ISETP.GT.U32.AND P0, PT, R15.reuse, R127, PT ;  /* 0x0000007f0f00720c */ /* 0x040fe40003f04070 */
[----:B------:R-:W-:Y:S01]  /*2610*/  ISETP.GT.U32.AND P1, PT, R15, R121, PT ;  /* 0x000000790f00720c */ /* 0x000fe20003f24070 */
[--C-:B------:R-:W-:Y:S01]  /*2620*/  @!P3 IMAD.IADD R133, R133, 0x1, -R15.reuse ;  /* 0x000000018585b824 */ /* 0x100fe200078e0a0f */
[----:B------:R-:W-:Y:S01]  /*2630*/  ISETP.GT.U32.AND P6, PT, R15, R126, PT ;  /* 0x0000007e0f00720c */ /* 0x000fe20003fc4070 */
[----:B------:R-:W-:Y:S01]  /*2640*/  @!P5 IMAD.IADD R129, R129, 0x1, -R15 ;  /* 0x000000018181d824 */ /* 0x000fe200078e0a0f */
[C---:B------:R-:W-:Y:S01]  /*2650*/  ISETP.GT.U32.AND P3, PT, R15.reuse, R124, PT ;  /* 0x0000007c0f00720c */ /* 0x040fe20003f64070 */
[----:B------:R-:W-:Y:S01]  /*2660*/  IMAD.HI.U32 R4, R18, R119, RZ ;  /* 0x0000007712047227 */ /* 0x000fe200078e00ff */
[----:B------:R-:W-:-:S03]  /*2670*/  ISETP.GT.U32.AND P5, PT, R15, R122, PT ;  /* 0x0000007a0f00720c */ /* 0x000fc60003fa4070 */
[--C-:B------:R-:W-:Y:S01]  /*2680*/  @!P2 IMAD.IADD R125, R125, 0x1, -R15.reuse ;  /* 0x000000017d7da824 */ /* 0x100fe200078e0a0f */
[----:B------:R-:W-:Y:S01]  /*2690*/  ISETP.GT.U32.AND P2, PT, R15, R133, PT ;  /* 0x000000850f00720c */ /* 0x000fe20003f44070 */
[--C-:B------:R-:W-:Y:S01]  /*26a0*/  @!P0 IMAD.IADD R127, R127, 0x1, -R15.reuse ;  /* 0x000000017f7f8824 */ /* 0x100fe200078e0a0f */
[----:B------:R-:W-:Y:S01]  /*26b0*/  ISETP.GT.U32.AND P0, PT, R15, R120, PT ;  /* 0x000000780f00720c */ /* 0x000fe20003f04070 */
[--C-:B------:R-:W-:Y:S01]  /*26c0*/  @!P4 IMAD.IADD R123, R123, 0x1, -R15.reuse ;  /* 0x000000017b7bc824 */ /* 0x100fe200078e0a0f */
[----:B------:R-:W-:Y:S01]  /*26d0*/  ISETP.GT.U32.AND P4, PT, R15, R129, PT ;  /* 0x000000810f00720c */ /* 0x000fe20003f84070 */
[----:B------:R-:W-:Y:S02]  /*26e0*/  IMAD.MOV R4, RZ, RZ, -R4 ;  /* 0x000000ffff047224 */ /* 0x000fe400078e0a04 */
[----:B------:R-:W-:Y:S01]  /*26f0*/  @!P1 IMAD.IADD R121, R121, 0x1, -R15 ;  /* 0x0000000179799824 */ /* 0x000fe200078e0a0f */
[C---:B------:R-:W-:Y:S01]  /*2700*/  ISETP.GT.U32.AND P1, PT, R15.reuse, R127, PT ;  /* 0x0000007f0f00720c */ /* 0x040fe20003f24070 */
[----:B------:R-:W-:Y:S01]  /*2710*/  IMAD R119, R15, R4, R119 ;  /* 0x000000040f777224 */ /* 0x000fe200078e0277 */
[----:B------:R-:W-:Y:S01]  /*2720*/  IABS R114, R19 ;  /* 0x0000001300727213 */ /* 0x000fe20000000000 */
[----:B------:R-:W-:-:S04]  /*2730*/  IMAD.HI.U32 R5, R18, R118, RZ ;  /* 0x0000007612057227 */ /* 0x000fc800078e00ff */
[----:B------:R-:W-:Y:S02]  /*2740*/  IMAD.MOV R5, RZ, RZ, -R5 ;  /* 0x000000ffff057224 */ /* 0x000fe400078e0a05 */
[--C-:B------:R-:W-:Y:S02]  /*2750*/  @!P6 IMAD.IADD R126, R126, 0x1, -R15.reuse ;  /* 0x000000017e7ee824 */ /* 0x100fe400078e0a0f */
[--C-:B------:R-:W-:Y:S01]  /*2760*/  @!P3 IMAD.IADD R124, R124, 0x1, -R15.reuse ;  /* 0x000000017c7cb824 */ /* 0x100fe200078e0a0f */
[C---:B------:R-:W-:Y:S01]  /*2770*/  ISETP.GT.U32.AND P3, PT, R15.reuse, R130, PT ;  /* 0x000000820f00720c */ /* 0x040fe20003f64070 */
[--C-:B------:R-:W-:Y:S01]  /*2780*/  @!P5 IMAD.IADD R122, R122, 0x1, -R15.reuse ;  /* 0x000000017a7ad824 */ /* 0x100fe200078e0a0f */
[C---:B------:R-:W-:Y:S01]  /*2790*/  ISETP.GT.U32.AND P5, PT, R15.reuse, R128, PT ;  /* 0x000000800f00720c */ /* 0x040fe20003fa4070 */
[C---:B------:R-:W-:Y:S01]  /*27a0*/  IMAD R118, R15.reuse, R5, R118 ;  /* 0x000000050f767224 */ /* 0x040fe200078e0276 */
[----:B--2---:R-:W-:Y:S01]  /*27b0*/  IABS R115, R7 ;  /* 0x0000000700737213 */ /* 0x004fe20000000000 */
[--C-:B------:R-:W-:Y:S01]  /*27c0*/  @!P0 IMAD.IADD R120, R120, 0x1, -R15.reuse ;  /* 0x0000000178788824 */ /* 0x100fe200078e0a0f */
[----:B------:R-:W-:Y:S01]  /*27d0*/  ISETP.GT.U32.AND P6, PT, R15, R249, PT ;  /* 0x000000f90f00720c */ /* 0x000fe20003fc4070 */
[--C-:B------:R-:W-:Y:S01]  /*27e0*/  @!P2 IMAD.IADD R133, R133, 0x1, -R15.reuse ;  /* 0x000000018585a824 */ /* 0x100fe200078e0a0f */
[----:B------:R-:W-:Y:S01]  /*27f0*/  ISETP.GT.U32.AND P0, PT, R15, R126, PT ;  /* 0x0000007e0f00720c */ /* 0x000fe20003f04070 */
[----:B------:R-:W-:Y:S01]  /*2800*/  @!P4 IMAD.IADD R129, R129, 0x1, -R15 ;  /* 0x000000018181c824 */ /* 0x000fe200078e0a0f */
[----:B------:R-:W-:-:S02]  /*2810*/  ISETP.GT.U32.AND P2, PT, R15, R125, PT ;  /* 0x0000007d0f00720c */ /* 0x000fc40003f44070 */
[----:B------:R-:W-:Y:S01]  /*2820*/  ISETP.GT.U32.AND P4, PT, R15, R123, PT ;  /* 0x0000007b0f00720c */ /* 0x000fe20003f84070 */
[--C-:B------:R-:W-:Y:S01]  /*2830*/  @!P1 IMAD.IADD R127, R127, 0x1, -R15.reuse ;  /* 0x000000017f7f9824 */ /* 0x100fe200078e0a0f */
[C---:B------:R-:W-:Y:S01]  /*2840*/  ISETP.GT.U32.AND P1, PT, R15.reuse, R121, PT ;  /* 0x000000790f00720c */ /* 0x040fe20003f24070 */
[--C-:B------:R-:W-:Y:S01]  /*2850*/  @!P3 IMAD.IADD R130, R130, 0x1, -R15.reuse ;  /* 0x000000018282b824 */ /* 0x100fe200078e0a0f */
[C---:B------:R-:W-:Y:S01]  /*2860*/  ISETP.GT.U32.AND P3, PT, R15.reuse, R124, PT ;  /* 0x0000007c0f00720c */ /* 0x040fe20003f64070 */
[--C-:B------:R-:W-:Y:S01]  /*2870*/  @!P5 IMAD.IADD R128, R128, 0x1, -R15.reuse ;  /* 0x000000018080d824 */ /* 0x100fe200078e0a0f */
[----:B------:R-:W-:Y:S01]  /*2880*/  ISETP.GT.U32.AND P5, PT, R15, R122, PT ;  /* 0x0000007a0f00720c */ /* 0x000fe20003fa4070 */
[--C-:B------:R-:W-:Y:S01]  /*2890*/  @!P6 IMAD.IADD R249, R249, 0x1, -R15.reuse ;  /* 0x00000001f9f9e824 */ /* 0x100fe200078e0a0f */
[C---:B------:R-:W-:Y:S01]  /*28a0*/  ISETP.GT.U32.AND P6, PT, R15.reuse, R120, PT ;  /* 0x000000780f00720c */ /* 0x040fe20003fc4070 */
[--C-:B------:R-:W-:Y:S01]  /*28b0*/  @!P0 IMAD.IADD R126, R126, 0x1, -R15.reuse ;  /* 0x000000017e7e8824 */ /* 0x100fe200078e0a0f */
[----:B------:R-:W-:Y:S01]  /*28c0*/  ISETP.GT.U32.AND P0, PT, R15, R119, PT ;  /* 0x000000770f00720c */ /* 0x000fe20003f04070 */
[--C-:B------:R-:W-:Y:S01]  /*28d0*/  @!P2 IMAD.IADD R125, R125, 0x1, -R15.reuse ;  /* 0x000000017d7da824 */ /* 0x100fe200078e0a0f */
[----:B------:R-:W-:Y:S01]  /*28e0*/  ISETP.GT.U32.AND P2, PT, R15, R118, PT ;  /* 0x000000760f00720c */ /* 0x000fe20003f44070 */
[----:B------:R-:W-:-:S02]  /*28f0*/  @!P4 IMAD.IADD R123, R123, 0x1, -R15 ;  /* 0x000000017b7bc824 */ /* 0x000fc400078e0a0f */
[--C-:B------:R-:W-:Y:S02]  /*2900*/  @!P1 IMAD.IADD R121, R121, 0x1, -R15.reuse ;  /* 0x0000000179799824 */ /* 0x100fe400078e0a0f */
[--C-:B------:R-:W-:Y:S02]  /*2910*/  @!P3 IMAD.IADD R124, R124, 0x1, -R15.reuse ;  /* 0x000000017c7cb824 */ /* 0x100fe400078e0a0f */
[--C-:B------:R-:W-:Y:S02]  /*2920*/  @!P5 IMAD.IADD R122, R122, 0x1, -R15.reuse ;  /* 0x000000017a7ad824 */ /* 0x100fe400078e0a0f */
[--C-:B------:R-:W-:Y:S02]  /*2930*/  @!P6 IMAD.IADD R120, R120, 0x1, -R15.reuse ;  /* 0x000000017878e824 */ /* 0x100fe400078e0a0f */
[--C-:B------:R-:W-:Y:S02]  /*2940*/  @!P0 IMAD.IADD R119, R119, 0x1, -R15.reuse ;  /* 0x0000000177778824 */ /* 0x100fe400078e0a0f */
[----:B------:R-:W-:Y:S01]  /*2950*/  @!P2 IMAD.IADD R118, R118, 0x1, -R15 ;  /* 0x000000017676a824 */ /* 0x000fe200078e0a0f */
[----:B------:R-:W-:-:S02]  /*2960*/  IABS R104, R156 ;  /* 0x0000009c00687213 */ /* 0x000fc40000000000 */
[----:B------:R-:W-:Y:S02]  /*2970*/  IABS R103, R0 ;  /* 0x0000000000677213 */ /* 0x000fe40000000000 */
[----:B----4-:R-:W-:-:S05]  /*2980*/  IABS R117, R6 ;  /* 0x0000000600757213 */ /* 0x010fca0000000000 */
[----:B------:R-:W-:Y:S01]  /*2990*/  IMAD.HI.U32 R4, R18, R117, RZ ;  /* 0x0000007512047227 */ /* 0x000fe200078e00ff */
[----:B-----5:R-:W-:-:S03]  /*29a0*/  IABS R116, R8 ;  /* 0x0000000800747213 */ /* 0x020fc60000000000 */
[----:B------:R-:W-:Y:S02]  /*29b0*/  IMAD.MOV R8, RZ, RZ, -R4 ;  /* 0x000000ffff087224 */ /* 0x000fe400078e0a04 */
[----:B------:R-:W-:-:S04]  /*29c0*/  IMAD.HI.U32 R4, R18, R114, RZ ;  /* 0x0000007212047227 */ /* 0x000fc800078e00ff */
[----:B------:R-:W-:-:S04]  /*29d0*/  IMAD.HI.U32 R5, R18, R116, RZ ;  /* 0x0000007412057227 */ /* 0x000fc800078e00ff */
[----:B------:R-:W-:Y:S02]  /*29e0*/  IMAD.MOV R4, RZ, RZ, -R4 ;  /* 0x000000ffff047224 */ /* 0x000fe400078e0a04 */
[----:B------:R-:W-:-:S04]  /*29f0*/  IMAD.HI.U32 R6, R18, R115, RZ ;  /* 0x0000007312067227 */ /* 0x000fc800078e00ff */
[----:B------:R-:W-:Y:S02]  /*2a00*/  IMAD.MOV R5, RZ, RZ, -R5 ;  /* 0x000000ffff057224 */ /* 0x000fe400078e0a05 */
[----:B------:R-:W-:Y:S02]  /*2a10*/  IMAD R114, R15, R4, R114 ;  /* 0x000000040f727224 */ /* 0x000fe400078e0272 */
[----:B------:R-:W-:-:S04]  /*2a20*/  IMAD.HI.U32 R4, R18, R112, RZ ;  /* 0x0000007012047227 */ /* 0x000fc800078e00ff */
[----:B------:R-:W-:Y:S02]  /*2a30*/  IMAD.MOV R6, RZ, RZ, -R6 ;  /* 0x000000ffff067224 */ /* 0x000fe400078e0a06 */
[----:B------:R-:W-:Y:S02]  /*2a40*/  IMAD R116, R15, R5, R116 ;  /* 0x000000050f747224 */ /* 0x000fe400078e0274 */
[----:B------:R-:W-:-:S04]  /*2a50*/  IMAD.HI.U32 R5, R18, R113, RZ ;  /* 0x0000007112057227 */ /* 0x000fc800078e00ff */
[----:B------:R-:W-:Y:S02]  /*2a60*/  IMAD.MOV R7, RZ, RZ, -R4 ;  /* 0x000000ffff077224 */ /* 0x000fe400078e0a04 */
[----:B------:R-:W-:Y:S01]  /*2a70*/  IMAD.HI.U32 R4, R18, R109, RZ ;  /* 0x0000006d12047227 */ /* 0x000fe200078e00ff */
[----:B------:R-:W-:-:S03]  /*2a80*/  ISETP.GT.U32.AND P4, PT, R15, R116, PT ;  /* 0x000000740f00720c */ /* 0x000fc60003f84070 */
[----:B------:R-:W-:Y:S02]  /*2a90*/  IMAD R115, R15, R6, R115 ;  /* 0x000000060f737224 */ /* 0x000fe400078e0273 */
[----:B------:R-:W-:Y:S02]  /*2aa0*/  IMAD.MOV R6, RZ, RZ, -R5 ;  /* 0x000000ffff067224 */ /* 0x000fe400078e0a05 */
[----:B------:R-:W-:-:S04]  /*2ab0*/  IMAD.HI.U32 R5, R18, R111, RZ ;  /* 0x0000006f12057227 */ /* 0x000fc800078e00ff */
[----:B------:R-:W-:Y:S01]  /*2ac0*/  IMAD.MOV R4, RZ, RZ, -R4 ;  /* 0x000000ffff047224 */ /* 0x000fe200078e0a04 */
[C---:B------:R-:W-:Y:S01]  /*2ad0*/  ISETP.GT.U32.AND P1, PT, R15.reuse, R114, PT ;  /* 0x000000720f00720c */ /* 0x040fe20003f24070 */
[C---:B------:R-:W-:Y:S02]  /*2ae0*/  IMAD R117, R15.reuse, R8, R117 ;  /* 0x000000080f757224 */ /* 0x040fe400078e0275 */
[----:B------:R-:W-:Y:S02]  /*2af0*/  IMAD.MOV R8, RZ, RZ, -R5 ;  /* 0x000000ffff087224 */ /* 0x000fe400078e0a05 */
[C---:B------:R-:W-:Y:S02]  /*2b00*/  IMAD R109, R15.reuse, R4, R109 ;  /* 0x000000040f6d7224 */ /* 0x040fe400078e026d */
[----:B------:R-:W-:Y:S01]  /*2b10*/  IMAD.HI.U32 R4, R18, R107, RZ ;  /* 0x0000006b12047227 */ /* 0x000fe200078e00ff */
[----:B------:R-:W-:-:S03]  /*2b20*/  ISETP.GT.U32.AND P3, PT, R15, R117, PT ;  /* 0x000000750f00720c */ /* 0x000fc60003f64070 */
[C---:B------:R-:W-:Y:S01]  /*2b30*/  IMAD R111, R15.reuse, R8, R111 ;  /* 0x000000080f6f7224 */ /* 0x040fe200078e026f */
[C---:B------:R-:W-:Y:S01]  /*2b40*/  ISETP.GT.U32.AND P5, PT, R15.reuse, R115, PT ;  /* 0x000000730f00720c */ /* 0x040fe20003fa4070 */
[C---:B------:R-:W-:Y:S02]  /*2b50*/  IMAD R113, R15.reuse, R6, R113 ;  /* 0x000000060f717224 */ /* 0x040fe400078e0271 */
[C---:B------:R-:W-:Y:S02]  /*2b60*/  IMAD R112, R15.reuse, R7, R112 ;  /* 0x000000070f707224 */ /* 0x040fe400078e0270 */
[----:B------:R-:W-:Y:S02]  /*2b70*/  IMAD.MOV R8, RZ, RZ, -R4 ;  /* 0x000000ffff087224 */ /* 0x000fe400078e0a04 */
[----:B------:R-:W-:Y:S01]  /*2b80*/  IMAD.HI.U32 R6, R18, R110, RZ ;  /* 0x0000006e12067227 */ /* 0x000fe200078e00ff */
[----:B------:R-:W-:-:S03]  /*2b90*/  ISETP.GT.U32.AND P6, PT, R15, R113, PT ;  /* 0x000000710f00720c */ /* 0x000fc60003fc4070 */
[----:B------:R-:W-:Y:S01]  /*2ba0*/  IMAD.HI.U32 R5, R18, R108, RZ ;  /* 0x0000006c12057227 */ /* 0x000fe200078e00ff */
[C---:B------:R-:W-:Y:S02]  /*2bb0*/  ISETP.GT.U32.AND P0, PT, R15.reuse, R112, PT ;  /* 0x000000700f00720c */ /* 0x040fe40003f04070 */
[C---:B------:R-:W-:Y:S01]  /*2bc0*/  ISETP.GT.U32.AND P2, PT, R15.reuse, R111, PT ;  /* 0x0000006f0f00720c */ /* 0x040fe20003f44070 */
[C---:B------:R-:W-:Y:S02]  /*2bd0*/  IMAD R107, R15.reuse, R8, R107 ;  /* 0x000000080f6b7224 */ /* 0x040fe400078e026b */
[----:B------:R-:W-:Y:S01]  /*2be0*/  @!P4 IMAD.IADD R116, R116, 0x1, -R15 ;  /* 0x000000017474c824 */ /* 0x000fe200078e0a0f */
[----:B------:R-:W-:Y:S01]  /*2bf0*/  ISETP.GT.U32.AND P4, PT, R15, R109, PT ;  /* 0x0000006d0f00720c */ /* 0x000fe20003f84070 */
[----:B------:R-:W-:Y:S02]  /*2c00*/  IMAD.MOV R6, RZ, RZ, -R6 ;  /* 0x000000ffff067224 */ /* 0x000fe400078e0a06 */
[----:B------:R-:W-:-:S02]  /*2c10*/  IMAD.MOV R5, RZ, RZ, -R5 ;  /* 0x000000ffff057224 */ /* 0x000fc400078e0a05 */
[--C-:B------:R-:W-:Y:S01]  /*2c20*/  @!P1 IMAD.IADD R114, R114, 0x1, -R15.reuse ;  /* 0x0000000172729824 */ /* 0x100fe200078e0a0f */
[C---:B------:R-:W-:Y:S01]  /*2c30*/  ISETP.GT.U32.AND P1, PT, R15.reuse, R107, PT ;  /* 0x0000006b0f00720c */ /* 0x040fe20003f24070 */
[C---:B------:R-:W-:Y:S02]  /*2c40*/  IMAD R110, R15.reuse, R6, R110 ;  /* 0x000000060f6e7224 */ /* 0x040fe400078e026e */
[----:B------:R-:W-:Y:S02]  /*2c50*/  IMAD R108, R15, R5, R108 ;  /* 0x000000050f6c7224 */ /* 0x000fe400078e026c */
[--C-:B------:R-:W-:Y:S01]  /*2c60*/  @!P3 IMAD.IADD R117, R117, 0x1, -R15.reuse ;  /* 0x000000017575b824 */ /* 0x100fe200078e0a0f */
[----:B------:R-:W-:Y:S01]  /*2c70*/  ISETP.GT.U32.AND P3, PT, R15, R110, PT ;  /* 0x0000006e0f00720c */ /* 0x000fe20003f64070 */
[--C-:B------:R-:W-:Y:S01]  /*2c80*/  @!P5 IMAD.IADD R115, R115, 0x1, -R15.reuse ;  /* 0x000000017373d824 */ /* 0x100fe200078e0a0f */
[----:B------:R-:W-:Y:S01]  /*2c90*/  ISETP.GT.U32.AND P5, PT, R15, R108, PT ;  /* 0x0000006c0f00720c */ /* 0x000fe20003fa4070 */
[----:B------:R-:W-:-:S02]  /*2ca0*/  @!P6 IMAD.IADD R113, R113, 0x1, -R15 ;  /* 0x000000017171e824 */ /* 0x000fc400078e0a0f */
[--C-:B------:R-:W-:Y:S01]  /*2cb0*/  @!P0 IMAD.IADD R112, R112, 0x1, -R15.reuse ;  /* 0x0000000170708824 */ /* 0x100fe200078e0a0f */
[----:B------:R-:W-:Y:S01]  /*2cc0*/  ISETP.GT.U32.AND P0, PT, R15, R118, PT ;  /* 0x000000760f00720c */ /* 0x000fe20003f04070 */
[--C-:B------:R-:W-:Y:S01]  /*2cd0*/  @!P2 IMAD.IADD R111, R111, 0x1, -R15.reuse ;  /* 0x000000016f6fa824 */ /* 0x100fe200078e0a0f */
[----:B------:R-:W-:Y:S01]  /*2ce0*/  ISETP.GT.U32.AND P2, PT, R15, R117, PT ;  /* 0x000000750f00720c */ /* 0x000fe20003f44070 */
[----:B------:R-:W-:Y:S01]  /*2cf0*/  @!P4 IMAD.IADD R109, R109, 0x1, -R15 ;  /* 0x000000016d6dc824 */ /* 0x000fe200078e0a0f */
[----:B------:R-:W-:Y:S01]  /*2d00*/  ISETP.GT.U32.AND P4, PT, R15, R115, PT ;  /* 0x000000730f00720c */ /* 0x000fe20003f84070 */
[----:B------:R-:W-:-:S04]  /*2d10*/  IMAD.HI.U32 R5, R18, R106, RZ ;  /* 0x0000006a12057227 */ /* 0x000fc800078e00ff */
[----:B------:R-:W-:Y:S01]  /*2d20*/  @!P1 IMAD.IADD R107, R107, 0x1, -R15 ;  /* 0x000000016b6b9824 */ /* 0x000fe200078e0a0f */
[----:B------:R-:W-:Y:S01]  /*2d30*/  ISETP.GT.U32.AND P1, PT, R15, R113, PT ;  /* 0x000000710f00720c */ /* 0x000fe20003f24070 */
[----:B------:R-:W-:-:S04]  /*2d40*/  IMAD.HI.U32 R4, R18, R104, RZ ;  /* 0x0000006812047227 */ /* 0x000fc800078e00ff */
[----:B------:R-:W-:-:S04]  /*2d50*/  IMAD.HI.U32 R6, R18, R105, RZ ;  /* 0x0000006912067227 */ /* 0x000fc800078e00ff */
[----:B------:R-:W-:Y:S02]  /*2d60*/  IMAD.MOV R5, RZ, RZ, -R5 ;  /* 0x000000ffff057224 */ /* 0x000fe400078e0a05 */
[----:B------:R-:W-:Y:S02]  /*2d70*/  IMAD.MOV R4, RZ, RZ, -R4 ;  /* 0x000000ffff047224 */ /* 0x000fe400078e0a04 */
[--C-:B------:R-:W-:Y:S01]  /*2d80*/  @!P3 IMAD.IADD R110, R110, 0x1, -R15.reuse ;  /* 0x000000016e6eb824 */ /* 0x100fe200078e0a0f */
[C---:B------:R-:W-:Y:S01]  /*2d90*/  ISETP.GT.U32.AND P3, PT, R15.reuse, R116, PT ;  /* 0x000000740f00720c */ /* 0x040fe20003f64070 */
[----:B------:R-:W-:Y:S01]  /*2da0*/  @!P5 IMAD.IADD R108, R108, 0x1, -R15 ;  /* 0x000000016c6cd824 */ /* 0x000fe200078e0a0f */
[C---:B------:R-:W-:Y:S01]  /*2db0*/  ISETP.GT.U32.AND P5, PT, R15.reuse, R114, PT ;  /* 0x000000720f00720c */ /* 0x040fe20003fa4070 */
[----:B------:R-:W-:Y:S02]  /*2dc0*/  IMAD.MOV R6, RZ, RZ, -R6 ;  /* 0x000000ffff067224 */ /* 0x000fe400078e0a06 */
[----:B------:R-:W-:-:S02]  /*2dd0*/  IMAD R106, R15, R5, R106 ;  /* 0x000000050f6a7224 */ /* 0x000fc400078e026a */
[----:B------:R-:W-:-:S04]  /*2de0*/  IMAD.HI.U32 R5, R18, R103, RZ ;  /* 0x0000006712057227 */ /* 0x000fc800078e00ff */
[C---:B------:R-:W-:Y:S02]  /*2df0*/  IMAD R104, R15.reuse, R4, R104 ;  /* 0x000000040f687224 */ /* 0x040fe400078e0268 */
[--C-:B------:R-:W-:Y:S01]  /*2e00*/  @!P0 IMAD.IADD R118, R118, 0x1, -R15.reuse ;  /* 0x0000000176768824 */ /* 0x100fe200078e0a0f */
[----:B------:R-:W-:Y:S01]  /*2e10*/  ISETP.GT.U32.AND P0, PT, R15, R112, PT ;  /* 0x000000700f00720c */ /* 0x000fe20003f04070 */
[--C-:B------:R-:W-:Y:S01]  /*2e20*/  @!P2 IMAD.IADD R117, R117, 0x1, -R15.reuse ;  /* 0x000000017575a824 */ /* 0x100fe200078e0a0f */
[----:B------:R-:W-:Y:S01]  /*2e30*/  ISETP.GT.U32.AND P2, PT, R15, R111, PT ;  /* 0x0000006f0f00720c */ /* 0x000fe20003f44070 */
[----:B------:R-:W-:Y:S01]  /*2e40*/  @!P4 IMAD.IADD R115, R115, 0x1, -R15 ;  /* 0x000000017373c824 */ /* 0x000fe200078e0a0f */
[C---:B------:R-:W-:Y:S01]  /*2e50*/  ISETP.GT.U32.AND P4, PT, R15.reuse, R109, PT ;  /* 0x0000006d0f00720c */ /* 0x040fe20003f84070 */
[----:B------:R-:W-:Y:S02]  /*2e60*/  IMAD R105, R15, R6, R105 ;  /* 0x000000060f697224 */ /* 0x000fe400078e0269 */
[----:B------:R-:W-:-:S04]  /*2e70*/  IMAD.HI.U32 R4, R18, R102, RZ ;  /* 0x0000006612047227 */ /* 0x000fc800078e00ff */
[----:B------:R-:W-:Y:S02]  /*2e80*/  IMAD.MOV R6, RZ, RZ, -R5 ;  /* 0x000000ffff067224 */ /* 0x000fe400078e0a05 */
[----:B------:R-:W-:Y:S01]  /*2e90*/  @!P1 IMAD.IADD R113, R113, 0x1, -R15 ;  /* 0x0000000171719824 */ /* 0x000fe200078e0a0f */
[C---:B------:R-:W-:Y:S01]  /*2ea0*/  ISETP.GT.U32.AND P1, PT, R15.reuse, R106, PT ;  /* 0x0000006a0f00720c */ /* 0x040fe20003f24070 */
[----:B------:R-:W-:Y:S01]  /*2eb0*/  IMAD.MOV R7, RZ, RZ, -R4 ;  /* 0x000000ffff077224 */ /* 0x000fe200078e0a04 */
[C---:B------:R-:W-:Y:S01]  /*2ec0*/  ISETP.GT.U32.AND P6, PT, R15.reuse, R119, PT ;  /* 0x000000770f00720c */ /* 0x040fe20003fc4070 */
[----:B------:R-:W-:Y:S02]  /*2ed0*/  IMAD R103, R15, R6, R103 ;  /* 0x000000060f677224 */ /* 0x000fe400078e0267 */
[----:B------:R-:W-:-:S04]  /*2ee0*/  IMAD.HI.U32 R4, R18, R99, RZ ;  /* 0x0000006312047227 */ /* 0x000fc800078e00ff */
[----:B------:R-:W-:-:S04]  /*2ef0*/  IMAD.HI.U32 R6, R18, R100, RZ ;  /* 0x0000006412067227 */ /* 0x000fc800078e00ff */
[C---:B------:R-:W-:Y:S02]  /*2f00*/  IMAD R102, R15.reuse, R7, R102 ;  /* 0x000000070f667224 */ /* 0x040fe400078e0266 */
[----:B------:R-:W-:Y:S02]  /*2f10*/  IMAD.MOV R4, RZ, RZ, -R4 ;  /* 0x000000ffff047224 */ /* 0x000fe400078e0a04 */
[--C-:B------:R-:W-:Y:S01]  /*2f20*/  @!P3 IMAD.IADD R116, R116, 0x1, -R15.reuse ;  /* 0x000000017474b824 */ /* 0x100fe200078e0a0f */
[C---:B------:R-:W-:Y:S01]  /*2f30*/  ISETP.GT.U32.AND P3, PT, R15.reuse, R110, PT ;  /* 0x0000006e0f00720c */ /* 0x040fe20003f64070 */
[----:B------:R-:W-:Y:S01]  /*2f40*/  @!P5 IMAD.IADD R114, R114, 0x1, -R15 ;  /* 0x000000017272d824 */ /* 0x000fe200078e0a0f */
[----:B------:R-:W-:Y:S01]  /*2f50*/  ISETP.GT.U32.AND P5, PT, R15, R108, PT ;  /* 0x0000006c0f00720c */ /* 0x000fe20003fa4070 */
[----:B------:R-:W-:-:S04]  /*2f60*/  IMAD.HI.U32 R5, R18, R101, RZ ;  /* 0x0000006512057227 */ /* 0x000fc800078e00ff */
[----:B------:R-:W-:Y:S02]  /*2f70*/  IMAD.MOV R6, RZ, RZ, -R6 ;  /* 0x000000ffff067224 */ /* 0x000fe400078e0a06 */
[C---:B------:R-:W-:Y:S02]  /*2f80*/  IMAD R99, R15.reuse, R4, R99 ;  /* 0x000000040f637224 */ /* 0x040fe400078e0263 */
[--C-:B------:R-:W-:Y:S01]  /*2f90*/  @!P0 IMAD.IADD R112, R112, 0x1, -R15.reuse ;  /* 0x0000000170708824 */ /* 0x100fe200078e0a0f */
[----:B------:R-:W-:Y:S01]  /*2fa0*/  ISETP.GT.U32.AND P0, PT, R15, R105, PT ;  /* 0x000000690f00720c */ /* 0x000fe20003f04070 */
[--C-:B------:R-:W-:Y:S01]  /*2fb0*/  @!P2 IMAD.IADD R111, R111, 0x1, -R15.reuse ;  /* 0x000000016f6fa824 */ /* 0x100fe200078e0a0f */
[----:B------:R-:W-:Y:S01]  /*2fc0*/  ISETP.GT.U32.AND P2, PT, R15, R104, PT ;  /* 0x000000680f00720c */ /* 0x000fe20003f44070 */
[----:B------:R-:W-:Y:S01]  /*2fd0*/  @!P4 IMAD.IADD R109, R109, 0x1, -R15 ;  /* 0x000000016d6dc824 */ /* 0x000fe200078e0a0f */
[----:B------:R-:W-:Y:S01]  /*2fe0*/  ISETP.GT.U32.AND P4, PT, R15, R102, PT ;  /* 0x000000660f00720c */ /* 0x000fe20003f84070 */
[----:B------:R-:W-:-:S02]  /*2ff0*/  IMAD.MOV R8, RZ, RZ, -R5 ;  /* 0x000000ffff087224 */ /* 0x000fc400078e0a05 */
[----:B------:R-:W-:Y:S02]  /*3000*/  IMAD R100, R15, R6, R100 ;  /* 0x000000060f647224 */ /* 0x000fe400078e0264 */
[----:B------:R-:W-:-:S04]  /*3010*/  IMAD.HI.U32 R5, R18, R98, RZ ;  /* 0x0000006212057227 */ /* 0x000fc800078e00ff */
[----:B------:R-:W-:-:S04]  /*3020*/  IMAD.HI.U32 R4, R18, R97, RZ ;  /* 0x0000006112047227 */ /* 0x000fc800078e00ff */
[----:B------:R-:W-:-:S04]  /*3030*/  IMAD.HI.U32 R6, R18, R95, RZ ;  /* 0x0000005f12067227 */ /* 0x000fc800078e00ff */
[----:B------:R-:W-:Y:S01]  /*3040*/  @!P1 IMAD.IADD R106, R106, 0x1, -R15 ;  /* 0x000000016a6a9824 */ /* 0x000fe200078e0a0f */
[C---:B------:R-:W-:Y:S01]  /*3050*/  ISETP.GT.U32.AND P1, PT, R15.reuse, R99, PT ;  /* 0x000000630f00720c */ /* 0x040fe20003f24070 */
[----:B------:R-:W-:Y:S02]  /*3060*/  IMAD R101, R15, R8, R101 ;  /* 0x000000080f657224 */ /* 0x000fe400078e0265 */
[----:B------:R-:W-:Y:S02]  /*3070*/  IMAD.MOV R5, RZ, RZ, -R5 ;  /* 0x000000ffff057224 */ /* 0x000fe400078e0a05 */
[----:B------:R-:W-:Y:S02]  /*3080*/  IMAD.MOV R8, RZ, RZ, -R4 ;  /* 0x000000ffff087224 */ /* 0x000fe400078e0a04 */
[----:B------:R-:W-:Y:S02]  /*3090*/  IMAD.MOV R6, RZ, RZ, -R6 ;  /* 0x000000ffff067224 */ /* 0x000fe400078e0a06 */
[----:B------:R-:W-:Y:S01]  /*30a0*/  @!P6 IMAD.IADD R119, R119, 0x1, -R15 ;  /* 0x000000017777e824 */ /* 0x000fe200078e0a0f */
[C---:B------:R-:W-:Y:S01]  /*30b0*/  ISETP.GT.U32.AND P6, PT, R15.reuse, R107, PT ;  /* 0x0000006b0f00720c */ /* 0x040fe20003fc4070 */
[----:B------:R-:W-:-:S02]  /*30c0*/  IMAD R98, R15, R5, R98 ;  /* 0x000000050f627224 */ /* 0x000fc400078e0262 */
[C---:B------:R-:W-:Y:S02]  /*30d0*/  IMAD R97, R15.reuse, R8, R97 ;  /* 0x000000080f617224 */ /* 0x040fe400078e0261 */
[C---:B------:R-:W-:Y:S02]  /*30e0*/  IMAD R95, R15.reuse, R6, R95 ;  /* 0x000000060f5f7224 */ /* 0x040fe400078e025f */
[--C-:B------:R-:W-:Y:S01]  /*30f0*/  @!P3 IMAD.IADD R110, R110, 0x1, -R15.reuse ;  /* 0x000000016e6eb824 */ /* 0x100fe200078e0a0f */
[C---:B------:R-:W-:Y:S01]  /*3100*/  ISETP.GT.U32.AND P3, PT, R15.reuse, R103, PT ;  /* 0x000000670f00720c */ /* 0x040fe20003f64070 */
[----:B------:R-:W-:Y:S01]  /*3110*/  @!P5 IMAD.IADD R108, R108, 0x1, -R15 ;  /* 0x000000016c6cd824 */ /* 0x000fe200078e0a0f */
[----:B------:R-:W-:Y:S01]  /*3120*/  ISETP.GT.U32.AND P5, PT, R15, R101, PT ;  /* 0x000000650f00720c */ /* 0x000fe20003fa4070 */
[----:B------:R-:W-:-:S04]  /*3130*/  IMAD.HI.U32 R5, R18, R96, RZ ;  /* 0x0000006012057227 */ /* 0x000fc800078e00ff */
[----:B------:R-:W-:-:S04]  /*3140*/  IMAD.HI.U32 R4, R18, R94, RZ ;  /* 0x0000005e12047227 */ /* 0x000fc800078e00ff */
[--C-:B------:R-:W-:Y:S01]  /*3150*/  @!P0 IMAD.IADD R105, R105, 0x1, -R15.reuse ;  /* 0x0000000169698824 */ /* 0x100fe200078e0a0f */
[C---:B------:R-:W-:Y:S01]  /*3160*/  ISETP.GT.U32.AND P0, PT, R15.reuse, R98, PT ;  /* 0x000000620f00720c */ /* 0x040fe20003f04070 */
[--C-:B------:R-:W-:Y:S01]  /*3170*/  @!P2 IMAD.IADD R104, R104, 0x1, -R15.reuse ;  /* 0x000000016868a824 */ /* 0x100fe200078e0a0f */
[C---:B------:R-:W-:Y:S01]  /*3180*/  ISETP.GT.U32.AND P2, PT, R15.reuse, R97, PT ;  /* 0x000000610f00720c */ /* 0x040fe20003f44070 */
[----:B------:R-:W-:Y:S01]  /*3190*/  @!P4 IMAD.IADD R102, R102, 0x1, -R15 ;  /* 0x000000016666c824 */ /* 0x000fe200078e0a0f */
[----:B------:R-:W-:Y:S01]  /*31a0*/  ISETP.GT.U32.AND P4, PT, R15, R95, PT ;  /* 0x0000005f0f00720c */ /* 0x000fe20003f84070 */
[----:B------:R-:W-:Y:S02]  /*31b0*/  IMAD.MOV R5, RZ, RZ, -R5 ;  /* 0x000000ffff057224 */ /* 0x000fe400078e0a05 */
[----:B------:R-:W-:Y:S02]  /*31c0*/  IMAD.MOV R4, RZ, RZ, -R4 ;  /* 0x000000ffff047224 */ /* 0x000fe400078e0a04 */
[----:B------:R-:W-:Y:S01]  /*31d0*/  @!P1 IMAD.IADD R99, R99, 0x1, -R15 ;  /* 0x0000000163639824 */ /* 0x000fe200078e0a0f */
[C---:B------:R-:W-:Y:S01]  /*31e0*/  ISETP.GT.U32.AND P1, PT, R15.reuse, R105, PT ;  /* 0x000000690f00720c */ /* 0x040fe20003f24070 */
[----:B------:R-:W-:-:S02]  /*31f0*/  IMAD R96, R15, R5, R96 ;  /* 0x000000050f607224 */ /* 0x000fc400078e0260 */
[----:B------:R-:W-:Y:S02]  /*3200*/  IMAD R94, R15, R4, R94 ;  /* 0x000000040f5e7224 */ /* 0x000fe400078e025e */
[--C-:B------:R-:W-:Y:S01]  /*3210*/  @!P6 IMAD.IADD R107, R107, 0x1, -R15.reuse ;  /* 0x000000016b6be824 */ /* 0x100fe200078e0a0f */
[----:B------:R-:W-:Y:S01]  /*3220*/  ISETP.GT.U32.AND P6, PT, R15, R100, PT ;  /* 0x000000640f00720c */ /* 0x000fe20003fc4070 */
[--C-:B------:R-:W-:Y:S01]  /*3230*/  @!P3 IMAD.IADD R103, R103, 0x1, -R15.reuse ;  /* 0x000000016767b824 */ /* 0x100fe200078e0a0f */
[----:B------:R-:W-:Y:S01]  /*3240*/  ISETP.GT.U32.AND P3, PT, R15, R96, PT ;  /* 0x000000600f00720c */ /* 0x000fe20003f64070 */
[----:B------:R-:W-:Y:S01]  /*3250*/  @!P5 IMAD.IADD R101, R101, 0x1, -R15 ;  /* 0x000000016565d824 */ /* 0x000fe200078e0a0f */
[----:B------:R-:W-:Y:S01]  /*3260*/  ISETP.GT.U32.AND P5, PT, R15, R94, PT ;  /* 0x0000005e0f00720c */ /* 0x000fe20003fa4070 */
[----:B------:R-:W-:-:S04]  /*3270*/  IMAD.HI.U32 R5, R18, R93, RZ ;  /* 0x0000005d12057227 */ /* 0x000fc800078e00ff */
[--C-:B------:R-:W-:Y:S01]  /*3280*/  @!P0 IMAD.IADD R98, R98, 0x1, -R15.reuse ;  /* 0x0000000162628824 */ /* 0x100fe200078e0a0f */
[----:B------:R-:W-:Y:S01]  /*3290*/  ISETP.GT.U32.AND P0, PT, R15, R104, PT ;  /* 0x000000680f00720c */ /* 0x000fe20003f04070 */
[--C-:B------:R-:W-:Y:S01]  /*32a0*/  @!P2 IMAD.IADD R97, R97, 0x1, -R15.reuse ;  /* 0x000000016161a824 */ /* 0x100fe200078e0a0f */
[----:B------:R-:W-:Y:S01]  /*32b0*/  ISETP.GT.U32.AND P2, PT, R15, R103, PT ;  /* 0x000000670f00720c */ /* 0x000fe20003f44070 */
[----:B------:R-:W-:Y:S01]  /*32c0*/  @!P4 IMAD.IADD R95, R95, 0x1, -R15 ;  /* 0x000000015f5fc824 */ /* 0x000fe200078e0a0f */
[----:B------:R-:W-:Y:S01]  /*32d0*/  ISETP.GT.U32.AND P4, PT, R15, R101, PT ;  /* 0x000000650f00720c */ /* 0x000fe20003f84070 */
[----:B------:R-:W-:Y:S02]  /*32e0*/  IMAD.MOV R6, RZ, RZ, -R5 ;  /* 0x000000ffff067224 */ /* 0x000fe400078e0a05 */
[----:B------:R-:W-:-:S04]  /*32f0*/  IMAD.HI.U32 R5, R18, R91, RZ ;  /* 0x0000005b12057227 */ /* 0x000fc800078e00ff */
[----:B------:R-:W-:Y:S01]  /*3300*/  @!P1 IMAD.IADD R105, R105, 0x1, -R15 ;  /* 0x0000000169699824 */ /* 0x000fe200078e0a0f */
[----:B------:R-:W-:Y:S01]  /*3310*/  ISETP.GT.U32.AND P1, PT, R15, R99, PT ;  /* 0x000000630f00720c */ /* 0x000fe20003f24070 */
[----:B------:R-:W-:-:S04]  /*3320*/  IMAD.HI.U32 R4, R18, R92, RZ ;  /* 0x0000005c12047227 */ /* 0x000fc800078e00ff */
[----:B------:R-:W-:Y:S02]  /*3330*/  IMAD.MOV R8, RZ, RZ, -R5 ;  /* 0x000000ffff087224 */ /* 0x000fe400078e0a05 */
[----:B------:R-:W-:Y:S02]  /*3340*/  @!P6 IMAD.IADD R100, R100, 0x1, -R15 ;  /* 0x000000016464e824 */ /* 0x000fe400078e0a0f */
[----:B------:R-:W-:Y:S01]  /*3350*/  IMAD.HI.U32 R5, R18, R88, RZ ;  /* 0x0000005812057227 */ /* 0x000fe200078e00ff */
[----:B------:R-:W-:-:S03]  /*3360*/  ISETP.GT.U32.AND P6, PT, R15, R106, PT ;  /* 0x0000006a0f00720c */ /* 0x000fc60003fc4070 */
        /* <DEDUP_REMOVED lines=19> */
[----:B------:R-:W-:Y:S01]  /*34a0*/  @!P1 IMAD.IADD R99, R99, 0x1, -R15 ;  /* 0x0000000163639824 */ /* 0x000fe200078e0a0f */
[C---:B------:R-:W-:Y:S01]  /*34b0*/  ISETP.GT.U32.AND P1, PT, R15.reuse, R92, PT ;  /* 0x0000005c0f00720c */ /* 0x040fe20003f24070 */
[----:B------:R-:W-:Y:S02]  /*34c0*/  IMAD R90, R15, R6, R90 ;  /* 0x000000060f5a7224 */ /* 0x000fe400078e025a */
[----:B------:R-:W-:Y:S02]  /*34d0*/  IMAD.MOV R4, RZ, RZ, -R4 ;  /* 0x000000ffff047224 */ /* 0x000fe400078e0a04 */
[----:B------:R-:W-:-:S04]  /*34e0*/  IMAD.HI.U32 R6, R18, R85, RZ ;  /* 0x0000005512067227 */ /* 0x000fc800078e00ff */
[----:B------:R-:W-:Y:S02]  /*34f0*/  IMAD.MOV R5, RZ, RZ, -R5 ;  /* 0x000000ffff057224 */ /* 0x000fe400078e0a05 */
[C---:B------:R-:W-:Y:S02]  /*3500*/  IMAD R91, R15.reuse, R8, R91 ;  /* 0x000000080f5b7224 */ /* 0x040fe400078e025b */
[C---:B------:R-:W-:Y:S02]  /*3510*/  IMAD R89, R15.reuse, R4, R89 ;  /* 0x000000040f597224 */ /* 0x040fe400078e0259 */
[----:B------:R-:W-:Y:S02]  /*3520*/  IMAD.MOV R6, RZ, RZ, -R6 ;  /* 0x000000ffff067224 */ /* 0x000fe400078e0a06 */
[C---:B------:R-:W-:Y:S02]  /*3530*/  IMAD R86, R15.reuse, R5, R86 ;  /* 0x000000050f567224 */ /* 0x040fe400078e0256 */
[--C-:B------:R-:W-:Y:S01]  /*3540*/  @!P6 IMAD.IADD R106, R106, 0x1, -R15.reuse ;  /* 0x000000016a6ae824 */ /* 0x100fe200078e0a0f */
[C---:B------:R-:W-:Y:S01]  /*3550*/  ISETP.GT.U32.AND P6, PT, R15.reuse, R94, PT ;  /* 0x0000005e0f00720c */ /* 0x040fe20003fc4070 */
[--C-:B------:R-:W-:Y:S01]  /*3560*/  @!P3 IMAD.IADD R102, R102, 0x1, -R15.reuse ;  /* 0x000000016666b824 */ /* 0x100fe200078e0a0f */
[C---:B------:R-:W-:Y:S01]  /*3570*/  ISETP.GT.U32.AND P3, PT, R15.reuse, R96, PT ;  /* 0x000000600f00720c */ /* 0x040fe20003f64070 */
[----:B------:R-:W-:Y:S01]  /*3580*/  @!P5 IMAD.IADD R100, R100, 0x1, -R15 ;  /* 0x000000016464d824 */ /* 0x000fe200078e0a0f */
[----:B------:R-:W-:Y:S01]  /*3590*/  ISETP.GT.U32.AND P5, PT, R15, R93, PT ;  /* 0x0000005d0f00720c */ /* 0x000fe20003fa4070 */
[----:B------:R-:W-:-:S04]  /*35a0*/  IMAD.HI.U32 R4, R18, R87, RZ ;  /* 0x0000005712047227 */ /* 0x000fc800078e00ff */
[----:B------:R-:W-:-:S04]  /*35b0*/  IMAD.HI.U32 R5, R18, R83, RZ ;  /* 0x0000005312057227 */ /* 0x000fc800078e00ff */
[C---:B------:R-:W-:Y:S02]  /*35c0*/  IMAD R85, R15.reuse, R6, R85 ;  /* 0x000000060f557224 */ /* 0x040fe400078e0255 */
[--C-:B------:R-:W-:Y:S01]  /*35d0*/  @!P0 IMAD.IADD R98, R98, 0x1, -R15.reuse ;  /* 0x0000000162628824 */ /* 0x100fe200078e0a0f */
[----:B------:R-:W-:Y:S01]  /*35e0*/  ISETP.GT.U32.AND P0, PT, R15, R91, PT ;  /* 0x0000005b0f00720c */ /* 0x000fe20003f04070 */
[--C-:B------:R-:W-:Y:S01]  /*35f0*/  @!P2 IMAD.IADD R97, R97, 0x1, -R15.reuse ;  /* 0x000000016161a824 */ /* 0x100fe200078e0a0f */
[----:B------:R-:W-:Y:S01]  /*3600*/  ISETP.GT.U32.AND P2, PT, R15, R90, PT ;  /* 0x0000005a0f00720c */ /* 0x000fe20003f44070 */
[----:B------:R-:W-:Y:S01]  /*3610*/  @!P4 IMAD.IADD R95, R95, 0x1, -R15 ;  /* 0x000000015f5fc824 */ /* 0x000fe200078e0a0f */
[----:B------:R-:W-:Y:S01]  /*3620*/  ISETP.GT.U32.AND P4, PT, R15, R88, PT ;  /* 0x000000580f00720c */ /* 0x000fe20003f84070 */
[----:B------:R-:W-:Y:S02]  /*3630*/  IMAD.MOV R8, RZ, RZ, -R4 ;  /* 0x000000ffff087224 */ /* 0x000fe400078e0a04 */
[----:B------:R-:W-:-:S02]  /*3640*/  IMAD.MOV R6, RZ, RZ, -R5 ;  /* 0x000000ffff067224 */ /* 0x000fc400078e0a05 */
[----:B------:R-:W-:-:S04]  /*3650*/  IMAD.HI.U32 R4, R18, R84, RZ ;  /* 0x0000005412047227 */ /* 0x000fc800078e00ff */
[----:B------:R-:W-:-:S04]  /*3660*/  IMAD.HI.U32 R5, R18, R81, RZ ;  /* 0x0000005112057227 */ /* 0x000fc800078e00ff */
[----:B------:R-:W-:Y:S01]  /*3670*/  @!P1 IMAD.IADD R92, R92, 0x1, -R15 ;  /* 0x000000015c5c9824 */ /* 0x000fe200078e0a0f */
[C---:B------:R-:W-:Y:S01]  /*3680*/  ISETP.GT.U32.AND P1, PT, R15.reuse, R85, PT ;  /* 0x000000550f00720c */ /* 0x040fe20003f24070 */
[C---:B------:R-:W-:Y:S02]  /*3690*/  IMAD R87, R15.reuse, R8, R87 ;  /* 0x000000080f577224 */ /* 0x040fe400078e0257 */
[----:B------:R-:W-:Y:S02]  /*36a0*/  IMAD.MOV R4, RZ, RZ, -R4 ;  /* 0x000000ffff047224 */ /* 0x000fe400078e0a04 */
[----:B------:R-:W-:Y:S02]  /*36b0*/  IMAD.MOV R8, RZ, RZ, -R5 ;  /* 0x000000ffff087224 */ /* 0x000fe400078e0a05 */
[C---:B------:R-:W-:Y:S02]  /*36c0*/  IMAD R84, R15.reuse, R4, R84 ;  /* 0x000000040f547224 */ /* 0x040fe400078e0254 */
[----:B------:R-:W-:-:S02]  /*36d0*/  IMAD R83, R15, R6, R83 ;  /* 0x000000060f537224 */ /* 0x000fc400078e0253 */
[C---:B------:R-:W-:Y:S02]  /*36e0*/  IMAD R81, R15.reuse, R8, R81 ;  /* 0x000000080f517224 */ /* 0x040fe400078e0251 */
[--C-:B------:R-:W-:Y:S01]  /*36f0*/  @!P3 IMAD.IADD R96, R96, 0x1, -R15.reuse ;  /* 0x000000016060b824 */ /* 0x100fe200078e0a0f */
[C---:B------:R-:W-:Y:S01]  /*3700*/  ISETP.GT.U32.AND P3, PT, R15.reuse, R89, PT ;  /* 0x000000590f00720c */ /* 0x040fe20003f64070 */
[--C-:B------:R-:W-:Y:S01]  /*3710*/  @!P6 IMAD.IADD R94, R94, 0x1, -R15.reuse ;  /* 0x000000015e5ee824 */ /* 0x100fe200078e0a0f */
[----:B------:R-:W-:Y:S01]  /*3720*/  ISETP.GT.U32.AND P6, PT, R15, R87, PT ;  /* 0x000000570f00720c */ /* 0x000fe20003fc4070 */
[----:B------:R-:W-:Y:S01]  /*3730*/  @!P5 IMAD.IADD R93, R93, 0x1, -R15 ;  /* 0x000000015d5dd824 */ /* 0x000fe200078e0a0f */
[----:B------:R-:W-:Y:S01]  /*3740*/  ISETP.GT.U32.AND P5, PT, R15, R86, PT ;  /* 0x000000560f00720c */ /* 0x000fe20003fa4070 */
[----:B------:R-:W-:-:S04]  /*3750*/  IMAD.HI.U32 R4, R18, R82, RZ ;  /* 0x0000005212047227 */ /* 0x000fc800078e00ff */
[--C-:B------:R-:W-:Y:S01]  /*3760*/  @!P0 IMAD.IADD R91, R91, 0x1, -R15.reuse ;  /* 0x000000015b5b8824 */ /* 0x100fe200078e0a0f */
[C---:B------:R-:W-:Y:S01]  /*3770*/  ISETP.GT.U32.AND P0, PT, R15.reuse, R84, PT ;  /* 0x000000540f00720c */ /* 0x040fe20003f04070 */
[--C-:B------:R-:W-:Y:S01]  /*3780*/  @!P2 IMAD.IADD R90, R90, 0x1, -R15.reuse ;  /* 0x000000015a5aa824 */ /* 0x100fe200078e0a0f */
[C---:B------:R-:W-:Y:S01]  /*3790*/  ISETP.GT.U32.AND P2, PT, R15.reuse, R83, PT ;  /* 0x000000530f00720c */ /* 0x040fe20003f44070 */
[--C-:B------:R-:W-:Y:S01]  /*37a0*/  @!P4 IMAD.IADD R88, R88, 0x1, -R15.reuse ;  /* 0x000000015858c824 */ /* 0x100fe200078e0a0f */
[----:B------:R-:W-:Y:S01]  /*37b0*/  ISETP.GT.U32.AND P4, PT, R15, R81, PT ;  /* 0x000000510f00720c */ /* 0x000fe20003f84070 */
[----:B------:R-:W-:Y:S02]  /*37c0*/  IMAD.MOV R7, RZ, RZ, -R4 ;  /* 0x000000ffff077224 */ /* 0x000fe400078e0a04 */
[----:B------:R-:W-:Y:S01]  /*37d0*/  @!P1 IMAD.IADD R85, R85, 0x1, -R15 ;  /* 0x0000000155559824 */ /* 0x000fe200078e0a0f */
[C---:B------:R-:W-:Y:S01]  /*37e0*/  ISETP.GT.U32.AND P1, PT, R15.reuse, R91, PT ;  /* 0x0000005b0f00720c */ /* 0x040fe20003f24070 */
[----:B------:R-:W-:-:S02]  /*37f0*/  IMAD R82, R15, R7, R82 ;  /* 0x000000070f527224 */ /* 0x000fc400078e0252 */
[--C-:B------:R-:W-:Y:S02]  /*3800*/  @!P3 IMAD.IADD R89, R89, 0x1, -R15.reuse ;  /* 0x000000015959b824 */ /* 0x100fe400078e0a0f */
[--C-:B------:R-:W-:Y:S01]  /*3810*/  @!P6 IMAD.IADD R87, R87, 0x1, -R15.reuse ;  /* 0x000000015757e824 */ /* 0x100fe200078e0a0f */
[C---:B------:R-:W-:Y:S01]  /*3820*/  ISETP.GT.U32.AND P3, PT, R15.reuse, R82, PT ;  /* 0x000000520f00720c */ /* 0x040fe20003f64070 */
        /* <DEDUP_REMOVED lines=9> */
[----:B------:R-:W-:-:S04]  /*38c0*/  IMAD.HI.U32 R6, R18, R80, RZ ;  /* 0x0000005012067227 */ /* 0x000fc800078e00ff */
[----:B------:R-:W-:Y:S02]  /*38d0*/  IMAD.MOV R5, RZ, RZ, -R5 ;  /* 0x000000ffff057224 */ /* 0x000fe400078e0a05 */
[----:B------:R-:W-:-:S04]  /*38e0*/  IMAD.HI.U32 R4, R18, R79, RZ ;  /* 0x0000004f12047227 */ /* 0x000fc800078e00ff */
[----:B------:R-:W-:Y:S01]  /*38f0*/  @!P1 IMAD.IADD R91, R91, 0x1, -R15 ;  /* 0x000000015b5b9824 */ /* 0x000fe200078e0a0f */
[C---:B------:R-:W-:Y:S01]  /*3900*/  ISETP.GT.U32.AND P1, PT, R15.reuse, R85, PT ;  /* 0x000000550f00720c */ /* 0x040fe20003f24070 */
[----:B------:R-:W-:Y:S02]  /*3910*/  IMAD.MOV R6, RZ, RZ, -R6 ;  /* 0x000000ffff067224 */ /* 0x000fe400078e0a06 */
[----:B------:R-:W-:Y:S02]  /*3920*/  IMAD R78, R15, R5, R78 ;  /* 0x000000050f4e7224 */ /* 0x000fe400078e024e */
[----:B------:R-:W-:Y:S02]  /*3930*/  IMAD.MOV R4, RZ, RZ, -R4 ;  /* 0x000000ffff047224 */ /* 0x000fe400078e0a04 */
[----:B------:R-:W-:-:S04]  /*3940*/  IMAD.HI.U32 R5, R18, R76, RZ ;  /* 0x0000004c12057227 */ /* 0x000fc800078e00ff */
[C---:B------:R-:W-:Y:S02]  /*3950*/  IMAD R80, R15.reuse, R6, R80 ;  /* 0x000000060f507224 */ /* 0x040fe400078e0250 */
[----:B------:R-:W-:Y:S02]  /*3960*/  IMAD R79, R15, R4, R79 ;  /* 0x000000040f4f7224 */ /* 0x000fe400078e024f */
[----:B------:R-:W-:-:S04]  /*3970*/  IMAD.HI.U32 R6, R18, R75, RZ ;  /* 0x0000004b12067227 */ /* 0x000fc800078e00ff */
        /* <DEDUP_REMOVED lines=15> */
[----:B------:R-:W-:-:S04]  /*3a70*/  IMAD.HI.U32 R5, R18, R73, RZ ;  /* 0x0000004912057227 */ /* 0x000fc800078e00ff */
[----:B------:R-:W-:Y:S01]  /*3a80*/  IMAD.HI.U32 R4, R18, R74, RZ ;  /* 0x0000004a12047227 */ /* 0x000fe200078e00ff */
[----:B------:R-:W-:-:S03]  /*3a90*/  ISETP.GT.U32.AND P6, PT, R15, R93, PT ;  /* 0x0000005d0f00720c */ /* 0x000fc60003fc4070 */
[----:B------:R-:W-:Y:S02]  /*3aa0*/  IMAD R75, R15, R6, R75 ;  /* 0x000000060f4b7224 */ /* 0x000fe400078e024b */
[----:B------:R-:W-:Y:S01]  /*3ab0*/  @!P1 IMAD.IADD R85, R85, 0x1, -R15 ;  /* 0x0000000155559824 */ /* 0x000fe200078e0a0f */
[----:B------:R-:W-:Y:S01]  /*3ac0*/  ISETP.GT.U32.AND P1, PT, R15, R78, PT ;  /* 0x0000004e0f00720c */ /* 0x000fe20003f24070 */
[----:B------:R-:W-:Y:S02]  /*3ad0*/  IMAD.MOV R6, RZ, RZ, -R5 ;  /* 0x000000ffff067224 */ /* 0x000fe400078e0a05 */
[----:B------:R-:W-:Y:S02]  /*3ae0*/  IMAD.MOV R4, RZ, RZ, -R4 ;  /* 0x000000ffff047224 */ /* 0x000fe400078e0a04 */
[----:B------:R-:W-:-:S04]  /*3af0*/  IMAD.HI.U32 R5, R18, R71, RZ ;  /* 0x0000004712057227 */ /* 0x000fc800078e00ff */
[C---:B------:R-:W-:Y:S02]  /*3b00*/  IMAD R77, R15.reuse, R8, R77 ;  /* 0x000000080f4d7224 */ /* 0x040fe400078e024d */
[C---:B------:R-:W-:Y:S02]  /*3b10*/  IMAD R74, R15.reuse, R4, R74 ;  /* 0x000000040f4a7224 */ /* 0x040fe400078e024a */
[C---:B------:R-:W-:Y:S02]  /*3b20*/  IMAD R73, R15.reuse, R6, R73 ;  /* 0x000000060f497224 */ /* 0x040fe400078e0249 */
[----:B------:R-:W-:Y:S02]  /*3b30*/  IMAD.MOV R8, RZ, RZ, -R5 ;  /* 0x000000ffff087224 */ /* 0x000fe400078e0a05 */
[--C-:B------:R-:W-:Y:S01]  /*3b40*/  @!P3 IMAD.IADD R88, R88, 0x1, -R15.reuse ;  /* 0x000000015858b824 */ /* 0x100fe200078e0a0f */
[C---:B------:R-:W-:Y:S01]  /*3b50*/  ISETP.GT.U32.AND P3, PT, R15.reuse, R82, PT ;  /* 0x000000520f00720c */ /* 0x040fe20003f64070 */
[----:B------:R-:W-:Y:S01]  /*3b60*/  @!P5 IMAD.IADD R86, R86, 0x1, -R15 ;  /* 0x000000015656d824 */ /* 0x000fe200078e0a0f */
[----:B------:R-:W-:Y:S01]  /*3b70*/  ISETP.GT.U32.AND P5, PT, R15, R79, PT ;  /* 0x0000004f0f00720c */ /* 0x000fe20003fa4070 */
[----:B------:R-:W-:-:S04]  /*3b80*/  IMAD.HI.U32 R4, R18, R72, RZ ;  /* 0x0000004812047227 */ /* 0x000fc800078e00ff */
[C---:B------:R-:W-:Y:S02]  /*3b90*/  IMAD R71, R15.reuse, R8, R71 ;  /* 0x000000080f477224 */ /* 0x040fe400078e0247 */
[--C-:B------:R-:W-:Y:S01]  /*3ba0*/  @!P0 IMAD.IADD R84, R84, 0x1, -R15.reuse ;  /* 0x0000000154548824 */ /* 0x100fe200078e0a0f */
[----:B------:R-:W-:Y:S01]  /*3bb0*/  ISETP.GT.U32.AND P0, PT, R15, R77, PT ;  /* 0x0000004d0f00720c */ /* 0x000fe20003f04070 */
[--C-:B------:R-:W-:Y:S01]  /*3bc0*/  @!P2 IMAD.IADD R83, R83, 0x1, -R15.reuse ;  /* 0x000000015353a824 */ /* 0x100fe200078e0a0f */
[C---:B------:R-:W-:Y:S01]  /*3bd0*/  ISETP.GT.U32.AND P2, PT, R15.reuse, R76, PT ;  /* 0x0000004c0f00720c */ /* 0x040fe20003f44070 */
[----:B------:R-:W-:Y:S01]  /*3be0*/  @!P4 IMAD.IADD R80, R80, 0x1, -R15 ;  /* 0x000000015050c824 */ /* 0x000fe200078e0a0f */
[----:B------:R-:W-:Y:S01]  /*3bf0*/  ISETP.GT.U32.AND P4, PT, R15, R73, PT ;  /* 0x000000490f00720c */ /* 0x000fe20003f84070 */
[----:B------:R-:W-:Y:S02]  /*3c00*/  IMAD.MOV R7, RZ, RZ, -R4 ;  /* 0x000000ffff077224 */ /* 0x000fe400078e0a04 */
[----:B------:R-:W-:-:S04]  /*3c10*/  IMAD.HI.U32 R6, R18, R70, RZ ;  /* 0x0000004612067227 */ /* 0x000fc800078e00ff */
[----:B------:R-:W-:-:S04]  /*3c20*/  IMAD.HI.U32 R4, R18, R69, RZ ;  /* 0x0000004512047227 */ /* 0x000fc800078e00ff */
[--C-:B------:R-:W-:Y:S01]  /*3c30*/  @!P1 IMAD.IADD R78, R78, 0x1, -R15.reuse ;  /* 0x000000014e4e9824 */ /* 0x100fe200078e0a0f */
[C---:B------:R-:W-:Y:S01]  /*3c40*/  ISETP.GT.U32.AND P1, PT, R15.reuse, R71, PT ;  /* 0x000000470f00720c */ /* 0x040fe20003f24070 */
[----:B------:R-:W-:Y:S02]  /*3c50*/  IMAD.MOV R6, RZ, RZ, -R6 ;  /* 0x000000ffff067224 */ /* 0x000fe400078e0a06 */
[----:B------:R-:W-:Y:S02]  /*3c60*/  IMAD R72, R15, R7, R72 ;  /* 0x000000070f487224 */ /* 0x000fe400078e0248 */
[----:B------:R-:W-:Y:S02]  /*3c70*/  IMAD.MOV R4, RZ, RZ, -R4 ;  /* 0x000000ffff047224 */ /* 0x000fe400078e0a04 */
[----:B------:R-:W-:Y:S01]  /*3c80*/  @!P6 IMAD.IADD R93, R93, 0x1, -R15 ;  /* 0x000000015d5de824 */ /* 0x000fe200078e0a0f */
[C---:B------:R-:W-:Y:S01]  /*3c90*/  ISETP.GT.U32.AND P6, PT, R15.reuse, R81, PT ;  /* 0x000000510f00720c */ /* 0x040fe20003fc4070 */
[----:B------:R-:W-:-:S02]  /*3ca0*/  IMAD R70, R15, R6, R70 ;  /* 0x000000060f467224 */ /* 0x000fc400078e0246 */
[C---:B------:R-:W-:Y:S02]  /*3cb0*/  IMAD R69, R15.reuse, R4, R69 ;  /* 0x000000040f457224 */ /* 0x040fe400078e0245 */
        /* <DEDUP_REMOVED lines=8> */
[----:B------:R-:W-:Y:S01]  /*3d40*/  ISETP.GT.U32.AND P2, PT, R15, R69, PT ;  /* 0x000000450f00720c */ /* 0x000fe20003f44070 */
[----:B------:R-:W-:Y:S01]  /*3d50*/  @!P4 IMAD.IADD R73, R73, 0x1, -R15 ;  /* 0x000000014949c824 */ /* 0x000fe200078e0a0f */
[----:B------:R-:W-:Y:S01]  /*3d60*/  ISETP.GT.U32.AND P4, PT, R15, R79, PT ;  /* 0x0000004f0f00720c */ /* 0x000fe20003f84070 */
[----:B------:R-:W-:Y:S02]  /*3d70*/  IMAD.MOV R5, RZ, RZ, -R5 ;  /* 0x000000ffff057224 */ /* 0x000fe400078e0a05 */
[----:B------:R-:W-:Y:S01]  /*3d80*/  @!P1 IMAD.IADD R71, R71, 0x1, -R15 ;  /* 0x0000000147479824 */ /* 0x000fe200078e0a0f */
[C---:B------:R-:W-:Y:S01]  /*3d90*/  ISETP.GT.U32.AND P1, PT, R15.reuse, R77, PT ;  /* 0x0000004d0f00720c */ /* 0x040fe20003f24070 */
[----:B------:R-:W-:-:S02]  /*3da0*/  IMAD R68, R15, R5, R68 ;  /* 0x000000050f447224 */ /* 0x000fc400078e0244 */
[----:B------:R-:W-:-:S04]  /*3db0*/  IMAD.HI.U32 R4, R18, R67, RZ ;  /* 0x0000004312047227 */ /* 0x000fc800078e00ff */
[--C-:B------:R-:W-:Y:S01]  /*3dc0*/  @!P6 IMAD.IADD R81, R81, 0x1, -R15.reuse ;  /* 0x000000015151e824 */ /* 0x100fe200078e0a0f */
[----:B------:R-:W-:Y:S01]  /*3dd0*/  ISETP.GT.U32.AND P6, PT, R15, R74, PT ;  /* 0x0000004a0f00720c */ /* 0x000fe20003fc4070 */
[----:B------:R-:W-:Y:S02]  /*3de0*/  IMAD.MOV R8, RZ, RZ, -R4 ;  /* 0x000000ffff087224 */ /* 0x000fe400078e0a04 */
        /* <DEDUP_REMOVED lines=13> */
[----:B------:R-:W-:Y:S01]  /*3ec0*/  @!P1 IMAD.IADD R77, R77, 0x1, -R15 ;  /* 0x000000014d4d9824 */ /* 0x000fe200078e0a0f */
[----:B------:R-:W-:Y:S01]  /*3ed0*/  ISETP.GT.U32.AND P1, PT, R15, R71, PT ;  /* 0x000000470f00720c */ /* 0x000fe20003f24070 */
[----:B------:R-:W-:-:S04]  /*3ee0*/  IMAD.HI.U32 R6, R18, R65, RZ ;  /* 0x0000004112067227 */ /* 0x000fc800078e00ff */
[----:B------:R-:W-:Y:S02]  /*3ef0*/  IMAD.MOV R5, RZ, RZ, -R5 ;  /* 0x000000ffff057224 */ /* 0x000fe400078e0a05 */
[----:B------:R-:W-:Y:S02]  /*3f00*/  IMAD R64, R15, R4, R64 ;  /* 0x000000040f407224 */ /* 0x000fe400078e0240 */
[----:B------:R-:W-:-:S04]  /*3f10*/  IMAD.HI.U32 R4, R18, R62, RZ ;  /* 0x0000003e12047227 */ /* 0x000fc800078e00ff */
[----:B------:R-:W-:Y:S02]  /*3f20*/  @!P6 IMAD.IADD R74, R74, 0x1, -R15 ;  /* 0x000000014a4ae824 */ /* 0x000fe400078e0a0f */
[----:B------:R-:W-:Y:S02]  /*3f30*/  IMAD.MOV R6, RZ, RZ, -R6 ;  /* 0x000000ffff067224 */ /* 0x000fe400078e0a06 */
[C---:B------:R-:W-:Y:S01]  /*3f40*/  IMAD R66, R15.reuse, R5, R66 ;  /* 0x000000050f427224 */ /* 0x040fe200078e0242 */
[----:B------:R-:W-:Y:S01]  /*3f50*/  ISETP.GT.U32.AND P6, PT, R15, R80, PT ;  /* 0x000000500f00720c */ /* 0x000fe20003fc4070 */
[----:B------:R-:W-:-:S04]  /*3f60*/  IMAD.HI.U32 R5, R18, R63, RZ ;  /* 0x0000003f12057227 */ /* 0x000fc800078e00ff */
[----:B------:R-:W-:Y:S02]  /*3f70*/  IMAD.MOV R7, RZ, RZ, -R4 ;  /* 0x000000ffff077224 */ /* 0x000fe400078e0a04 */
[--C-:B------:R-:W-:Y:S01]  /*3f80*/  @!P3 IMAD.IADD R68, R68, 0x1, -R15.reuse ;  /* 0x000000014444b824 */ /* 0x100fe200078e0a0f */
[C---:B------:R-:W-:Y:S01]  /*3f90*/  ISETP.GT.U32.AND P3, PT, R15.reuse, R74, PT ;  /* 0x0000004a0f00720c */ /* 0x040fe20003f64070 */
[----:B------:R-:W-:Y:S01]  /*3fa0*/  @!P5 IMAD.IADD R78, R78, 0x1, -R15 ;  /* 0x000000014e4ed824 */ /* 0x000fe200078e0a0f */
[----:B------:R-:W-:Y:S01]  /*3fb0*/  ISETP.GT.U32.AND P5, PT, R15, R72, PT ;  /* 0x000000480f00720c */ /* 0x000fe20003fa4070 */
[----:B------:R-:W-:-:S04]  /*3fc0*/  IMAD.HI.U32 R4, R18, R59, RZ ;  /* 0x0000003b12047227 */ /* 0x000fc800078e00ff */
[C---:B------:R-:W-:Y:S02]  /*3fd0*/  IMAD R65, R15.reuse, R6, R65 ;  /* 0x000000060f417224 */ /* 0x040fe400078e0241 */
[----:B------:R-:W-:Y:S02]  /*3fe0*/  IMAD.MOV R6, RZ, RZ, -R5 ;  /* 0x000000ffff067224 */ /* 0x000fe400078e0a05 */
        /* <DEDUP_REMOVED lines=8> */
[----:B------:R-:W-:Y:S02]  /*4070*/  IMAD R67, R15, R8, R67 ;  /* 0x000000080f437224 */ /* 0x000fe400078e0243 */
[----:B------:R-:W-:Y:S01]  /*4080*/  @!P1 IMAD.IADD R71, R71, 0x1, -R15 ;  /* 0x0000000147479824 */ /* 0x000fe200078e0a0f */
[C---:B------:R-:W-:Y:S01]  /*4090*/  ISETP.GT.U32.AND P1, PT, R15.reuse, R64, PT ;  /* 0x000000400f00720c */ /* 0x040fe20003f24070 */
[----:B------:R-:W-:Y:S02]  /*40a0*/  IMAD.MOV R8, RZ, RZ, -R5 ;  /* 0x000000ffff087224 */ /* 0x000fe400078e0a05 */
[C---:B------:R-:W-:Y:S02]  /*40b0*/  IMAD R59, R15.reuse, R4, R59 ;  /* 0x000000040f3b7224 */ /* 0x040fe400078e023b */
[----:B------:R-:W-:-:S02]  /*40c0*/  IMAD R63, R15, R6, R63 ;  /* 0x000000060f3f7224 */ /* 0x000fc400078e023f */
[----:B------:R-:W-:-:S04]  /*40d0*/  IMAD.HI.U32 R4, R18, R57, RZ ;  /* 0x0000003912047227 */ /* 0x000fc800078e00ff */
[----:B------:R-:W-:-:S04]  /*40e0*/  IMAD.HI.U32 R6, R18, R60, RZ ;  /* 0x0000003c12067227 */ /* 0x000fc800078e00ff */
[C---:B------:R-:W-:Y:S02]  /*40f0*/  IMAD R61, R15.reuse, R8, R61 ;  /* 0x000000080f3d7224 */ /* 0x040fe400078e023d */
[C---:B------:R-:W-:Y:S02]  /*4100*/  IMAD R62, R15.reuse, R7, R62 ;  /* 0x000000070f3e7224 */ /* 0x040fe400078e023e */
[----:B------:R-:W-:Y:S02]  /*4110*/  IMAD.MOV R8, RZ, RZ, -R4 ;  /* 0x000000ffff087224 */ /* 0x000fe400078e0a04 */
[--C-:B------:R-:W-:Y:S01]  /*4120*/  @!P6 IMAD.IADD R80, R80, 0x1, -R15.reuse ;  /* 0x000000015050e824 */ /* 0x100fe200078e0a0f */
[C---:B------:R-:W-:Y:S01]  /*4130*/  ISETP.GT.U32.AND P6, PT, R15.reuse, R68, PT ;  /* 0x000000440f00720c */ /* 0x040fe20003fc4070 */
[--C-:B------:R-:W-:Y:S01]  /*4140*/  @!P3 IMAD.IADD R74, R74, 0x1, -R15.reuse ;  /* 0x000000014a4ab824 */ /* 0x100fe200078e0a0f */
[C---:B------:R-:W-:Y:S01]  /*4150*/  ISETP.GT.U32.AND P3, PT, R15.reuse, R67, PT ;  /* 0x000000430f00720c */ /* 0x040fe20003f64070 */
[----:B------:R-:W-:Y:S01]  /*4160*/  @!P5 IMAD.IADD R72, R72, 0x1, -R15 ;  /* 0x000000014848d824 */ /* 0x000fe200078e0a0f */
[----:B------:R-:W-:Y:S01]  /*4170*/  ISETP.GT.U32.AND P5, PT, R15, R65, PT ;  /* 0x000000410f00720c */ /* 0x000fe20003fa4070 */
[----:B------:R-:W-:-:S02]  /*4180*/  IMAD.MOV R6, RZ, RZ, -R6 ;  /* 0x000000ffff067224 */ /* 0x000fc400078e0a06 */
[----:B------:R-:W-:-:S04]  /*4190*/  IMAD.HI.U32 R5, R18, R58, RZ ;  /* 0x0000003a12057227 */ /* 0x000fc800078e00ff */
[C---:B------:R-:W-:Y:S02]  /*41a0*/  IMAD R57, R15.reuse, R8, R57 ;  /* 0x000000080f397224 */ /* 0x040fe400078e0239 */
[--C-:B------:R-:W-:Y:S01]  /*41b0*/  @!P0 IMAD.IADD R70, R70, 0x1, -R15.reuse ;  /* 0x0000000146468824 */ /* 0x100fe200078e0a0f */
[----:B------:R-:W-:Y:S01]  /*41c0*/  ISETP.GT.U32.AND P0, PT, R15, R63, PT ;  /* 0x0000003f0f00720c */ /* 0x000fe20003f04070 */
[--C-:B------:R-:W-:Y:S01]  /*41d0*/  @!P2 IMAD.IADD R69, R69, 0x1, -R15.reuse ;  /* 0x000000014545a824 */ /* 0x100fe200078e0a0f */
[C---:B------:R-:W-:Y:S01]  /*41e0*/  ISETP.GT.U32.AND P2, PT, R15.reuse, R62, PT ;  /* 0x0000003e0f00720c */ /* 0x040fe20003f44070 */
[----:B------:R-:W-:Y:S01]  /*41f0*/  @!P4 IMAD.IADD R66, R66, 0x1, -R15 ;  /* 0x000000014242c824 */ /* 0x000fe200078e0a0f */
[C---:B------:R-:W-:Y:S01]  /*4200*/  ISETP.GT.U32.AND P4, PT, R15.reuse, R59, PT ;  /* 0x0000003b0f00720c */ /* 0x040fe20003f84070 */
[----:B------:R-:W-:Y:S02]  /*4210*/  IMAD R60, R15, R6, R60 ;  /* 0x000000060f3c7224 */ /* 0x000fe400078e023c */
[----:B------:R-:W-:-:S02]  /*4220*/  IMAD.MOV R5, RZ, RZ, -R5 ;  /* 0x000000ffff057224 */ /* 0x000fc400078e0a05 */
[----:B------:R-:W-:-:S04]  /*4230*/  IMAD.HI.U32 R6, R18, R55, RZ ;  /* 0x0000003712067227 */ /* 0x000fc800078e00ff */
[--C-:B------:R-:W-:Y:S01]  /*4240*/  @!P1 IMAD.IADD R64, R64, 0x1, -R15.reuse ;  /* 0x0000000140409824 */ /* 0x100fe200078e0a0f */
[C---:B------:R-:W-:Y:S01]  /*4250*/  ISETP.GT.U32.AND P1, PT, R15.reuse, R57, PT ;  /* 0x000000390f00720c */ /* 0x040fe20003f24070 */
[C---:B------:R-:W-:Y:S02]  /*4260*/  IMAD R58, R15.reuse, R5, R58 ;  /* 0x000000050f3a7224 */ /* 0x040fe400078e023a */
[----:B------:R-:W-:Y:S02]  /*4270*/  IMAD.MOV R6, RZ, RZ, -R6 ;  /* 0x000000ffff067224 */ /* 0x000fe400078e0a06 */
[----:B------:R-:W-:Y:S01]  /*4280*/  @!P6 IMAD.IADD R68, R68, 0x1, -R15 ;  /* 0x000000014444e824 */ /* 0x000fe200078e0a0f */
[C---:B------:R-:W-:Y:S01]  /*4290*/  ISETP.GT.U32.AND P6, PT, R15.reuse, R61, PT ;  /* 0x0000003d0f00720c */ /* 0x040fe20003fc4070 */
        /* <DEDUP_REMOVED lines=8> */
[----:B------:R-:W-:Y:S01]  /*4320*/  @!P4 IMAD.IADD R59, R59, 0x1, -R15 ;  /* 0x000000013b3bc824 */ /* 0x000fe200078e0a0f */
[----:B------:R-:W-:Y:S01]  /*4330*/  ISETP.GT.U32.AND P4, PT, R15, R65, PT ;  /* 0x000000410f00720c */ /* 0x000fe20003f84070 */
[----:B------:R-:W-:-:S04]  /*4340*/  IMAD.HI.U32 R5, R18, R56, RZ ;  /* 0x0000003812057227 */ /* 0x000fc800078e00ff */
[----:B------:R-:W-:Y:S01]  /*4350*/  @!P1 IMAD.IADD R57, R57, 0x1, -R15 ;  /* 0x0000000139399824 */ /* 0x000fe200078e0a0f */
[----:B------:R-:W-:Y:S01]  /*4360*/  ISETP.GT.U32.AND P1, PT, R15, R63, PT ;  /* 0x0000003f0f00720c */ /* 0x000fe20003f24070 */
[----:B------:R-:W-:Y:S02]  /*4370*/  IMAD.MOV R5, RZ, RZ, -R5 ;  /* 0x000000ffff057224 */ /* 0x000fe400078e0a05 */
[----:B------:R-:W-:-:S04]  /*4380*/  IMAD.HI.U32 R4, R18, R54, RZ ;  /* 0x0000003612047227 */ /* 0x000fc800078e00ff */
[----:B------:R-:W-:Y:S02]  /*4390*/  IMAD R56, R15, R5, R56 ;  /* 0x000000050f387224 */ /* 0x000fe400078e0238 */
[----:B------:R-:W-:-:S04]  /*43a0*/  IMAD.HI.U32 R5, R18, R53, RZ ;  /* 0x0000003512057227 */ /* 0x000fc800078e00ff */
[--C-:B------:R-:W-:Y:S02]  /*43b0*/  @!P6 IMAD.IADD R61, R61, 0x1, -R15.reuse ;  /* 0x000000013d3de824 */ /* 0x100fe400078e0a0f */
[--C-:B------:R-:W-:Y:S01]  /*43c0*/  @!P3 IMAD.IADD R60, R60, 0x1, -R15.reuse ;  /* 0x000000013c3cb824 */ /* 0x100fe200078e0a0f */
[C---:B------:R-:W-:Y:S01]  /*43d0*/  ISETP.GT.U32.AND P3, PT, R15.reuse, R66, PT ;  /* 0x000000420f00720c */ /* 0x040fe20003f64070 */
[----:B------:R-:W-:Y:S01]  /*43e0*/  @!P5 IMAD.IADD R58, R58, 0x1, -R15 ;  /* 0x000000013a3ad824 */ /* 0x000fe200078e0a0f */
[----:B------:R-:W-:Y:S01]  /*43f0*/  ISETP.GT.U32.AND P5, PT, R15, R64, PT ;  /* 0x000000400f00720c */ /* 0x000fe20003fa4070 */
[----:B------:R-:W-:Y:S02]  /*4400*/  IMAD.MOV R4, RZ, RZ, -R4 ;  /* 0x000000ffff047224 */ /* 0x000fe400078e0a04 */
[----:B------:R-:W-:Y:S02]  /*4410*/  IMAD.MOV R6, RZ, RZ, -R5 ;  /* 0x000000ffff067224 */ /* 0x000fe400078e0a05 */
[--C-:B------:R-:W-:Y:S01]  /*4420*/  @!P2 IMAD.IADD R55, R55, 0x1, -R15.reuse ;  /* 0x000000013737a824 */ /* 0x100fe200078e0a0f */
[----:B------:R-:W-:Y:S01]  /*4430*/  ISETP.GT.U32.AND P2, PT, R15, R61, PT ;  /* 0x0000003d0f00720c */ /* 0x000fe20003f44070 */
[----:B------:R-:W-:Y:S01]  /*4440*/  @!P4 IMAD.IADD R65, R65, 0x1, -R15 ;  /* 0x000000014141c824 */ /* 0x000fe200078e0a0f */
[C---:B------:R-:W-:Y:S01]  /*4450*/  ISETP.GT.U32.AND P4, PT, R15.reuse, R59, PT ;  /* 0x0000003b0f00720c */ /* 0x040fe20003f84070 */
[----:B------:R-:W-:-:S02]  /*4460*/  IMAD R54, R15, R4, R54 ;  /* 0x000000040f367224 */ /* 0x000fc400078e0236 */
[----:B------:R-:W-:Y:S01]  /*4470*/  IMAD.HI.U32 R5, R18, R51, RZ ;  /* 0x0000003312057227 */ /* 0x000fe200078e00ff */
[----:B------:R-:W-:-:S03]  /*4480*/  ISETP.GT.U32.AND P0, PT, R15, R56, PT ;  /* 0x000000380f00720c */ /* 0x000fc60003f04070 */
[----:B------:R-:W-:Y:S01]  /*4490*/  IMAD.HI.U32 R4, R18, R52, RZ ;  /* 0x0000003412047227 */ /* 0x000fe200078e00ff */
[----:B------:R-:W-:-:S03]  /*44a0*/  ISETP.GT.U32.AND P6, PT, R15, R67, PT ;  /* 0x000000430f00720c */ /* 0x000fc60003fc4070 */
[----:B------:R-:W-:Y:S01]  /*44b0*/  @!P1 IMAD.IADD R63, R63, 0x1, -R15 ;  /* 0x000000013f3f9824 */ /* 0x000fe200078e0a0f */
[C---:B------:R-:W-:Y:S01]  /*44c0*/  ISETP.GT.U32.AND P1, PT, R15.reuse, R55, PT ;  /* 0x000000370f00720c */ /* 0x040fe20003f24070 */
[----:B------:R-:W-:Y:S02]  /*44d0*/  IMAD.MOV R8, RZ, RZ, -R5 ;  /* 0x000000ffff087224 */ /* 0x000fe400078e0a05 */
[----:B------:R-:W-:Y:S02]  /*44e0*/  IMAD R53, R15, R6, R53 ;  /* 0x000000060f357224 */ /* 0x000fe400078e0235 */
[----:B------:R-:W-:Y:S02]  /*44f0*/  IMAD.MOV R7, RZ, RZ, -R4 ;  /* 0x000000ffff077224 */ /* 0x000fe400078e0a04 */
[----:B------:R-:W-:-:S04]  /*4500*/  IMAD.HI.U32 R5, R18, R48, RZ ;  /* 0x0000003012057227 */ /* 0x000fc800078e00ff */
        /* <DEDUP_REMOVED lines=8> */
[----:B------:R-:W-:Y:S02]  /*4590*/  IMAD.MOV R6, RZ, RZ, -R6 ;  /* 0x000000ffff067224 */ /* 0x000fe400078e0a06 */
[----:B------:R-:W-:-:S02]  /*45a0*/  IMAD.MOV R4, RZ, RZ, -R4 ;  /* 0x000000ffff047224 */ /* 0x000fc400078e0a04 */
[----:B------:R-:W-:Y:S02]  /*45b0*/  IMAD R48, R15, R5, R48 ;  /* 0x000000050f307224 */ /* 0x000fe400078e0230 */
[--C-:B------:R-:W-:Y:S01]  /*45c0*/  @!P2 IMAD.IADD R61, R61, 0x1, -R15.reuse ;  /* 0x000000013d3da824 */ /* 0x100fe200078e0a0f */
[----:B------:R-:W-:Y:S01]  /*45d0*/  ISETP.GT.U32.AND P2, PT, R15, R54, PT ;  /* 0x000000360f00720c */ /* 0x000fe20003f44070 */
[----:B------:R-:W-:Y:S01]  /*45e0*/  @!P4 IMAD.IADD R59, R59, 0x1, -R15 ;  /* 0x000000013b3bc824 */ /* 0x000fe200078e0a0f */
[C---:B------:R-:W-:Y:S01]  /*45f0*/  ISETP.GT.U32.AND P4, PT, R15.reuse, R52, PT ;  /* 0x000000340f00720c */ /* 0x040fe20003f84070 */
[C---:B------:R-:W-:Y:S02]  /*4600*/  IMAD R50, R15.reuse, R6, R50 ;  /* 0x000000060f327224 */ /* 0x040fe400078e0232 */
[----:B------:R-:W-:Y:S02]  /*4610*/  IMAD R49, R15, R4, R49 ;  /* 0x000000040f317224 */ /* 0x000fe400078e0231 */
[----:B------:R-:W-:-:S04]  /*4620*/  IMAD.HI.U32 R4, R18, R47, RZ ;  /* 0x0000002f12047227 */ /* 0x000fc800078e00ff */
[----:B------:R-:W-:-:S04]  /*4630*/  IMAD.HI.U32 R6, R18, R45, RZ ;  /* 0x0000002d12067227 */ /* 0x000fc800078e00ff */
[--C-:B------:R-:W-:Y:S01]  /*4640*/  @!P0 IMAD.IADD R56, R56, 0x1, -R15.reuse ;  /* 0x0000000138388824 */ /* 0x100fe200078e0a0f */
[----:B------:R-:W-:Y:S01]  /*4650*/  ISETP.GT.U32.AND P0, PT, R15, R62, PT ;  /* 0x0000003e0f00720c */ /* 0x000fe20003f04070 */
[----:B------:R-:W-:Y:S01]  /*4660*/  @!P1 IMAD.IADD R55, R55, 0x1, -R15 ;  /* 0x0000000137379824 */ /* 0x000fe200078e0a0f */
[C---:B------:R-:W-:Y:S01]  /*4670*/  ISETP.GT.U32.AND P1, PT, R15.reuse, R48, PT ;  /* 0x000000300f00720c */ /* 0x040fe20003f24070 */
[----:B------:R-:W-:Y:S02]  /*4680*/  IMAD R51, R15, R8, R51 ;  /* 0x000000080f337224 */ /* 0x000fe400078e0233 */
[----:B------:R-:W-:Y:S02]  /*4690*/  IMAD.MOV R8, RZ, RZ, -R4 ;  /* 0x000000ffff087224 */ /* 0x000fe400078e0a04 */
[----:B------:R-:W-:Y:S02]  /*46a0*/  IMAD.MOV R6, RZ, RZ, -R6 ;  /* 0x000000ffff067224 */ /* 0x000fe400078e0a06 */
[----:B------:R-:W-:Y:S01]  /*46b0*/  @!P6 IMAD.IADD R67, R67, 0x1, -R15 ;  /* 0x000000014343e824 */ /* 0x000fe200078e0a0f */
[C---:B------:R-:W-:Y:S01]  /*46c0*/  ISETP.GT.U32.AND P6, PT, R15.reuse, R57, PT ;  /* 0x000000390f00720c */ /* 0x040fe20003fc4070 */
[----:B------:R-:W-:-:S02]  /*46d0*/  IMAD R47, R15, R8, R47 ;  /* 0x000000080f2f7224 */ /* 0x000fc400078e022f */
        /* <DEDUP_REMOVED lines=9> */
[----:B------:R-:W-:Y:S01]  /*4770*/  @!P4 IMAD.IADD R52, R52, 0x1, -R15 ;  /* 0x000000013434c824 */ /* 0x000fe200078e0a0f */
[C---:B------:R-:W-:Y:S01]  /*4780*/  ISETP.GT.U32.AND P4, PT, R15.reuse, R45, PT ;  /* 0x0000002d0f00720c */ /* 0x040fe20003f84070 */
[----:B------:R-:W-:Y:S02]  /*4790*/  IMAD.MOV R5, RZ, RZ, -R5 ;  /* 0x000000ffff057224 */ /* 0x000fe400078e0a05 */
[----:B------:R-:W-:Y:S02]  /*47a0*/  IMAD.MOV R4, RZ, RZ, -R4 ;  /* 0x000000ffff047224 */ /* 0x000fe400078e0a04 */
[--C-:B------:R-:W-:Y:S01]  /*47b0*/  @!P0 IMAD.IADD R62, R62, 0x1, -R15.reuse ;  /* 0x000000013e3e8824 */ /* 0x100fe200078e0a0f */
[C---:B------:R-:W-:Y:S01]  /*47c0*/  ISETP.GT.U32.AND P0, PT, R15.reuse, R56, PT ;  /* 0x000000380f00720c */ /* 0x040fe20003f04070 */
[----:B------:R-:W-:Y:S01]  /*47d0*/  @!P1 IMAD.IADD R48, R48, 0x1, -R15 ;  /* 0x0000000130309824 */ /* 0x000fe200078e0a0f */
[C---:B------:R-:W-:Y:S01]  /*47e0*/  ISETP.GT.U32.AND P1, PT, R15.reuse, R54, PT ;  /* 0x000000360f00720c */ /* 0x040fe20003f24070 */
[----:B------:R-:W-:-:S02]  /*47f0*/  IMAD R46, R15, R5, R46 ;  /* 0x000000050f2e7224 */ /* 0x000fc400078e022e */
[----:B------:R-:W-:-:S04]  /*4800*/  IMAD.HI.U32 R5, R18, R43, RZ ;  /* 0x0000002b12057227 */ /* 0x000fc800078e00ff */
[----:B------:R-:W-:Y:S02]  /*4810*/  IMAD R44, R15, R4, R44 ;  /* 0x000000040f2c7224 */ /* 0x000fe400078e022c */
[----:B------:R-:W-:Y:S01]  /*4820*/  @!P6 IMAD.IADD R57, R57, 0x1, -R15 ;  /* 0x000000013939e824 */ /* 0x000fe200078e0a0f */
[----:B------:R-:W-:Y:S01]  /*4830*/  ISETP.GT.U32.AND P6, PT, R15, R50, PT ;  /* 0x000000320f00720c */ /* 0x000fe20003fc4070 */
[----:B------:R-:W-:Y:S02]  /*4840*/  IMAD.MOV R6, RZ, RZ, -R5 ;  /* 0x000000ffff067224 */ /* 0x000fe400078e0a05 */
[--C-:B------:R-:W-:Y:S01]  /*4850*/  @!P3 IMAD.IADD R53, R53, 0x1, -R15.reuse ;  /* 0x000000013535b824 */ /* 0x100fe200078e0a0f */
[----:B------:R-:W-:Y:S01]  /*4860*/  ISETP.GT.U32.AND P3, PT, R15, R46, PT ;  /* 0x0000002e0f00720c */ /* 0x000fe20003f64070 */
[----:B------:R-:W-:Y:S01]  /*4870*/  @!P5 IMAD.IADD R51, R51, 0x1, -R15 ;  /* 0x000000013333d824 */ /* 0x000fe200078e0a0f */
[----:B------:R-:W-:Y:S01]  /*4880*/  ISETP.GT.U32.AND P5, PT, R15, R44, PT ;  /* 0x0000002c0f00720c */ /* 0x000fe20003fa4070 */
[----:B------:R-:W-:-:S04]  /*4890*/  IMAD.HI.U32 R5, R18, R41, RZ ;  /* 0x0000002912057227 */ /* 0x000fc800078e00ff */
[--C-:B------:R-:W-:Y:S01]  /*48a0*/  @!P2 IMAD.IADD R47, R47, 0x1, -R15.reuse ;  /* 0x000000012f2fa824 */ /* 0x100fe200078e0a0f */
[----:B------:R-:W-:Y:S01]  /*48b0*/  ISETP.GT.U32.AND P2, PT, R15, R53, PT ;  /* 0x000000350f00720c */ /* 0x000fe20003f44070 */
[----:B------:R-:W-:Y:S01]  /*48c0*/  @!P4 IMAD.IADD R45, R45, 0x1, -R15 ;  /* 0x000000012d2dc824 */ /* 0x000fe200078e0a0f */
[C---:B------:R-:W-:Y:S01]  /*48d0*/  ISETP.GT.U32.AND P4, PT, R15.reuse, R51, PT ;  /* 0x000000330f00720c */ /* 0x040fe20003f84070 */
[----:B------:R-:W-:Y:S02]  /*48e0*/  IMAD.MOV R8, RZ, RZ, -R5 ;  /* 0x000000ffff087224 */ /* 0x000fe400078e0a05 */
[----:B------:R-:W-:Y:S02]  /*48f0*/  IMAD R43, R15, R6, R43 ;  /* 0x000000060f2b7224 */ /* 0x000fe400078e022b */
[----:B------:R-:W-:-:S04]  /*4900*/  IMAD.HI.U32 R4, R18, R42, RZ ;  /* 0x0000002a12047227 */ /* 0x000fc800078e00ff */
[----:B------:R-:W-:-:S04]  /*4910*/  IMAD.HI.U32 R5, R18, R38, RZ ;  /* 0x0000002612057227 */ /* 0x000fc800078e00ff */
[--C-:B------:R-:W-:Y:S01]  /*4920*/  @!P0 IMAD.IADD R56, R56, 0x1, -R15.reuse ;  /* 0x0000000138388824 */ /* 0x100fe200078e0a0f */
[C---:B------:R-:W-:Y:S01]  /*4930*/  ISETP.GT.U32.AND P0, PT, R15.reuse, R49, PT ;  /* 0x000000310f00720c */ /* 0x040fe20003f04070 */
[----:B------:R-:W-:Y:S01]  /*4940*/  @!P1 IMAD.IADD R54, R54, 0x1, -R15 ;  /* 0x0000000136369824 */ /* 0x000fe200078e0a0f */
[----:B------:R-:W-:Y:S01]  /*4950*/  ISETP.GT.U32.AND P1, PT, R15, R47, PT ;  /* 0x0000002f0f00720c */ /* 0x000fe20003f24070 */
[----:B------:R-:W-:-:S04]  /*4960*/  IMAD.HI.U32 R6, R18, R40, RZ ;  /* 0x0000002812067227 */ /* 0x000fc800078e00ff */
[----:B------:R-:W-:Y:S02]  /*4970*/  IMAD.MOV R7, RZ, RZ, -R4 ;  /* 0x000000ffff077224 */ /* 0x000fe400078e0a04 */
[----:B------:R-:W-:Y:S02]  /*4980*/  IMAD.MOV R5, RZ, RZ, -R5 ;  /* 0x000000ffff057224 */ /* 0x000fe400078e0a05 */
[----:B------:R-:W-:Y:S01]  /*4990*/  @!P6 IMAD.IADD R50, R50, 0x1, -R15 ;  /* 0x000000013232e824 */ /* 0x000fe200078e0a0f */
[----:B------:R-:W-:Y:S01]  /*49a0*/  ISETP.GT.U32.AND P6, PT, R15, R43, PT ;  /* 0x0000002b0f00720c */ /* 0x000fe20003fc4070 */
[----:B------:R-:W-:-:S04]  /*49b0*/  IMAD.HI.U32 R4, R18, R39, RZ ;  /* 0x0000002712047227 */ /* 0x000fc800078e00ff */
[----:B------:R-:W-:Y:S02]  /*49c0*/  IMAD.MOV R6, RZ, RZ, -R6 ;  /* 0x000000ffff067224 */ /* 0x000fe400078e0a06 */
[C---:B------:R-:W-:Y:S02]  /*49d0*/  IMAD R38, R15.reuse, R5, R38 ;  /* 0x000000050f267224 */ /* 0x040fe400078e0226 */
[--C-:B------:R-:W-:Y:S01]  /*49e0*/  @!P3 IMAD.IADD R46, R46, 0x1, -R15.reuse ;  /* 0x000000012e2eb824 */ /* 0x100fe200078e0a0f */
[C---:B------:R-:W-:Y:S01]  /*49f0*/  ISETP.GT.U32.AND P3, PT, R15.reuse, R52, PT ;  /* 0x000000340f00720c */ /* 0x040fe20003f64070 */
[----:B------:R-:W-:Y:S01]  /*4a00*/  @!P5 IMAD.IADD R44, R44, 0x1, -R15 ;  /* 0x000000012c2cd824 */ /* 0x000fe200078e0a0f */
[----:B------:R-:W-:Y:S01]  /*4a10*/  ISETP.GT.U32.AND P5, PT, R15, R50, PT ;  /* 0x000000320f00720c */ /* 0x000fe20003fa4070 */
[----:B------:R-:W-:Y:S02]  /*4a20*/  IMAD.MOV R4, RZ, RZ, -R4 ;  /* 0x000000ffff047224 */ /* 0x000fe400078e0a04 */
[----:B------:R-:W-:-:S04]  /*4a30*/  IMAD.HI.U32 R5, R18, R36, RZ ;  /* 0x0000002412057227 */ /* 0x000fc800078e00ff */
[C---:B------:R-:W-:Y:S02]  /*4a40*/  IMAD R42, R15.reuse, R7, R42 ;  /* 0x000000070f2a7224 */ /* 0x040fe400078e022a */
[----:B------:R-:W-:Y:S02]  /*4a50*/  IMAD R40, R15, R6, R40 ;  /* 0x000000060f287224 */ /* 0x000fe400078e0228 */
[--C-:B------:R-:W-:Y:S01]  /*4a60*/  @!P2 IMAD.IADD R53, R53, 0x1, -R15.reuse ;  /* 0x000000013535a824 */ /* 0x100fe200078e0a0f */
[----:B------:R-:W-:Y:S01]  /*4a70*/  ISETP.GT.U32.AND P2, PT, R15, R46, PT ;  /* 0x0000002e0f00720c */ /* 0x000fe20003f44070 */
[----:B------:R-:W-:Y:S01]  /*4a80*/  @!P4 IMAD.IADD R51, R51, 0x1, -R15 ;  /* 0x000000013333c824 */ /* 0x000fe200078e0a0f */
[C---:B------:R-:W-:Y:S01]  /*4a90*/  ISETP.GT.U32.AND P4, PT, R15.reuse, R44, PT ;  /* 0x0000002c0f00720c */ /* 0x040fe20003f84070 */
[----:B------:R-:W-:Y:S02]  /*4aa0*/  IMAD R39, R15, R4, R39 ;  /* 0x000000040f277224 */ /* 0x000fe400078e0227 */
[----:B------:R-:W-:-:S04]  /*4ab0*/  IMAD.HI.U32 R6, R18, R35, RZ ;  /* 0x0000002312067227 */ /* 0x000fc800078e00ff */
[----:B------:R-:W-:Y:S02]  /*4ac0*/  IMAD.MOV R5, RZ, RZ, -R5 ;  /* 0x000000ffff057224 */ /* 0x000fe400078e0a05 */
[----:B------:R-:W-:-:S04]  /*4ad0*/  IMAD.HI.U32 R4, R18, R37, RZ ;  /* 0x0000002512047227 */ /* 0x000fc800078e00ff */
[--C-:B------:R-:W-:Y:S01]  /*4ae0*/  @!P0 IMAD.IADD R49, R49, 0x1, -R15.reuse ;  /* 0x0000000131318824 */ /* 0x100fe200078e0a0f */
[----:B------:R-:W-:Y:S01]  /*4af0*/  ISETP.GT.U32.AND P0, PT, R15, R42, PT ;  /* 0x0000002a0f00720c */ /* 0x000fe20003f04070 */
[----:B------:R-:W-:Y:S01]  /*4b00*/  @!P1 IMAD.IADD R47, R47, 0x1, -R15 ;  /* 0x000000012f2f9824 */ /* 0x000fe200078e0a0f */
[C---:B------:R-:W-:Y:S01]  /*4b10*/  ISETP.GT.U32.AND P1, PT, R15.reuse, R40, PT ;  /* 0x000000280f00720c */ /* 0x040fe20003f24070 */
[C---:B------:R-:W-:Y:S02]  /*4b20*/  IMAD R41, R15.reuse, R8, R41 ;  /* 0x000000080f297224 */ /* 0x040fe400078e0229 */
[----:B------:R-:W-:Y:S02]  /*4b30*/  IMAD.MOV R6, RZ, RZ, -R6 ;  /* 0x000000ffff067224 */ /* 0x000fe400078e0a06 */
[----:B------:R-:W-:Y:S02]  /*4b40*/  IMAD R36, R15, R5, R36 ;  /* 0x000000050f247224 */ /* 0x000fe400078e0224 */
[----:B------:R-:W-:-:S02]  /*4b50*/  IMAD.MOV R8, RZ, RZ, -R4 ;  /* 0x000000ffff087224 */ /* 0x000fc400078e0a04 */
[----:B------:R-:W-:-:S04]  /*4b60*/  IMAD.HI.U32 R5, R18, R33, RZ ;  /* 0x0000002112057227 */ /* 0x000fc800078e00ff */
[----:B------:R-:W-:Y:S01]  /*4b70*/  @!P6 IMAD.IADD R43, R43, 0x1, -R15 ;  /* 0x000000012b2be824 */ /* 0x000fe200078e0a0f */
[----:B------:R-:W-:Y:S01]  /*4b80*/  ISETP.GT.U32.AND P6, PT, R15, R49, PT ;  /* 0x000000310f00720c */ /* 0x000fe20003fc4070 */
[----:B------:R-:W-:-:S04]  /*4b90*/  IMAD.HI.U32 R4, R18, R34, RZ ;  /* 0x0000002212047227 */ /* 0x000fc800078e00ff */
[C---:B------:R-:W-:Y:S02]  /*4ba0*/  IMAD R35, R15.reuse, R6, R35 ;  /* 0x000000060f237224 */ /* 0x040fe400078e0223 */
[C---:B------:R-:W-:Y:S02]  /*4bb0*/  IMAD R37, R15.reuse, R8, R37 ;  /* 0x000000080f257224 */ /* 0x040fe400078e0225 */
[----:B------:R-:W-:Y:S02]  /*4bc0*/  IMAD.MOV R6, RZ, RZ, -R5 ;  /* 0x000000ffff067224 */ /* 0x000fe400078e0a05 */
[--C-:B------:R-:W-:Y:S01]  /*4bd0*/  @!P3 IMAD.IADD R52, R52, 0x1, -R15.reuse ;  /* 0x000000013434b824 */ /* 0x100fe200078e0a0f */
[C---:B------:R-:W-:Y:S01]  /*4be0*/  ISETP.GT.U32.AND P3, PT, R15.reuse, R45, PT ;  /* 0x0000002d0f00720c */ /* 0x040fe20003f64070 */
[----:B------:R-:W-:Y:S01]  /*4bf0*/  @!P5 IMAD.IADD R50, R50, 0x1, -R15 ;  /* 0x000000013232d824 */ /* 0x000fe200078e0a0f */
[----:B------:R-:W-:Y:S01]  /*4c00*/  ISETP.GT.U32.AND P5, PT, R15, R43, PT ;  /* 0x0000002b0f00720c */ /* 0x000fe20003fa4070 */
[----:B------:R-:W-:-:S02]  /*4c10*/  IMAD.MOV R4, RZ, RZ, -R4 ;  /* 0x000000ffff047224 */ /* 0x000fc400078e0a04 */
[C---:B------:R-:W-:Y:S02]  /*4c20*/  IMAD R33, R15.reuse, R6, R33 ;  /* 0x000000060f217224 */ /* 0x040fe400078e0221 */
[--C-:B------:R-:W-:Y:S01]  /*4c30*/  @!P2 IMAD.IADD R46, R46, 0x1, -R15.reuse ;  /* 0x000000012e2ea824 */ /* 0x100fe200078e0a0f */
[C---:B------:R-:W-:Y:S01]  /*4c40*/  ISETP.GT.U32.AND P2, PT, R15.reuse, R39, PT ;  /* 0x000000270f00720c */ /* 0x040fe20003f44070 */
[----:B------:R-:W-:Y:S01]  /*4c50*/  @!P4 IMAD.IADD R44, R44, 0x1, -R15 ;  /* 0x000000012c2cc824 */ /* 0x000fe200078e0a0f */
[C---:B------:R-:W-:Y:S01]  /*4c60*/  ISETP.GT.U32.AND P4, PT, R15.reuse, R37, PT ;  /* 0x000000250f00720c */ /* 0x040fe20003f84070 */
[----:B------:R-:W-:Y:S02]  /*4c70*/  IMAD R34, R15, R4, R34 ;  /* 0x000000040f227224 */ /* 0x000fe400078e0222 */
[----:B------:R-:W-:-:S04]  /*4c80*/  IMAD.HI.U32 R4, R18, R32, RZ ;  /* 0x0000002012047227 */ /* 0x000fc800078e00ff */
[----:B------:R-:W-:-:S04]  /*4c90*/  IMAD.HI.U32 R6, R18, R30, RZ ;  /* 0x0000001e12067227 */ /* 0x000fc800078e00ff */
[--C-:B------:R-:W-:Y:S02]  /*4ca0*/  @!P0 IMAD.IADD R42, R42, 0x1, -R15.reuse ;  /* 0x000000012a2a8824 */ /* 0x100fe400078e0a0f */
[--C-:B------:R-:W-:Y:S01]  /*4cb0*/  @!P1 IMAD.IADD R40, R40, 0x1, -R15.reuse ;  /* 0x0000000128289824 */ /* 0x100fe200078e0a0f */
        /* <DEDUP_REMOVED lines=16> */
[----:B------:R-:W-:Y:S02]  /*4dc0*/  IMAD.MOV R4, RZ, RZ, -R4 ;  /* 0x000000ffff047224 */ /* 0x000fe400078e0a04 */
[----:B------:R-:W-:Y:S01]  /*4dd0*/  @!P1 IMAD.IADD R33, R33, 0x1, -R15 ;  /* 0x0000000121219824 */ /* 0x000fe200078e0a0f */
[C---:B------:R-:W-:Y:S01]  /*4de0*/  ISETP.GT.U32.AND P1, PT, R15.reuse, R39, PT ;  /* 0x000000270f00720c */ /* 0x040fe20003f24070 */
[C---:B------:R-:W-:Y:S02]  /*4df0*/  IMAD R29, R15.reuse, R4, R29 ;  /* 0x000000040f1d7224 */ /* 0x040fe400078e021d */
[--C-:B------:R-:W-:Y:S01]  /*4e00*/  @!P6 IMAD.IADD R42, R42, 0x1, -R15.reuse ;  /* 0x000000012a2ae824 */ /* 0x100fe200078e0a0f */
[----:B------:R-:W-:Y:S01]  /*4e10*/  ISETP.GT.U32.AND P6, PT, R15, R35, PT ;  /* 0x000000230f00720c */ /* 0x000fe20003fc4070 */
[----:B------:R-:W-:-:S02]  /*4e20*/  @!P3 IMAD.IADD R38, R38, 0x1, -R15 ;  /* 0x000000012626b824 */ /* 0x000fc400078e0a0f */
[----:B------:R-:W-:Y:S01]  /*4e30*/  @!P5 IMAD.IADD R36, R36, 0x1, -R15 ;  /* 0x000000012424d824 */ /* 0x000fe200078e0a0f */
[----:B------:R-:W-:Y:S01]  /*4e40*/  ISETP.GT.U32.AND P5, PT, R15, R29, PT ;  /* 0x0000001d0f00720c */ /* 0x000fe20003fa4070 */
[----:B------:R-:W-:-:S04]  /*4e50*/  IMAD.HI.U32 R5, R18, R31, RZ ;  /* 0x0000001f12057227 */ /* 0x000fc800078e00ff */
[--C-:B------:R-:W-:Y:S01]  /*4e60*/  @!P2 IMAD.IADD R32, R32, 0x1, -R15.reuse ;  /* 0x000000012020a824 */ /* 0x100fe200078e0a0f */
[C---:B------:R-:W-:Y:S01]  /*4e70*/  ISETP.GT.U32.AND P2, PT, R15.reuse, R38, PT ;  /* 0x000000260f00720c */ /* 0x040fe20003f44070 */
[----:B------:R-:W-:Y:S01]  /*4e80*/  @!P4 IMAD.IADD R30, R30, 0x1, -R15 ;  /* 0x000000011e1ec824 */ /* 0x000fe200078e0a0f */
[----:B------:R-:W-:Y:S01]  /*4e90*/  ISETP.GT.U32.AND P4, PT, R15, R36, PT ;  /* 0x000000240f00720c */ /* 0x000fe20003f84070 */
[----:B------:R-:W-:Y:S02]  /*4ea0*/  IMAD.MOV R8, RZ, RZ, -R5 ;  /* 0x000000ffff087224 */ /* 0x000fe400078e0a05 */
[----:B------:R-:W-:-:S04]  /*4eb0*/  IMAD.HI.U32 R5, R18, R28, RZ ;  /* 0x0000001c12057227 */ /* 0x000fc800078e00ff */
[----:B------:R-:W-:Y:S01]  /*4ec0*/  @!P1 IMAD.IADD R39, R39, 0x1, -R15 ;  /* 0x0000000127279824 */ /* 0x000fe200078e0a0f */
[----:B------:R-:W-:Y:S01]  /*4ed0*/  ISETP.GT.U32.AND P1, PT, R15, R33, PT ;  /* 0x000000210f00720c */ /* 0x000fe20003f24070 */
[----:B------:R-:W-:Y:S02]  /*4ee0*/  IMAD.MOV R5, RZ, RZ, -R5 ;  /* 0x000000ffff057224 */ /* 0x000fe400078e0a05 */
[----:B------:R-:W-:-:S04]  /*4ef0*/  IMAD.HI.U32 R4, R18, R26, RZ ;  /* 0x0000001a12047227 */ /* 0x000fc800078e00ff */
[----:B------:R-:W-:Y:S02]  /*4f00*/  @!P6 IMAD.IADD R35, R35, 0x1, -R15 ;  /* 0x000000012323e824 */ /* 0x000fe400078e0a0f */
[----:B------:R-:W-:Y:S01]  /*4f10*/  IMAD.HI.U32 R7, R18, R27, RZ ;  /* 0x0000001b12077227 */ /* 0x000fe200078e00ff */
[----:B------:R-:W-:-:S03]  /*4f20*/  IABS R22, R170 ;  /* 0x000000aa00167213 */ /* 0x000fc60000000000 */
[----:B------:R-:W-:Y:S02]  /*4f30*/  IMAD R28, R15, R5, R28 ;  /* 0x000000050f1c7224 */ /* 0x000fe400078e021c */
[----:B------:R-:W-:Y:S02]  /*4f40*/  IMAD.MOV R4, RZ, RZ, -R4 ;  /* 0x000000ffff047224 */ /* 0x000fe400078e0a04 */
[----:B------:R-:W-:Y:S01]  /*4f50*/  @!P5 IMAD.IADD R29, R29, 0x1, -R15 ;  /* 0x000000011d1dd824 */ /* 0x000fe200078e0a0f */
[----:B------:R-:W-:Y:S01]  /*4f60*/  ISETP.GT.U32.AND P5, PT, R15, R35, PT ;  /* 0x000000230f00720c */ /* 0x000fe20003fa4070 */
[----:B------:R-:W-:Y:S02]  /*4f70*/  IMAD.MOV R7, RZ, RZ, -R7 ;  /* 0x000000ffff077224 */ /* 0x000fe400078e0a07 */
[----:B------:R-:W-:Y:S01]  /*4f80*/  IMAD.HI.U32 R5, R18, R24, RZ ;  /* 0x0000001812057227 */ /* 0x000fe200078e00ff */
[----:B------:R-:W-:-:S03]  /*4f90*/  IABS R19, R167 ;  /* 0x000000a700137213 */ /* 0x000fc60000000000 */
[C---:B------:R-:W-:Y:S02]  /*4fa0*/  IMAD R26, R15.reuse, R4, R26 ;  /* 0x000000040f1a7224 */ /* 0x040fe400078e021a */
[--C-:B------:R-:W-:Y:S01]  /*4fb0*/  @!P2 IMAD.IADD R38, R38, 0x1, -R15.reuse ;  /* 0x000000012626a824 */ /* 0x100fe200078e0a0f */
[C---:B------:R-:W-:Y:S01]  /*4fc0*/  ISETP.GT.U32.AND P2, PT, R15.reuse, R32, PT ;  /* 0x000000200f00720c */ /* 0x040fe20003f44070 */
[----:B------:R-:W-:Y:S01]  /*4fd0*/  @!P4 IMAD.IADD R36, R36, 0x1, -R15 ;  /* 0x000000012424c824 */ /* 0x000fe200078e0a0f */
[C---:B------:R-:W-:Y:S01]  /*4fe0*/  ISETP.GT.U32.AND P4, PT, R15.reuse, R29, PT ;  /* 0x0000001d0f00720c */ /* 0x040fe20003f84070 */
[----:B------:R-:W-:Y:S02]  /*4ff0*/  IMAD R27, R15, R7, R27 ;  /* 0x000000070f1b7224 */ /* 0x000fe400078e021b */
[----:B------:R-:W-:Y:S02]  /*5000*/  IMAD.MOV R5, RZ, RZ, -R5 ;  /* 0x000000ffff057224 */ /* 0x000fe400078e0a05 */
[----:B------:R-:W-:-:S04]  /*5010*/  IMAD.HI.U32 R6, R18, R25, RZ ;  /* 0x0000001912067227 */ /* 0x000fc800078e00ff */
[----:B------:R-:W-:-:S04]  /*5020*/  IMAD.HI.U32 R7, R18, R22, RZ ;  /* 0x0000001612077227 */ /* 0x000fc800078e00ff */
[----:B------:R-:W-:Y:S01]  /*5030*/  @!P1 IMAD.IADD R33, R33, 0x1, -R15 ;  /* 0x0000000121219824 */ /* 0x000fe200078e0a0f */
[C---:B------:R-:W-:Y:S01]  /*5040*/  ISETP.GT.U32.AND P1, PT, R15.reuse, R26, PT ;  /* 0x0000001a0f00720c */ /* 0x040fe20003f24070 */
[----:B------:R-:W-:Y:S02]  /*5050*/  IMAD R24, R15, R5, R24 ;  /* 0x000000050f187224 */ /* 0x000fe400078e0218 */
[----:B------:R-:W-:Y:S02]  /*5060*/  IMAD.MOV R6, RZ, RZ, -R6 ;  /* 0x000000ffff067224 */ /* 0x000fe400078e0a06 */
[----:B------:R-:W-:Y:S02]  /*5070*/  IMAD.MOV R7, RZ, RZ, -R7 ;  /* 0x000000ffff077224 */ /* 0x000fe400078e0a07 */
[----:B------:R-:W-:-:S04]  /*5080*/  IMAD.HI.U32 R5, R18, R19, RZ ;  /* 0x0000001312057227 */ /* 0x000fc800078e00ff */
[C---:B------:R-:W-:Y:S02]  /*5090*/  IMAD R25, R15.reuse, R6, R25 ;  /* 0x000000060f197224 */ /* 0x040fe400078e0219 */
[----:B------:R-:W-:Y:S02]  /*50a0*/  IMAD R22, R15, R7, R22 ;  /* 0x000000070f167224 */ /* 0x000fe400078e0216 */
[----:B------:R-:W-:Y:S02]  /*50b0*/  IMAD.MOV R5, RZ, RZ, -R5 ;  /* 0x000000ffff057224 */ /* 0x000fe400078e0a05 */
[----:B------:R-:W-:Y:S01]  /*50c0*/  @!P5 IMAD.IADD R35, R35, 0x1, -R15 ;  /* 0x000000012323d824 */ /* 0x000fe200078e0a0f */
[C---:B------:R-:W-:Y:S01]  /*50d0*/  ISETP.GT.U32.AND P5, PT, R15.reuse, R28, PT ;  /* 0x0000001c0f00720c */ /* 0x040fe20003fa4070 */
[C---:B------:R-:W-:Y:S02]  /*50e0*/  IMAD R19, R15.reuse, R5, R19 ;  /* 0x000000050f137224 */ /* 0x040fe400078e0213 */
[--C-:B------:R-:W-:Y:S01]  /*50f0*/  @!P2 IMAD.IADD R32, R32, 0x1, -R15.reuse ;  /* 0x000000012020a824 */ /* 0x100fe200078e0a0f */
[----:B------:R-:W-:Y:S01]  /*5100*/  ISETP.GT.U32.AND P2, PT, R15, R25, PT ;  /* 0x000000190f00720c */ /* 0x000fe20003f44070 */
[--C-:B------:R-:W-:Y:S01]  /*5110*/  @!P4 IMAD.IADD R29, R29, 0x1, -R15.reuse ;  /* 0x000000011d1dc824 */ /* 0x100fe200078e0a0f */
[C---:B------:R-:W-:Y:S01]  /*5120*/  ISETP.GT.U32.AND P4, PT, R15.reuse, R22, PT ;  /* 0x000000160f00720c */ /* 0x040fe20003f84070 */
[----:B------:R-:W-:Y:S01]  /*5130*/  @!P1 IMAD.IADD R26, R26, 0x1, -R15 ;  /* 0x000000011a1a9824 */ /* 0x000fe200078e0a0f */
[----:B------:R-:W-:-:S02]  /*5140*/  ISETP.GT.U32.AND P1, PT, R15, R19, PT ;  /* 0x000000130f00720c */ /* 0x000fc40003f24070 */
[----:B------:R-:W-:-:S03]  /*5150*/  IABS R20, R168 ;  /* 0x000000a800147213 */ /* 0x000fc60000000000 */
[----:B------:R-:W-:Y:S02]  /*5160*/  @!P5 IMAD.IADD R28, R28, 0x1, -R15 ;  /* 0x000000011c1cd824 */ /* 0x000fe400078e0a0f */
[----:B------:R-:W-:Y:S01]  /*5170*/  IMAD.HI.U32 R6, R18, R20, RZ ;  /* 0x0000001412067227 */ /* 0x000fe200078e00ff */
[----:B------:R-:W-:-:S03]  /*5180*/  IABS R14, R164 ;  /* 0x000000a4000e7213 */ /* 0x000fc60000000000 */
[--C-:B------:R-:W-:Y:S02]  /*5190*/  @!P2 IMAD.IADD R25, R25, 0x1, -R15.reuse ;  /* 0x000000011919a824 */ /* 0x100fe400078e0a0f */
[--C-:B------:R-:W-:Y:S01]  /*51a0*/  @!P4 IMAD.IADD R22, R22, 0x1, -R15.reuse ;  /* 0x000000011616c824 */ /* 0x100fe200078e0a0f */
[----:B------:R-:W-:Y:S01]  /*51b0*/  ISETP.GT.U32.AND P4, PT, R15, R28, PT ;  /* 0x0000001c0f00720c */ /* 0x000fe20003f84070 */
[----:B------:R-:W-:Y:S02]  /*51c0*/  IMAD.MOV R6, RZ, RZ, -R6 ;  /* 0x000000ffff067224 */ /* 0x000fe400078e0a06 */
[----:B------:R-:W-:Y:S01]  /*51d0*/  @!P1 IMAD.IADD R19, R19, 0x1, -R15 ;  /* 0x0000000113139824 */ /* 0x000fe200078e0a0f */
[C---:B------:R-:W-:Y:S01]  /*51e0*/  ISETP.GT.U32.AND P1, PT, R15.reuse, R25, PT ;  /* 0x000000190f00720c */ /* 0x040fe20003f24070 */
[----:B------:R-:W-:Y:S02]  /*51f0*/  IMAD R20, R15, R6, R20 ;  /* 0x000000060f147224 */ /* 0x000fe400078e0214 */
[----:B------:R-:W-:Y:S01]  /*5200*/  IMAD.HI.U32 R6, R18, R14, RZ ;  /* 0x0000000e12067227 */ /* 0x000fe200078e00ff */
[----:B------:R-:W-:-:S03]  /*5210*/  IABS R12, R163 ;  /* 0x000000a3000c7213 */ /* 0x000fc60000000000 */
[----:B------:R-:W-:Y:S02]  /*5220*/  IMAD.MOV R6, RZ, RZ, -R6 ;  /* 0x000000ffff067224 */ /* 0x000fe400078e0a06 */
[----:B------:R-:W-:Y:S01]  /*5230*/  @!P4 IMAD.IADD R28, R28, 0x1, -R15 ;  /* 0x000000011c1cc824 */ /* 0x000fe200078e0a0f */
[C---:B------:R-:W-:Y:S01]  /*5240*/  ISETP.GT.U32.AND P4, PT, R15.reuse, R22, PT ;  /* 0x000000160f00720c */ /* 0x040fe20003f84070 */
[----:B------:R-:W-:Y:S01]  /*5250*/  IMAD R14, R15, R6, R14 ;  /* 0x000000060f0e7224 */ /* 0x000fe200078e020e */
[----:B------:R-:W-:Y:S01]  /*5260*/  IABS R6, R160 ;  /* 0x000000a000067213 */ /* 0x000fe20000000000 */
[----:B------:R-:W-:-:S04]  /*5270*/  IMAD.HI.U32 R5, R18, R12, RZ ;  /* 0x0000000c12057227 */ /* 0x000fc800078e00ff */
[----:B------:R-:W-:Y:S01]  /*5280*/  @!P1 IMAD.IADD R25, R25, 0x1, -R15 ;  /* 0x0000000119199824 */ /* 0x000fe200078e0a0f */
[----:B------:R-:W-:Y:S01]  /*5290*/  ISETP.GT.U32.AND P1, PT, R15, R19, PT ;  /* 0x000000130f00720c */ /* 0x000fe20003f24070 */
[----:B------:R-:W-:Y:S02]  /*52a0*/  IMAD.MOV R5, RZ, RZ, -R5 ;  /* 0x000000ffff057224 */ /* 0x000fe400078e0a05 */
[----:B------:R-:W-:-:S04]  /*52b0*/  IMAD.HI.U32 R134, R18, R6, RZ ;  /* 0x0000000612867227 */ /* 0x000fc800078e00ff */
[C---:B------:R-:W-:Y:S02]  /*52c0*/  IMAD R12, R15.reuse, R5, R12 ;  /* 0x000000050f0c7224 */ /* 0x040fe400078e020c */
[----:B------:R-:W-:Y:S02]  /*52d0*/  IMAD.MOV R134, RZ, RZ, -R134 ;  /* 0x000000ffff867224 */ /* 0x000fe400078e0a86 */
[--C-:B------:R-:W-:Y:S01]  /*52e0*/  @!P4 IMAD.IADD R22, R22, 0x1, -R15.reuse ;  /* 0x000000011616c824 */ /* 0x100fe200078e0a0f */
[C---:B------:R-:W-:Y:S01]  /*52f0*/  ISETP.GT.U32.AND P4, PT, R15.reuse, R12, PT ;  /* 0x0000000c0f00720c */ /* 0x040fe20003f84070 */
[----:B------:R-:W-:Y:S02]  /*5300*/  IMAD R6, R15, R134, R6 ;  /* 0x000000860f067224 */ /* 0x000fe400078e0206 */
[----:B------:R-:W-:-:S03]  /*5310*/  @!P1 IMAD.IADD R19, R19, 0x1, -R15 ;  /* 0x0000000113139824 */ /* 0x000fc600078e0a0f */
[----:B------:R-:W-:Y:S01]  /*5320*/  ISETP.GT.U32.AND P1, PT, R15, R6, PT ;  /* 0x000000060f00720c */ /* 0x000fe20003f24070 */
[----:B------:R-:W-:Y:S04]  /*5330*/  STL [R1+0x6b4], R156 ;  /* 0x0006b49c01007387 */ /* 0x000fe80000100800 */
[----:B------:R-:W-:Y:S04]  /*5340*/  STL [R1+0x6b8], R0 ;  /* 0x0006b80001007387 */ /* 0x000fe80000100800 */
[----:B------:R-:W-:Y:S01]  /*5350*/  STL [R1+0x6bc], R252 ;  /* 0x0006bcfc01007387 */ /* 0x000fe20000100800 */
[----:B------:R-:W-:-:S03]  /*5360*/  @!P4 IMAD.IADD R12, R12, 0x1, -R15 ;  /* 0x000000010c0cc824 */ /* 0x000fc600078e0a0f */
[----:B------:R-:W-:Y:S04]  /*5370*/  STL [R1+0x6c0], R251 ;  /* 0x0006c0fb01007387 */ /* 0x000fe80000100800 */
[----:B------:R-:W-:Y:S04]  /*5380*/  STL [R1+0x6c4], R248 ;  /* 0x0006c4f801007387 */ /* 0x000fe80000100800 */
[----:B------:R-:W-:Y:S04]  /*5390*/  STL [R1+0x6c8], R247 ;  /* 0x0006c8f701007387 */ /* 0x000fe80000100800 */
[----:B------:R0:W-:Y:S01]  /*53a0*/  STL [R1+0x6cc], R246 ;  /* 0x0006ccf601007387 */ /* 0x0001e20000100800 */
[----:B------:R-:W-:-:S03]  /*53b0*/  @!P1 IMAD.IADD R6, R6, 0x1, -R15 ;  /* 0x0000000106069824 */ /* 0x000fc600078e0a0f */
[----:B------:R-:W-:Y:S01]  /*53c0*/  STL [R1+0x6d0], R245 ;  /* 0x0006d0f501007387 */ /* 0x000fe20000100800 */
[----:B------:R-:W-:-:S03]  /*53d0*/  ISETP.GT.U32.AND P1, PT, R15, R12, PT ;  /* 0x0000000c0f00720c */ /* 0x000fc60003f24070 */
[----:B------:R1:W-:Y:S04]  /*53e0*/  STL [R1+0x6d4], R244 ;  /* 0x0006d4f401007387 */ /* 0x0003e80000100800 */
[----:B------:R2:W-:Y:S04]  /*53f0*/  STL [R1+0x6d8], R243 ;  /* 0x0006d8f301007387 */ /* 0x0005e80000100800 */
[----:B0-----:R-:W4:Y:S04]  /*5400*/  LDL R246, [R1+0x50c] ;  /* 0x00050c0001f67983 */ /* 0x001f280000100800 */
[----:B-1----:R-:W5:Y:S04]  /*5410*/  LDL R244, [R1+0x510] ;  /* 0x0005100001f47983 */ /* 0x002f680000100800 */
[----:B------:R-:W5:Y:S01]  /*5420*/  LDL R247, [R1+0x514] ;  /* 0x0005140001f77983 */ /* 0x000f620000100800 */
[----:B------:R-:W-:-:S03]  /*5430*/  IMAD.MOV.U32 R156, RZ, RZ, R10 ;  /* 0x000000ffff9c7224 */ /* 0x000fc600078e000a */
[----:B------:R-:W5:Y:S01]  /*5440*/  LDL R248, [R1+0x518] ;  /* 0x0005180001f87983 */ /* 0x000f620000100800 */
[----:B------:R-:W-:Y:S01]  /*5450*/  @!P1 IMAD.IADD R12, R12, 0x1, -R15 ;  /* 0x000000010c0c9824 */ /* 0x000fe200078e0a0f */
[----:B------:R-:W-:Y:S02]  /*5460*/  ISETP.GE.AND P1, PT, R156, RZ, PT ;  /* 0x000000ff9c00720c */ /* 0x000fe40003f26270 */
[----:B------:R-:W5:Y:S04]  /*5470*/  LDL R251, [R1+0x51c] ;  /* 0x00051c0001fb7983 */ /* 0x000f680000100800 */
[----:B------:R-:W5:Y:S04]  /*5480*/  LDL R252, [R1+0x520] ;  /* 0x0005200001fc7983 */ /* 0x000f680000100800 */
[----:B------:R-:W5:Y:S04]  /*5490*/  LDL R0, [R1+0x524] ;  /* 0x0005240001007983 */ /* 0x000f680000100800 */
[----:B------:R-:W5:Y:S01]  /*54a0*/  LDL R156, [R1+0x528] ;  /* 0x00052800019c7983 */ /* 0x000f620000100800 */
[----:B------:R-:W-:-:S02]  /*54b0*/  ISETP.GT.U32.AND P0, PT, R15, R48, PT ;  /* 0x000000300f00720c */ /* 0x000fc40003f04070 */
[----:B------:R-:W-:Y:S01]  /*54c0*/  IABS R23, R171 ;  /* 0x000000ab00177213 */ /* 0x000fe20000000000 */
[C---:B------:R-:W-:Y:S01]  /*54d0*/  IMAD R31, R15.reuse, R8, R31 ;  /* 0x000000080f1f7224 */ /* 0x040fe200078e021f */
[----:B------:R-:W-:Y:S01]  /*54e0*/  IABS R21, R169 ;  /* 0x000000a900157213 */ /* 0x000fe20000000000 */
[----:B------:R-:W5:Y:S01]  /*54f0*/  LDL R245, [R1+0x52c] ;  /* 0x00052c0001f57983 */ /* 0x000f620000100800 */
[----:B------:R-:W-:Y:S02]  /*5500*/  IABS R17, R166 ;  /* 0x000000a600117213 */ /* 0x000fe40000000000 */
[----:B------:R-:W-:Y:S01]  /*5510*/  IABS R16, R165 ;  /* 0x000000a500107213 */ /* 0x000fe20000000000 */
[----:B--2---:R-:W2:Y:S04]  /*5520*/  LDL R243, [R1+0x54c] ;  /* 0x00054c0001f37983 */ /* 0x004ea80000100800 */
[----:B------:R-:W-:Y:S01]  /*5530*/  @!P0 IMAD.IADD R48, R48, 0x1, -R15 ;  /* 0x0000000130308824 */ /* 0x000fe200078e0a0f */
[C---:B------:R-:W-:Y:S01]  /*5540*/  ISETP.GT.U32.AND P0, PT, R15.reuse, R41, PT ;  /* 0x000000290f00720c */ /* 0x040fe20003f04070 */
[----:B------:R-:W-:Y:S01]  /*5550*/  IMAD.HI.U32 R4, R18, R23, RZ ;  /* 0x0000001712047227 */ /* 0x000fe200078e00ff */
[----:B------:R-:W-:-:S11]  /*5560*/  ISETP.GT.U32.AND P3, PT, R15, R31, PT ;  /* 0x0000001f0f00720c */ /* 0x000fd60003f64070 */
[----:B------:R-:W-:Y:S01]  /*5570*/  @!P0 IMAD.IADD R41, R41, 0x1, -R15 ;  /* 0x0000000129298824 */ /* 0x000fe200078e0a0f */
[----:B------:R-:W-:Y:S01]  /*5580*/  ISETP.GT.U32.AND P0, PT, R15, R34, PT ;  /* 0x000000220f00720c */ /* 0x000fe20003f04070 */
[----:B------:R-:W-:-:S04]  /*5590*/  IMAD.MOV R4, RZ, RZ, -R4 ;  /* 0x000000ffff047224 */ /* 0x000fc800078e0a04 */
[----:B------:R-:W-:Y:S02]  /*55a0*/  IMAD R23, R15, R4, R23 ;  /* 0x000000040f177224 */ /* 0x000fe400078e0217 */
[----:B------:R-:W-:-:S06]  /*55b0*/  IMAD.HI.U32 R4, R18, R21, RZ ;  /* 0x0000001512047227 */ /* 0x000fcc00078e00ff */
        /* <DEDUP_REMOVED lines=11> */
[C---:B------:R-:W-:Y:S01]  /*5670*/  IMAD R17, R15.reuse, R4, R17 ;  /* 0x000000040f117224 */ /* 0x040fe200078e0211 */
[----:B------:R-:W-:Y:S01]  /*5680*/  ISETP.GT.U32.AND P6, PT, R15, R41, PT ;  /* 0x000000290f00720c */ /* 0x000fe20003fc4070 */
[----:B------:R-:W-:-:S04]  /*5690*/  IMAD.HI.U32 R4, R18, R10, RZ ;  /* 0x0000000a12047227 */ /* 0x000fc800078e00ff */
[----:B------:R-:W-:Y:S01]  /*56a0*/  @!P3 IMAD.IADD R37, R37, 0x1, -R15 ;  /* 0x000000012525b824 */ /* 0x000fe200078e0a0f */
[----:B------:R-:W-:Y:S01]  /*56b0*/  ISETP.GT.U32.AND P3, PT, R15, R31, PT ;  /* 0x0000001f0f00720c */ /* 0x000fe20003f64070 */
[----:B------:R-:W-:Y:S02]  /*56c0*/  IMAD.MOV R4, RZ, RZ, -R4 ;  /* 0x000000ffff047224 */ /* 0x000fe400078e0a04 */
[----:B------:R-:W-:-:S04]  /*56d0*/  IMAD.HI.U32 R7, R18, R16, RZ ;  /* 0x0000001012077227 */ /* 0x000fc800078e00ff */
[C---:B------:R-:W-:Y:S01]  /*56e0*/  IMAD R10, R15.reuse, R4, R10 ;  /* 0x000000040f0a7224 */ /* 0x040fe200078e020a */
[----:B------:R-:W-:Y:S01]  /*56f0*/  IABS R4, R159 ;  /* 0x0000009f00047213 */ /* 0x000fe20000000000 */
[--C-:B------:R-:W-:Y:S01]  /*5700*/  @!P0 IMAD.IADD R34, R34, 0x1, -R15.reuse ;  /* 0x0000000122228824 */ /* 0x100fe200078e0a0f */
[----:B------:R-:W-:Y:S01]  /*5710*/  ISETP.GT.U32.AND P0, PT, R15, R27, PT ;  /* 0x0000001b0f00720c */ /* 0x000fe20003f04070 */
[----:B------:R-:W-:Y:S01]  /*5720*/  @!P6 IMAD.IADD R41, R41, 0x1, -R15 ;  /* 0x000000012929e824 */ /* 0x000fe200078e0a0f */
[----:B------:R-:W-:Y:S01]  /*5730*/  IABS R8, R161 ;  /* 0x000000a100087213 */ /* 0x000fe20000000000 */
[----:B------:R-:W-:Y:S01]  /*5740*/  IMAD.MOV R7, RZ, RZ, -R7 ;  /* 0x000000ffff077224 */ /* 0x000fe200078e0a07 */
[C---:B------:R-:W-:Y:S01]  /*5750*/  ISETP.GT.U32.AND P6, PT, R15.reuse, R30, PT ;  /* 0x0000001e0f00720c */ /* 0x040fe20003fc4070 */
[----:B------:R-:W-:Y:S01]  /*5760*/  IMAD.HI.U32 R132, R18, R4, RZ ;  /* 0x0000000412847227 */ /* 0x000fe200078e00ff */
[----:B------:R-:W-:-:S03]  /*5770*/  ISETP.GT.U32.AND P5, PT, R15, R21, PT ;  /* 0x000000150f00720c */ /* 0x000fc60003fa4070 */
[----:B------:R-:W-:Y:S01]  /*5780*/  @!P3 IMAD.IADD R31, R31, 0x1, -R15 ;  /* 0x000000011f1fb824 */ /* 0x000fe200078e0a0f */
[C---:B------:R-:W-:Y:S01]  /*5790*/  ISETP.GT.U32.AND P3, PT, R15.reuse, R24, PT ;  /* 0x000000180f00720c */ /* 0x040fe20003f64070 */
[----:B------:R-:W-:Y:S02]  /*57a0*/  IMAD R16, R15, R7, R16 ;  /* 0x000000070f107224 */ /* 0x000fe400078e0210 */
[----:B------:R-:W-:Y:S02]  /*57b0*/  IMAD.MOV R132, RZ, RZ, -R132 ;  /* 0x000000ffff847224 */ /* 0x000fe400078e0a84 */
[----:B------:R-:W-:-:S04]  /*57c0*/  IMAD.HI.U32 R7, R18, R8, RZ ;  /* 0x0000000812077227 */ /* 0x000fc800078e00ff */
[----:B------:R-:W-:Y:S01]  /*57d0*/  IMAD R4, R15, R132, R4 ;  /* 0x000000840f047224 */ /* 0x000fe200078e0204 */
[----:B------:R-:W-:Y:S01]  /*57e0*/  IABS R132, R155 ;  /* 0x0000009b00847213 */ /* 0x000fe20000000000 */
[----:B------:R-:W-:Y:S02]  /*57f0*/  IMAD.MOV R7, RZ, RZ, -R7 ;  /* 0x000000ffff077224 */ /* 0x000fe400078e0a07 */
[--C-:B------:R-:W-:Y:S01]  /*5800*/  @!P0 IMAD.IADD R27, R27, 0x1, -R15.reuse ;  /* 0x000000011b1b8824 */ /* 0x100fe200078e0a0f */
[C---:B------:R-:W-:Y:S01]  /*5810*/  ISETP.GT.U32.AND P0, PT, R15.reuse, R20, PT ;  /* 0x000000140f00720c */ /* 0x040fe20003f04070 */
[C---:B------:R-:W-:Y:S01]  /*5820*/  IMAD R8, R15.reuse, R7, R8 ;  /* 0x000000070f087224 */ /* 0x040fe200078e0208 */
[C---:B------:R-:W-:Y:S01]  /*5830*/  ISETP.GT.U32.AND P2, PT, R15.reuse, R17, PT ;  /* 0x000000110f00720c */ /* 0x040fe20003f44070 */
[----:B------:R-:W-:Y:S01]  /*5840*/  @!P6 IMAD.IADD R30, R30, 0x1, -R15 ;  /* 0x000000011e1ee824 */ /* 0x000fe200078e0a0f */
[----:B------:R-:W-:Y:S01]  /*5850*/  IABS R7, R157 ;  /* 0x0000009d00077213 */ /* 0x000fe20000000000 */
[----:B------:R-:W-:Y:S01]  /*5860*/  IMAD.HI.U32 R11, R18, R132, RZ ;  /* 0x00000084120b7227 */ /* 0x000fe200078e00ff */
[----:B------:R-:W-:-:S03]  /*5870*/  ISETP.GT.U32.AND P6, PT, R15, R23, PT ;  /* 0x000000170f00720c */ /* 0x000fc60003fc4070 */
[--C-:B------:R-:W-:Y:S01]  /*5880*/  @!P5 IMAD.IADD R21, R21, 0x1, -R15.reuse ;  /* 0x000000011515d824 */ /* 0x100fe200078e0a0f */
[C---:B------:R-:W-:Y:S01]  /*5890*/  ISETP.GT.U32.AND P5, PT, R15.reuse, R27, PT ;  /* 0x0000001b0f00720c */ /* 0x040fe20003fa4070 */
[----:B------:R-:W-:Y:S01]  /*58a0*/  @!P3 IMAD.IADD R24, R24, 0x1, -R15 ;  /* 0x000000011818b824 */ /* 0x000fe200078e0a0f */
[----:B------:R-:W-:Y:S01]  /*58b0*/  ISETP.GT.U32.AND P3, PT, R15, R16, PT ;  /* 0x000000100f00720c */ /* 0x000fe20003f64070 */
[----:B------:R-:W-:Y:S02]  /*58c0*/  IMAD.MOV R11, RZ, RZ, -R11 ;  /* 0x000000ffff0b7224 */ /* 0x000fe400078e0a0b */
[----:B------:R-:W-:-:S04]  /*58d0*/  IMAD.HI.U32 R13, R18, R7, RZ ;  /* 0x00000007120d7227 */ /* 0x000fc800078e00ff */
[C---:B------:R-:W-:Y:S01]  /*58e0*/  IMAD R132, R15.reuse, R11, R132 ;  /* 0x0000000b0f847224 */ /* 0x040fe200078e0284 */
[----:B------:R-:W-:Y:S01]  /*58f0*/  IABS R11, R154 ;  /* 0x0000009a000b7213 */ /* 0x000fe20000000000 */
[----:B------:R-:W-:Y:S02]  /*5900*/  IMAD.MOV R13, RZ, RZ, -R13 ;  /* 0x000000ffff0d7224 */ /* 0x000fe400078e0a0d */
[--C-:B------:R-:W-:Y:S01]  /*5910*/  @!P0 IMAD.IADD R20, R20, 0x1, -R15.reuse ;  /* 0x0000000114148824 */ /* 0x100fe200078e0a0f */
[----:B------:R-:W-:Y:S01]  /*5920*/  ISETP.GT.U32.AND P0, PT, R15, R26, PT ;  /* 0x0000001a0f00720c */ /* 0x000fe20003f04070 */
[----:B------:R-:W-:Y:S01]  /*5930*/  @!P2 IMAD.IADD R17, R17, 0x1, -R15 ;  /* 0x000000011111a824 */ /* 0x000fe200078e0a0f */
[C---:B------:R-:W-:Y:S01]  /*5940*/  ISETP.GT.U32.AND P2, PT, R15.reuse, R24, PT ;  /* 0x000000180f00720c */ /* 0x040fe20003f44070 */
[----:B------:R-:W-:Y:S01]  /*5950*/  IMAD R7, R15, R13, R7 ;  /* 0x0000000d0f077224 */ /* 0x000fe200078e0207 */
[----:B------:R-:W-:Y:S01]  /*5960*/  IABS R5, R158 ;  /* 0x0000009e00057213 */ /* 0x000fe20000000000 */
        /* <DEDUP_REMOVED lines=13> */
[C---:B------:R-:W-:Y:S01]  /*5a40*/  ISETP.GT.U32.AND P0, PT, R15.reuse, R20, PT ;  /* 0x000000140f00720c */ /* 0x040fe20003f04070 */
[----:B------:R-:W-:Y:S01]  /*5a50*/  @!P2 IMAD.IADD R24, R24, 0x1, -R15 ;  /* 0x000000011818a824 */ /* 0x000fe200078e0a0f */
[C---:B------:R-:W-:Y:S01]  /*5a60*/  ISETP.GT.U32.AND P2, PT, R15.reuse, R17, PT ;  /* 0x000000110f00720c */ /* 0x040fe20003f44070 */
[----:B------:R-:W-:Y:S02]  /*5a70*/  IMAD R5, R15, R131, R5 ;  /* 0x000000830f057224 */ /* 0x000fe400078e0205 */
[----:B------:R-:W-:-:S02]  /*5a80*/  @!P6 IMAD.IADD R14, R14, 0x1, -R15 ;  /* 0x000000010e0ee824 */ /* 0x000fc400078e0a0f */
[----:B------:R-:W-:-:S04]  /*5a90*/  IMAD.HI.U32 R131, R18, R13, RZ ;  /* 0x0000000d12837227 */ /* 0x000fc800078e00ff */
[--C-:B------:R-:W-:Y:S01]  /*5aa0*/  @!P5 IMAD.IADD R21, R21, 0x1, -R15.reuse ;  /* 0x000000011515d824 */ /* 0x100fe200078e0a0f */
[----:B------:R-:W-:Y:S01]  /*5ab0*/  ISETP.GT.U32.AND P5, PT, R15, R10, PT ;  /* 0x0000000a0f00720c */ /* 0x000fe20003fa4070 */
[----:B------:R-:W-:Y:S01]  /*5ac0*/  @!P3 IMAD.IADD R23, R23, 0x1, -R15 ;  /* 0x000000011717b824 */ /* 0x000fe200078e0a0f */
[C---:B------:R-:W-:Y:S01]  /*5ad0*/  ISETP.GT.U32.AND P3, PT, R15.reuse, R14, PT ;  /* 0x0000000e0f00720c */ /* 0x040fe20003f64070 */
[----:B------:R-:W-:Y:S01]  /*5ae0*/  IMAD.MOV R131, RZ, RZ, -R131 ;  /* 0x000000ffff837224 */ /* 0x000fe200078e0a83 */
[C---:B------:R-:W-:Y:S01]  /*5af0*/  ISETP.GT.U32.AND P6, PT, R15.reuse, R16, PT ;  /* 0x000000100f00720c */ /* 0x040fe20003fc4070 */
[----:B------:R-:W-:Y:S02]  /*5b00*/  @!P0 IMAD.IADD R20, R20, 0x1, -R15 ;  /* 0x0000000114148824 */ /* 0x000fe400078e0a0f */
[C---:B------:R-:W-:Y:S01]  /*5b10*/  IMAD R13, R15.reuse, R131, R13 ;  /* 0x000000830f0d7224 */ /* 0x040fe200078e020d */
[----:B---3--:R-:W-:Y:S02]  /*5b20*/  IABS R131, R152 ;  /* 0x0000009800837213 */ /* 0x008fe40000000000 */
        /* <DEDUP_REMOVED lines=8> */
[----:B------:R-:W-:Y:S02]  /*5bb0*/  IMAD.MOV R18, RZ, RZ, -R18 ;  /* 0x000000ffff127224 */ /* 0x000fe400078e0a12 */
[----:B------:R-:W-:Y:S01]  /*5bc0*/  @!P6 IMAD.IADD R16, R16, 0x1, -R15 ;  /* 0x000000011010e824 */ /* 0x000fe200078e0a0f */
[C---:B------:R-:W-:Y:S01]  /*5bd0*/  ISETP.GT.U32.AND P6, PT, R15.reuse, R5, PT ;  /* 0x000000050f00720c */ /* 0x040fe20003fc4070 */
[C---:B------:R-:W-:Y:S01]  /*5be0*/  IMAD R131, R15.reuse, R18, R131 ;  /* 0x000000120f837224 */ /* 0x040fe200078e0283 */
[C---:B------:R-:W-:Y:S01]  /*5bf0*/  ISETP.GT.U32.AND P4, PT, R15.reuse, R132, PT ;  /* 0x000000840f00720c */ /* 0x040fe20003f84070 */
[--C-:B------:R-:W-:Y:S01]  /*5c00*/  @!P0 IMAD.IADD R8, R8, 0x1, -R15.reuse ;  /* 0x0000000108088824 */ /* 0x100fe200078e0a0f */
[C---:B------:R-:W-:Y:S01]  /*5c10*/  ISETP.GT.U32.AND P0, PT, R15.reuse, R13, PT ;  /* 0x0000000d0f00720c */ /* 0x040fe20003f04070 */
[--C-:B------:R-:W-:Y:S01]  /*5c20*/  @!P2 IMAD.IADD R4, R4, 0x1, -R15.reuse ;  /* 0x000000010404a824 */ /* 0x100fe200078e0a0f */
[----:B------:R-:W-:Y:S01]  /*5c30*/  ISETP.GT.U32.AND P2, PT, R15, R131, PT ;  /* 0x000000830f00720c */ /* 0x000fe20003f44070 */
[----:B------:R-:W-:-:S02]  /*5c40*/  @!P5 IMAD.IADD R11, R11, 0x1, -R15 ;  /* 0x000000010b0bd824 */ /* 0x000fc400078e0a0f */
[--C-:B------:R-:W-:Y:S01]  /*5c50*/  @!P3 IMAD.IADD R7, R7, 0x1, -R15.reuse ;  /* 0x000000010707b824 */ /* 0x100fe200078e0a0f */
[C---:B------:R-:W-:Y:S02]  /*5c60*/  ISETP.GT.U32.AND P5, PT, R15.reuse, R4, PT ;  /* 0x000000040f00720c */ /* 0x040fe40003fa4070 */
[----:B------:R-:W-:Y:S01]  /*5c70*/  ISETP.GT.U32.AND P3, PT, R15, R8, PT ;  /* 0x000000080f00720c */ /* 0x000fe20003f64070 */
[--C-:B------:R-:W-:Y:S01]  /*5c80*/  @!P6 IMAD.IADD R5, R5, 0x1, -R15.reuse ;  /* 0x000000010505e824 */ /* 0x100fe200078e0a0f */
[C---:B------:R-:W-:Y:S01]  /*5c90*/  ISETP.GT.U32.AND P6, PT, R15.reuse, R10, PT ;  /* 0x0000000a0f00720c */ /* 0x040fe20003fc4070 */
[--C-:B------:R-:W-:Y:S01]  /*5ca0*/  @!P4 IMAD.IADD R132, R132, 0x1, -R15.reuse ;  /* 0x000000018484c824 */ /* 0x100fe200078e0a0f */
[----:B------:R-:W-:Y:S01]  /*5cb0*/  ISETP.GT.U32.AND P4, PT, R15, R6, PT ;  /* 0x000000060f00720c */ /* 0x000fe20003f84070 */
[--C-:B------:R-:W-:Y:S01]  /*5cc0*/  @!P0 IMAD.IADD R13, R13, 0x1, -R15.reuse ;  /* 0x000000010d0d8824 */ /* 0x100fe200078e0a0f */
[----:B------:R-:W-:Y:S01]  /*5cd0*/  ISETP.GT.U32.AND P0, PT, R15, R5, PT ;  /* 0x000000050f00720c */ /* 0x000fe20003f04070 */
[----:B------:R-:W-:Y:S01]  /*5ce0*/  @!P2 IMAD.IADD R131, R131, 0x1, -R15 ;  /* 0x000000018383a824 */ /* 0x000fe200078e0a0f */
[----:B------:R-:W-:-:S03]  /*5cf0*/  ISETP.GT.U32.AND P2, PT, R15, R7, PT ;  /* 0x000000070f00720c */ /* 0x000fc60003f44070 */
[--C-:B------:R-:W-:Y:S01]  /*5d00*/  @!P5 IMAD.IADD R4, R4, 0x1, -R15.reuse ;  /* 0x000000010404d824 */ /* 0x100fe200078e0a0f */
[C---:B------:R-:W-:Y:S01]  /*5d10*/  ISETP.GT.U32.AND P5, PT, R15.reuse, R131, PT ;  /* 0x000000830f00720c */ /* 0x040fe20003fa4070 */
[--C-:B------:R-:W-:Y:S01]  /*5d20*/  @!P3 IMAD.IADD R8, R8, 0x1, -R15.reuse ;  /* 0x000000010808b824 */ /* 0x100fe200078e0a0f */
[C---:B------:R-:W-:Y:S01]  /*5d30*/  ISETP.GT.U32.AND P3, PT, R15.reuse, R132, PT ;  /* 0x000000840f00720c */ /* 0x040fe20003f64070 */
[--C-:B------:R-:W-:Y:S01]  /*5d40*/  @!P6 IMAD.IADD R10, R10, 0x1, -R15.reuse ;  /* 0x000000010a0ae824 */ /* 0x100fe200078e0a0f */
[C---:B------:R-:W-:Y:S01]  /*5d50*/  ISETP.GT.U32.AND P6, PT, R15.reuse, R13, PT ;  /* 0x0000000d0f00720c */ /* 0x040fe20003fc4070 */
[--C-:B------:R-:W-:Y:S01]  /*5d60*/  @!P4 IMAD.IADD R6, R6, 0x1, -R15.reuse ;  /* 0x000000010606c824 */ /* 0x100fe200078e0a0f */
[----:B------:R-:W-:Y:S01]  /*5d70*/  ISETP.GT.U32.AND P4, PT, R15, R11, PT ;  /* 0x0000000b0f00720c */ /* 0x000fe20003f84070 */
[--C-:B------:R-:W-:Y:S01]  /*5d80*/  @!P0 IMAD.IADD R5, R5, 0x1, -R15.reuse ;  /* 0x0000000105058824 */ /* 0x100fe200078e0a0f */
[----:B------:R-:W-:Y:S01]  /*5d90*/  ISETP.NE.AND P0, PT, R2, RZ, PT ;  /* 0x000000ff0200720c */ /* 0x000fe20003f05270 */
[----:B------:R-:W-:Y:S01]  /*5da0*/  @!P2 IMAD.IADD R7, R7, 0x1, -R15 ;  /* 0x000000010707a824 */ /* 0x000fe200078e0a0f */
[----:B------:R-:W-:Y:S01]  /*5db0*/  ISETP.GE.AND P2, PT, R250, RZ, PT ;  /* 0x000000fffa00720c */ /* 0x000fe20003f46270 */
[----:B------:R-:W-:-:S02]  /*5dc0*/  @!P1 IMAD.MOV R9, RZ, RZ, -R9 ;  /* 0x000000ffff099224 */ /* 0x000fc400078e0a09 */
[--C-:B------:R-:W-:Y:S02]  /*5dd0*/  @!P5 IMAD.IADD R131, R131, 0x1, -R15.reuse ;  /* 0x000000018383d824 */ /* 0x100fe400078e0a0f */
[--C-:B------:R-:W-:Y:S02]  /*5de0*/  @!P3 IMAD.IADD R132, R132, 0x1, -R15.reuse ;  /* 0x000000018484b824 */ /* 0x100fe400078e0a0f */
[--C-:B------:R-:W-:Y:S02]  /*5df0*/  @!P6 IMAD.IADD R13, R13, 0x1, -R15.reuse ;  /* 0x000000010d0de824 */ /* 0x100fe400078e0a0f */
[----:B------:R-:W-:Y:S01]  /*5e00*/  @!P4 IMAD.IADD R11, R11, 0x1, -R15 ;  /* 0x000000010b0bc824 */ /* 0x000fe200078e0a0f */
[----:B------:R-:W-:Y:S02]  /*5e10*/  LOP3.LUT R15, RZ, R3, RZ, 0x33, !PT ;  /* 0x00000003ff0f7212 */ /* 0x000fe400078e33ff */
[----:B------:R-:W-:Y:S02]  /*5e20*/  @!P0 LOP3.LUT R9, RZ, R2, RZ, 0x33, !PT ;  /* 0x00000002ff098212 */ /* 0x000fe400078e33ff */
[----:B------:R-:W-:Y:S01]  /*5e30*/  ISETP.NE.AND P0, PT, R3, RZ, PT ;  /* 0x000000ff0300720c */ /* 0x000fe20003f05270 */
[----:B------:R-:W-:Y:S01]  /*5e40*/  IMAD.MOV.U32 R3, RZ, RZ, R133 ;  /* 0x000000ffff037224 */ /* 0x000fe200078e0085 */
[----:B------:R-:W3:Y:S01]  /*5e50*/  LDL R2, [R1+0x574] ;  /* 0x0005740001027983 */ /* 0x000ee20000100800 */
[----:B------:R-:W-:Y:S01]  /*5e60*/  @!P2 IMAD.MOV R249, RZ, RZ, -R249 ;  /* 0x000000fffff9a224 */ /* 0x000fe200078e0af9 */
[----:B----4-:R-:W-:-:S02]  /*5e70*/  ISETP.GE.AND P1, PT, R246, RZ, PT ;  /* 0x000000fff600720c */ /* 0x010fc40003f26270 */
[----:B------:R-:W4:Y:S01]  /*5e80*/  LDL R246, [R1+0x530] ;  /* 0x0005300001f67983 */ /* 0x000f220000100800 */
[----:B-----5:R-:W-:-:S03]  /*5e90*/  ISETP.GE.AND P5, PT, R244, RZ, PT ;  /* 0x000000fff400720c */ /* 0x020fc60003fa6270 */
[----:B------:R-:W5:Y:S01]  /*5ea0*/  LDL R244, [R1+0x550] ;  /* 0x0005500001f47983 */ /* 0x000f620000100800 */
[----:B------:R-:W-:-:S03]  /*5eb0*/  ISETP.GE.AND P3, PT, R247, RZ, PT ;  /* 0x000000fff700720c */ /* 0x000fc60003f66270 */
[----:B------:R-:W2:Y:S01]  /*5ec0*/  LDL R247, [R1+0x534] ;  /* 0x0005340001f77983 */ /* 0x000ea20000100800 */
[----:B------:R-:W-:Y:S02]  /*5ed0*/  ISETP.GE.AND P4, PT, R248, RZ, PT ;  /* 0x000000fff800720c */ /* 0x000fe40003f86270 */
[----:B------:R-:W-:Y:S01]  /*5ee0*/  @!P1 IMAD.MOV R3, RZ, RZ, -R3 ;  /* 0x000000ffff039224 */ /* 0x000fe200078e0a03 */
[----:B------:R-:W3:Y:S01]  /*5ef0*/  LDL R248, [R1+0x538] ;  /* 0x0005380001f87983 */ /* 0x000ee20000100800 */
[----:B------:R-:W-:Y:S01]  /*5f00*/  ISETP.GE.AND P2, PT, R251, RZ, PT ;  /* 0x000000fffb00720c */ /* 0x000fe20003f46270 */
[----:B------:R-:W-:Y:S02]  /*5f10*/  @!P5 IMAD.MOV R130, RZ, RZ, -R130 ;  /* 0x000000ffff82d224 */ /* 0x000fe400078e0a82 */
[----:B------:R-:W5:Y:S01]  /*5f20*/  LDL R251, [R1+0x53c] ;  /* 0x00053c0001fb7983 */ /* 0x000f620000100800 */
[----:B------:R-:W-:Y:S01]  /*5f30*/  ISETP.GE.AND P1, PT, R252, RZ, PT ;  /* 0x000000fffc00720c */ /* 0x000fe20003f26270 */
[----:B------:R-:W-:-:S02]  /*5f40*/  @!P3 IMAD.MOV R129, RZ, RZ, -R129 ;  /* 0x000000ffff81b224 */ /* 0x000fc400078e0a81 */
[----:B------:R-:W5:Y:S01]  /*5f50*/  LDL R252, [R1+0x540] ;  /* 0x0005400001fc7983 */ /* 0x000f620000100800 */
[----:B------:R-:W-:-:S03]  /*5f60*/  ISETP.GE.AND P5, PT, R0, RZ, PT ;  /* 0x000000ff0000720c */ /* 0x000fc60003fa6270 */
[----:B------:R-:W5:Y:S01]  /*5f70*/  LDL R0, [R1+0x544] ;  /* 0x0005440001007983 */ /* 0x000f620000100800 */
[----:B------:R-:W-:-:S03]  /*5f80*/  ISETP.GE.AND P3, PT, R156, RZ, PT ;  /* 0x000000ff9c00720c */ /* 0x000fc60003f66270 */
[----:B------:R-:W5:Y:S01]  /*5f90*/  LDL R156, [R1+0x548] ;  /* 0x00054800019c7983 */ /* 0x000f620000100800 */
[----:B------:R-:W-:Y:S02]  /*5fa0*/  @!P4 IMAD.MOV R128, RZ, RZ, -R128 ;  /* 0x000000ffff80c224 */ /* 0x000fe400078e0a80 */
[----:B------:R-:W-:Y:S01]  /*5fb0*/  @!P2 IMAD.MOV R127, RZ, RZ, -R127 ;  /* 0x000000ffff7fa224 */ /* 0x000fe200078e0a7f */
[----:B------:R-:W-:Y:S01]  /*5fc0*/  ISETP.GE.AND P4, PT, R245, RZ, PT ;  /* 0x000000fff500720c */ /* 0x000fe20003f86270 */
[----:B------:R-:W-:Y:S01]  /*5fd0*/  @!P1 IMAD.MOV R126, RZ, RZ, -R126 ;  /* 0x000000ffff7e9224 */ /* 0x000fe200078e0a7e */
[----:B------:R-:W5:Y:S01]  /*5fe0*/  LDL R245, [R1+0x554] ;  /* 0x0005540001f57983 */ /* 0x000f620000100800 */
[----:B------:R-:W-:-:S03]  /*5ff0*/  @!P5 IMAD.MOV R125, RZ, RZ, -R125 ;  /* 0x000000ffff7dd224 */ /* 0x000fc600078e0a7d */
[----:B------:R-:W-:-:S07]  /*6000*/  @!P3 IMAD.MOV R124, RZ, RZ, -R124 ;  /* 0x000000ffff7cb224 */ /* 0x000fce00078e0a7c */
[----:B------:R-:W-:Y:S01]  /*6010*/  @!P4 IMAD.MOV R123, RZ, RZ, -R123 ;  /* 0x000000ffff7bc224 */ /* 0x000fe200078e0a7b */
[----:B----4-:R-:W-:Y:S02]  /*6020*/  ISETP.GE.AND P2, PT, R246, RZ, PT ;  /* 0x000000fff600720c */ /* 0x010fe40003f46270 */
[----:B------:R-:W4:Y:S01]  /*6030*/  LDL R246, [R1+0x558] ;  /* 0x0005580001f67983 */ /* 0x000f220000100800 */
[----:B--2---:R-:W-:-:S03]  /*6040*/  ISETP.GE.AND P1, PT, R247, RZ, PT ;  /* 0x000000fff700720c */ /* 0x004fc60003f26270 */
[----:B------:R-:W2:Y:S01]  /*6050*/  LDL R247, [R1+0x55c] ;  /* 0x00055c0001f77983 */ /* 0x000ea20000100800 */
[----:B---3--:R-:W-:-:S06]  /*6060*/  ISETP.GE.AND P5, PT, R248, RZ, PT ;  /* 0x000000fff800720c */ /* 0x008fcc0003fa6270 */
[----:B------:R-:W-:Y:S01]  /*6070*/  @!P2 IMAD.MOV R122, RZ, RZ, -R122 ;  /* 0x000000ffff7aa224 */ /* 0x000fe200078e0a7a */
[----:B------:R-:W3:Y:S01]  /*6080*/  LDL R248, [R1+0x560] ;  /* 0x0005600001f87983 */ /* 0x000ee20000100800 */
[----:B-----5:R-:W-:-:S03]  /*6090*/  ISETP.GE.AND P3, PT, R251, RZ, PT ;  /* 0x000000fffb00720c */ /* 0x020fc60003f66270 */
[----:B------:R-:W5:Y:S01]  /*60a0*/  LDL R251, [R1+0x564] ;  /* 0x0005640001fb7983 */ /* 0x000f620000100800 */
[----:B------:R-:W-:Y:S01]  /*60b0*/  ISETP.GE.AND P4, PT, R252, RZ, PT ;  /* 0x000000fffc00720c */ /* 0x000fe20003f86270 */
[----:B------:R-:W-:Y:S02]  /*60c0*/  @!P1 IMAD.MOV R121, RZ, RZ, -R121 ;  /* 0x000000ffff799224 */ /* 0x000fe400078e0a79 */
[----:B------:R-:W5:Y:S01]  /*60d0*/  LDL R252, [R1+0x568] ;  /* 0x0005680001fc7983 */ /* 0x000f620000100800 */
[----:B------:R-:W-:-:S03]  /*60e0*/  ISETP.GE.AND P2, PT, R0, RZ, PT ;  /* 0x000000ff0000720c */ /* 0x000fc60003f46270 */
[----:B------:R-:W5:Y:S01]  /*60f0*/  LDL R0, [R1+0x56c] ;  /* 0x00056c0001007983 */ /* 0x000f620000100800 */
[----:B------:R-:W-:-:S03]  /*6100*/  ISETP.GE.AND P1, PT, R156, RZ, PT ;  /* 0x000000ff9c00720c */ /* 0x000fc60003f26270 */
[----:B------:R-:W5:Y:S01]  /*6110*/  LDL R156, [R1+0x570] ;  /* 0x00057000019c7983 */ /* 0x000f620000100800 */
[----:B------:R-:W-:Y:S01]  /*6120*/  @!P5 IMAD.MOV R120, RZ, RZ, -R120 ;  /* 0x000000ffff78d224 */ /* 0x000fe200078e0a78 */
[----:B------:R-:W-:Y:S01]  /*6130*/  ISETP.GE.AND P5, PT, R243, RZ, PT ;  /* 0x000000fff300720c */ /* 0x000fe20003fa6270 */
[----:B------:R-:W-:Y:S01]  /*6140*/  @!P3 IMAD.MOV R119, RZ, RZ, -R119 ;  /* 0x000000ffff77b224 */ /* 0x000fe200078e0a77 */
[----:B------:R-:W-:Y:S01]  /*6150*/  ISETP.GE.AND P3, PT, R244, RZ, PT ;  /* 0x000000fff400720c */ /* 0x000fe20003f66270 */
[----:B------:R-:W-:Y:S01]  /*6160*/  @!P4 IMAD.MOV R118, RZ, RZ, -R118 ;  /* 0x000000ffff76c224 */ /* 0x000fe200078e0a76 */
[----:B------:R-:W-:Y:S01]  /*6170*/  ISETP.GE.AND P4, PT, R245, RZ, PT ;  /* 0x000000fff500720c */ /* 0x000fe20003f86270 */
[----:B------:R-:W-:Y:S01]  /*6180*/  @!P2 IMAD.MOV R117, RZ, RZ, -R117 ;  /* 0x000000ffff75a224 */ /* 0x000fe200078e0a75 */
[----:B------:R-:W5:Y:S02]  /*6190*/  LDL.LU R243, [R1+0x6d8] ;  /* 0x0006d80001f37983 */ /* 0x000f640000300800 */
[----:B------:R-:W-:-:S02]  /*61a0*/  @!P1 IMAD.MOV R116, RZ, RZ, -R116 ;  /* 0x000000ffff749224 */ /* 0x000fc400078e0a74 */
[----:B------:R-:W5:Y:S03]  /*61b0*/  LDL.LU R244, [R1+0x6d4] ;  /* 0x0006d40001f47983 */ /* 0x000f660000300800 */
[----:B------:R-:W-:Y:S01]  /*61c0*/  @!P5 IMAD.MOV R115, RZ, RZ, -R115 ;  /* 0x000000ffff73d224 */ /* 0x000fe200078e0a73 */
[----:B------:R-:W5:Y:S01]  /*61d0*/  LDL.LU R245, [R1+0x6d0] ;  /* 0x0006d00001f57983 */ /* 0x000f620000300800 */
[----:B------:R-:W-:Y:S02]  /*61e0*/  @!P3 IMAD.MOV R114, RZ, RZ, -R114 ;  /* 0x000000ffff72b224 */ /* 0x000fe400078e0a72 */
[----:B------:R-:W-:Y:S01]  /*61f0*/  @!P4 IMAD.MOV R113, RZ, RZ, -R113 ;  /* 0x000000ffff71c224 */ /* 0x000fe200078e0a71 */
[----:B----4-:R-:W-:Y:S02]  /*6200*/  ISETP.GE.AND P2, PT, R246, RZ, PT ;  /* 0x000000fff600720c */ /* 0x010fe40003f46270 */
[----:B------:R-:W4:Y:S01]  /*6210*/  LDL.LU R246, [R1+0x6cc] ;  /* 0x0006cc0001f67983 */ /* 0x000f220000300800 */
[----:B--2---:R-:W-:-:S03]  /*6220*/  ISETP.GE.AND P1, PT, R247, RZ, PT ;  /* 0x000000fff700720c */ /* 0x004fc60003f26270 */
[----:B------:R-:W2:Y:S01]  /*6230*/  LDL.LU R247, [R1+0x6c8] ;  /* 0x0006c80001f77983 */ /* 0x000ea20000300800 */
[----:B---3--:R-:W-:-:S06]  /*6240*/  ISETP.GE.AND P5, PT, R248, RZ, PT ;  /* 0x000000fff800720c */ /* 0x008fcc0003fa6270 */
[----:B------:R-:W-:Y:S01]  /*6250*/  @!P2 IMAD.MOV R112, RZ, RZ, -R112 ;  /* 0x000000ffff70a224 */ /* 0x000fe200078e0a70 */
[----:B------:R-:W3:Y:S01]  /*6260*/  LDL.LU R248, [R1+0x6c4] ;  /* 0x0006c40001f87983 */ /* 0x000ee20000300800 */
[----:B-----5:R-:W-:-:S03]  /*6270*/  ISETP.GE.AND P3, PT, R251, RZ, PT ;  /* 0x000000fffb00720c */ /* 0x020fc60003f66270 */
[----:B------:R-:W5:Y:S01]  /*6280*/  LDL.LU R251, [R1+0x6c0] ;  /* 0x0006c00001fb7983 */ /* 0x000f620000300800 */
[----:B------:R-:W-:Y:S01]  /*6290*/  ISETP.GE.AND P4, PT, R252, RZ, PT ;  /* 0x000000fffc00720c */ /* 0x000fe20003f86270 */
[----:B------:R-:W-:Y:S02]  /*62a0*/  @!P1 IMAD.MOV R111, RZ, RZ, -R111 ;  /* 0x000000ffff6f9224 */ /* 0x000fe400078e0a6f */
[----:B------:R-:W4:Y:S01]  /*62b0*/  LDL.LU R252, [R1+0x6bc] ;  /* 0x0006bc0001fc7983 */ /* 0x000f220000300800 */
[----:B------:R-:W-:-:S03]  /*62c0*/  ISETP.GE.AND P2, PT, R0, RZ, PT ;  /* 0x000000ff0000720c */ /* 0x000fc60003f46270 */
[----:B------:R-:W2:Y:S01]  /*62d0*/  LDL.LU R0, [R1+0x6b8] ;  /* 0x0006b80001007983 */ /* 0x000ea20000300800 */
[----:B------:R-:W-:-:S03]  /*62e0*/  ISETP.GE.AND P1, PT, R156, RZ, PT ;  /* 0x000000ff9c00720c */ /* 0x000fc60003f26270 */
[----:B------:R-:W3:Y:S01]  /*62f0*/  LDL.LU R156, [R1+0x6b4] ;  /* 0x0006b400019c7983 */ /* 0x000ee20000300800 */
[----:B------:R-:W-:Y:S01]  /*6300*/  @!P5 IMAD.MOV R110, RZ, RZ, -R110 ;  /* 0x000000ffff6ed224 */ /* 0x000fe200078e0a6e */
[----:B------:R-:W-:Y:S01]  /*6310*/  ISETP.GE.AND P5, PT, R2, RZ, PT ;  /* 0x000000ff0200720c */ /* 0x000fe20003fa6270 */
[----:B------:R-:W-:Y:S02]  /*6320*/  @!P3 IMAD.MOV R109, RZ, RZ, -R109 ;  /* 0x000000ffff6db224 */ /* 0x000fe400078e0a6d */
[----:B------:R-:W-:Y:S02]  /*6330*/  @!P4 IMAD.MOV R108, RZ, RZ, -R108 ;  /* 0x000000ffff6cc224 */ /* 0x000fe400078e0a6c */
[----:B------:R-:W-:-:S03]  /*6340*/  @!P2 IMAD.MOV R107, RZ, RZ, -R107 ;  /* 0x000000ffff6ba224 */ /* 0x000fc600078e0a6b */
[----:B------:R-:W-:-:S05]  /*6350*/  @!P1 IMAD.MOV R106, RZ, RZ, -R106 ;  /* 0x000000ffff6a9224 */ /* 0x000fca00078e0a6a */
[----:B------:R-:W-:Y:S01]  /*6360*/  @!P5 IMAD.MOV R105, RZ, RZ, -R105 ;  /* 0x000000ffff69d224 */ /* 0x000fe200078e0a69 */
[----:B------:R-:W-:Y:S02]  /*6370*/  ISETP.GE.AND P6, PT, R152, RZ, PT ;  /* 0x000000ff9800720c */ /* 0x000fe40003fc6270 */
[----:B-----5:R-:W-:Y:S02]  /*6380*/  ISETP.GE.AND P1, PT, R251, RZ, PT ;  /* 0x000000fffb00720c */ /* 0x020fe40003f26270 */
[----:B----4-:R-:W-:Y:S02]  /*6390*/  ISETP.GE.AND P2, PT, R252, RZ, PT ;  /* 0x000000fffc00720c */ /* 0x010fe40003f46270 */
[----:B--2---:R-:W-:Y:S02]  /*63a0*/  ISETP.GE.AND P4, PT, R0, RZ, PT ;  /* 0x000000ff0000720c */ /* 0x004fe40003f86270 */
[----:B---3--:R-:W-:-:S07]  /*63b0*/  ISETP.GE.AND P3, PT, R156, RZ, PT ;  /* 0x000000ff9c00720c */ /* 0x008fce0003f66270 */
[----:B------:R-:W-:Y:S01]  /*63c0*/  @!P1 IMAD.MOV R101, RZ, RZ, -R101 ;  /* 0x000000ffff659224 */ /* 0x000fe200078e0a65 */
[----:B------:R-:W-:Y:S01]  /*63d0*/  ISETP.GE.AND P5, PT, R248, RZ, PT ;  /* 0x000000fff800720c */ /* 0x000fe20003fa6270 */
[----:B------:R-:W-:Y:S01]  /*63e0*/  IMAD.MOV.U32 R2, RZ, RZ, R131 ;  /* 0x000000ffff027224 */ /* 0x000fe200078e0083 */
[----:B------:R-:W-:Y:S01]  /*63f0*/  ISETP.GE.AND P1, PT, R244, RZ, PT ;  /* 0x000000fff400720c */ /* 0x000fe20003f26270 */
[----:B------:R-:W-:Y:S01]  /*6400*/  @!P2 IMAD.MOV R102, RZ, RZ, -R102 ;  /* 0x000000ffff66a224 */ /* 0x000fe200078e0a66 */
[----:B------:R-:W-:Y:S01]  /*6410*/  ISETP.GE.AND P2, PT, R245, RZ, PT ;  /* 0x000000fff500720c */ /* 0x000fe20003f46270 */
[----:B------:R-:W2:Y:S01]  /*6420*/  LDL.LU R156, [R1+0x6b0] ;  /* 0x0006b000019c7983 */ /* 0x000ea20000300800 */
[----:B------:R-:W-:Y:S01]  /*6430*/  @!P4 IMAD.MOV R103, RZ, RZ, -R103 ;  /* 0x000000ffff67c224 */ /* 0x000fe200078e0a67 */
[----:B------:R-:W-:Y:S01]  /*6440*/  ISETP.GE.AND P4, PT, R246, RZ, PT ;  /* 0x000000fff600720c */ /* 0x000fe20003f86270 */
[----:B------:R-:W-:Y:S01]  /*6450*/  @!P3 IMAD.MOV R104, RZ, RZ, -R104 ;  /* 0x000000ffff68b224 */ /* 0x000fe200078e0a68 */
[----:B------:R-:W-:-:S04]  /*6460*/  ISETP.GE.AND P3, PT, R247, RZ, PT ;  /* 0x000000fff700720c */ /* 0x000fc80003f66270 */
[----:B------:R-:W-:Y:S01]  /*6470*/  @!P5 IMAD.MOV R100, RZ, RZ, -R100 ;  /* 0x000000ffff64d224 */ /* 0x000fe200078e0a64 */
[----:B------:R-:W-:Y:S01]  /*6480*/  ISETP.GE.AND P5, PT, R243, RZ, PT ;  /* 0x000000fff300720c */ /* 0x000fe20003fa6270 */
[----:B------:R-:W-:Y:S01]  /*6490*/  @!P1 IMAD.MOV R96, RZ, RZ, -R96 ;  /* 0x000000ffff609224 */ /* 0x000fe200078e0a60 */
[----:B------:R-:W-:Y:S01]  /*64a0*/  ISETP.GE.AND P1, PT, R239, RZ, PT ;  /* 0x000000ffef00720c */ /* 0x000fe20003f26270 */
[----:B------:R-:W-:Y:S01]  /*64b0*/  @!P2 IMAD.MOV R97, RZ, RZ, -R97 ;  /* 0x000000ffff61a224 */ /* 0x000fe200078e0a61 */
[----:B------:R-:W-:Y:S02]  /*64c0*/  ISETP.GE.AND P2, PT, R240, RZ, PT ;  /* 0x000000fff000720c */ /* 0x000fe40003f46270 */
        /* <DEDUP_REMOVED lines=175> */
[----:B------:R-:W-:Y:S01]  /*6fc0*/  SEL R131, R15, R3, !P0 ;  /* 0x000000030f837207 */ /* 0x000fe20004000000 */
[----:B------:R-:W-:Y:S02]  /*6fd0*/  @!P1 IMAD.MOV R13, RZ, RZ, -R13 ;  /* 0x000000ffff0d9224 */ /* 0x000fe400078e0a0d */
[----:B------:R-:W-:Y:S02]  /*6fe0*/  @!P2 IMAD.MOV R11, RZ, RZ, -R11 ;  /* 0x000000ffff0ba224 */ /* 0x000fe400078e0a0b */
[----:B------:R-:W-:Y:S02]  /*6ff0*/  @!P6 IMAD.MOV R2, RZ, RZ, -R2 ;  /* 0x000000ffff02e224 */ /* 0x000fe400078e0a02 */
[----:B------:R-:W-:Y:S02]  /*7000*/  @!P4 IMAD.MOV R132, RZ, RZ, -R132 ;  /* 0x000000ffff84c224 */ /* 0x000fe400078e0a84 */
[----:B------:R-:W-:-:S02]  /*7010*/  IMAD R3, R9, UR4, RZ ;  /* 0x0000000409037c24 */ /* 0x000fc4000f8e02ff */
[----:B------:R-:W-:Y:S01]  /*7020*/  @!P3 IMAD.MOV R7, RZ, RZ, -R7 ;  /* 0x000000ffff07b224 */ /* 0x000fe200078e0a07 */
[C---:B------:R-:W-:Y:S01]  /*7030*/  SEL R249, R15.reuse, R249, !P0 ;  /* 0x000000f90ff97207 */ /* 0x040fe20004000000 */
[----:B------:R-:W-:Y:S01]  /*7040*/  ULDC UR4, c[0x0][0x240] ;  /* 0x0000900000047ab9 */ /* 0x000fe20000000800 */
[C---:B------:R-:W-:Y:S02]  /*7050*/  SEL R130, R15.reuse, R130, !P0 ;  /* 0x000000820f827207 */ /* 0x040fe40004000000 */
[C---:B------:R-:W-:Y:S02]  /*7060*/  SEL R129, R15.reuse, R129, !P0 ;  /* 0x000000810f817207 */ /* 0x040fe40004000000 */
[C---:B------:R-:W-:Y:S02]  /*7070*/  SEL R128, R15.reuse, R128, !P0 ;  /* 0x000000800f807207 */ /* 0x040fe40004000000 */
[C---:B------:R-:W-:Y:S02]  /*7080*/  SEL R127, R15.reuse, R127, !P0 ;  /* 0x0000007f0f7f7207 */ /* 0x040fe40004000000 */
[----:B------:R-:W-:-:S02]  /*7090*/  SEL R126, R15, R126, !P0 ;  /* 0x0000007e0f7e7207 */ /* 0x000fc40004000000 */
[C---:B------:R-:W-:Y:S02]  /*70a0*/  SEL R125, R15.reuse, R125, !P0 ;  /* 0x0000007d0f7d7207 */ /* 0x040fe40004000000 */
        /* <DEDUP_REMOVED lines=119> */
[----:B------:R-:W-:Y:S02]  /*7820*/  SEL R15, R15, R2, !P0 ;  /* 0x000000020f0f7207 */ /* 0x000fe40004000000 */
[----:B------:R-:W-:Y:S01]  /*7830*/  LEA R2, P0, R3, UR12, 0x1 ;  /* 0x0000000c03027c11 */ /* 0x000fe2000f8008ff */
[----:B------:R-:W-:Y:S02]  /*7840*/  IMAD R131, R131, UR4, RZ ;  /* 0x0000000483837c24 */ /* 0x000fe4000f8e02ff */
[----:B------:R-:W-:Y:S01]  /*7850*/  IMAD R130, R130, UR4, RZ ;  /* 0x0000000482827c24 */ /* 0x000fe2000f8e02ff */
[----:B------:R-:W-:Y:S01]  /*7860*/  LEA.HI.X.SX32 R3, R3, UR13, 0x1, P0 ;  /* 0x0000000d03037c11 */ /* 0x000fe200080f0eff */
[----:B------:R-:W-:Y:S01]  /*7870*/  ULDC.64 UR12, c[0x0][0x218] ;  /* 0x00008600000c7ab9 */ /* 0x000fe20000000a00 */
[----:B------:R-:W-:Y:S01]  /*7880*/  IMAD R129, R129, UR4, RZ ;  /* 0x0000000481817c24 */ /* 0x000fe2000f8e02ff */
[----:B------:R-:W-:Y:S01]  /*7890*/  LEA R152, P3, R131, UR12, 0x1 ;  /* 0x0000000c83987c11 */ /* 0x000fe2000f8608ff */
[----:B------:R-:W-:Y:S01]  /*78a0*/  IMAD R128, R128, UR4, RZ ;  /* 0x0000000480807c24 */ /* 0x000fe2000f8e02ff */
[----:B------:R-:W-:Y:S01]  /*78b0*/  LEA R153, P2, R130, UR12, 0x1 ;  /* 0x0000000c82997c11 */ /* 0x000fe2000f8408ff */
[----:B------:R-:W-:Y:S01]  /*78c0*/  IMAD R127, R127, UR4, RZ ;  /* 0x000000047f7f7c24 */ /* 0x000fe2000f8e02ff */
[----:B------:R-:W-:Y:S01]  /*78d0*/  LEA R154, P1, R129, UR12, 0x1 ;  /* 0x0000000c819a7c11 */ /* 0x000fe2000f8208ff */
[----:B------:R0:W-:Y:S01]  /*78e0*/  STL [R1+0x228], R152 ;  /* 0x0002289801007387 */ /* 0x0001e20000100800 */
[----:B------:R-:W-:-:S02]  /*78f0*/  IMAD R126, R126, UR4, RZ ;  /* 0x000000047e7e7c24 */ /* 0x000fc4000f8e02ff */
[----:B------:R-:W-:Y:S01]  /*7900*/  IMAD R125, R125, UR4, RZ ;  /* 0x000000047d7d7c24 */ /* 0x000fe2000f8e02ff */
[----:B------:R1:W-:Y:S01]  /*7910*/  STL [R1+0x22c], R153 ;  /* 0x00022c9901007387 */ /* 0x0003e20000100800 */
[----:B0-----:R-:W-:-:S03]  /*7920*/  LEA R152, P0, R128, UR12, 0x1 ;  /* 0x0000000c80987c11 */ /* 0x001fc6000f8008ff */
[----:B------:R0:W-:Y:S01]  /*7930*/  STL [R1+0x230], R154 ;  /* 0x0002309a01007387 */ /* 0x0001e20000100800 */
[----:B-1----:R-:W-:-:S03]  /*7940*/  LEA R153, P6, R127, UR12, 0x1 ;  /* 0x0000000c7f997c11 */ /* 0x002fc6000f8c08ff */
[----:B------:R1:W-:Y:S01]  /*7950*/  STL [R1+0x234], R152 ;  /* 0x0002349801007387 */ /* 0x0003e20000100800 */
[----:B------:R-:W-:-:S03]  /*7960*/  IMAD R124, R124, UR4, RZ ;  /* 0x000000047c7c7c24 */ /* 0x000fc6000f8e02ff */
[----:B------:R3:W-:Y:S01]  /*7970*/  STL [R1+0x238], R153 ;  /* 0x0002389901007387 */ /* 0x0007e20000100800 */
[----:B0-----:R-:W-:Y:S01]  /*7980*/  LEA R154, P5, R126, UR12, 0x1 ;  /* 0x0000000c7e9a7c11 */ /* 0x001fe2000f8a08ff */
[----:B------:R-:W-:Y:S01]  /*7990*/  IMAD R123, R123, UR4, RZ ;  /* 0x000000047b7b7c24 */ /* 0x000fe2000f8e02ff */
[----:B-1----:R-:W-:-:S03]  /*79a0*/  LEA R152, P4, R125, UR12, 0x1 ;  /* 0x0000000c7d987c11 */ /* 0x002fc6000f8808ff */
[----:B------:R0:W-:Y:S01]  /*79b0*/  STL [R1+0x23c], R154 ;  /* 0x00023c9a01007387 */ /* 0x0001e20000100800 */
[----:B---3--:R-:W-:-:S03]  /*79c0*/  LEA.HI.X.SX32 R153, R131, UR13, 0x1, P3 ;  /* 0x0000000d83997c11 */ /* 0x008fc600098f0eff */
[----:B------:R1:W-:Y:S01]  /*79d0*/  STL [R1+0x240], R152 ;  /* 0x0002409801007387 */ /* 0x0003e20000100800 */
[----:B------:R-:W-:-:S03]  /*79e0*/  IMAD R122, R122, UR4, RZ ;  /* 0x000000047a7a7c24 */ /* 0x000fc6000f8e02ff */
[----:B------:R3:W-:Y:S01]  /*79f0*/  STL [R1+0x220], R153 ;  /* 0x0002209901007387 */ /* 0x0007e20000100800 */
[----:B0-----:R-:W-:Y:S02]  /*7a00*/  LEA R154, P3, R124, UR12, 0x1 ;  /* 0x0000000c7c9a7c11 */ /* 0x001fe4000f8608ff */
[----:B-1----:R-:W-:-:S03]  /*7a10*/  LEA.HI.X.SX32 R152, R130, UR13, 0x1, P2 ;  /* 0x0000000d82987c11 */ /* 0x002fc600090f0eff */
[----:B------:R0:W-:Y:S01]  /*7a20*/  STL [R1+0x244], R154 ;  /* 0x0002449a01007387 */ /* 0x0001e20000100800 */
[----:B---3--:R-:W-:-:S03]  /*7a30*/  LEA R153, P2, R123, UR12, 0x1 ;  /* 0x0000000c7b997c11 */ /* 0x008fc6000f8408ff */
[----:B------:R1:W-:Y:S01]  /*7a40*/  STL [R1+0x218], R152 ;  /* 0x0002189801007387 */ /* 0x0003e20000100800 */
[----:B------:R-:W-:-:S03]  /*7a50*/  IMAD R121, R121, UR4, RZ ;  /* 0x0000000479797c24 */ /* 0x000fc6000f8e02ff */
[----:B------:R3:W-:Y:S01]  /*7a60*/  STL [R1+0x248], R153 ;  /* 0x0002489901007387 */ /* 0x0007e20000100800 */
[----:B0-----:R-:W-:Y:S01]  /*7a70*/  LEA.HI.X.SX32 R154, R129, UR13, 0x1, P1 ;  /* 0x0000000d819a7c11 */ /* 0x001fe200088f0eff */
        /* <DEDUP_REMOVED lines=517> */
[----:B0-----:R-:W-:Y:S01]  /*9ad0*/  LEA R154, P3, R19, UR12, 0x1 ;  /* 0x0000000c139a7c11 */ /* 0x001fe2000f8608ff */
[----:B------:R-:W-:Y:S01]  /*9ae0*/  IMAD R14, R14, UR4, RZ ;  /* 0x000000040e0e7c24 */ /* 0x000fe2000f8e02ff */
[----:B-1----:R-:W-:-:S03]  /*9af0*/  LEA.HI.X.SX32 R152, R25, UR13, 0x1, P2 ;  /* 0x0000000d19987c11 */ /* 0x002fc600090f0eff */
[----:B------:R0:W-:Y:S01]  /*9b00*/  STL [R1+0x3e8], R154 ;  /* 0x0003e89a01007387 */ /* 0x0001e20000100800 */
[----:B---3--:R-:W-:-:S03]  /*9b10*/  LEA R153, P2, R17, UR12, 0x1 ;  /* 0x0000000c11997c11 */ /* 0x008fc6000f8408ff */
[----:B------:R1:W-:Y:S01]  /*9b20*/  STL [R1+0x184], R152 ;  /* 0x0001849801007387 */ /* 0x0003e20000100800 */
[----:B------:R-:W-:-:S03]  /*9b30*/  IMAD R12, R12, UR4, RZ ;  /* 0x000000040c0c7c24 */ /* 0x000fc6000f8e02ff */
[----:B------:R3:W-:Y:S01]  /*9b40*/  STL [R1+0x3ec], R153 ;  /* 0x0003ec9901007387 */ /* 0x0007e20000100800 */
[----:B0-----:R-:W-:Y:S02]  /*9b50*/  LEA.HI.X.SX32 R154, R24, UR13, 0x1, P1 ;  /* 0x0000000d189a7c11 */ /* 0x001fe400088f0eff */
[----:B-1----:R-:W-:Y:S01]  /*9b60*/  LEA R152, P1, R16, UR12, 0x1 ;  /* 0x0000000c10987c11 */ /* 0x002fe2000f8208ff */
[----:B------:R-:W-:Y:S01]  /*9b70*/  IMAD R10, R10, UR4, RZ ;  /* 0x000000040a0a7c24 */ /* 0x000fe2000f8e02ff */
[----:B---3--:R-:W-:Y:S02]  /*9b80*/  LEA.HI.X.SX32 R153, R23, UR13, 0x1, P0 ;  /* 0x0000000d17997c11 */ /* 0x008fe400080f0eff */
[----:B------:R-:W-:Y:S01]  /*9b90*/  LEA R23, P0, R14, UR12, 0x1 ;  /* 0x0000000c0e177c11 */ /* 0x000fe2000f8008ff */
[----:B------:R-:W-:Y:S04]  /*9ba0*/  STL [R1+0x18c], R154 ;  /* 0x00018c9a01007387 */ /* 0x000fe80000100800 */
[----:B------:R0:W-:Y:S01]  /*9bb0*/  STL [R1+0x3f0], R152 ;  /* 0x0003f09801007387 */ /* 0x0001e20000100800 */
[----:B------:R-:W-:-:S03]  /*9bc0*/  IMAD R8, R8, UR4, RZ ;  /* 0x0000000408087c24 */ /* 0x000fc6000f8e02ff */
[----:B------:R-:W-:Y:S04]  /*9bd0*/  STL [R1+0x194], R153 ;  /* 0x0001949901007387 */ /* 0x000fe80000100800 */
[----:B------:R1:W-:Y:S01]  /*9be0*/  STL [R1+0x3f4], R23 ;  /* 0x0003f41701007387 */ /* 0x0003e20000100800 */
[----:B0-----:R-:W-:Y:S02]  /*9bf0*/  LEA.HI.X.SX32 R152, R22, UR13, 0x1, P6 ;  /* 0x0000000d16987c11 */ /* 0x001fe4000b0f0eff */
[----:B------:R-:W-:Y:S01]  /*9c00*/  LEA R22, P6, R12, UR12, 0x1 ;  /* 0x0000000c0c167c11 */ /* 0x000fe2000f8c08ff */
[----:B------:R-:W-:Y:S02]  /*9c10*/  IMAD R6, R6, UR4, RZ ;  /* 0x0000000406067c24 */ /* 0x000fe4000f8e02ff */
[----:B------:R-:W-:Y:S01]  /*9c20*/  STL [R1+0x19c], R152 ;  /* 0x00019c9801007387 */ /* 0x000fe20000100800 */
[----:B-1----:R-:W-:-:S02]  /*9c30*/  LEA.HI.X.SX32 R23, R21, UR13, 0x1, P5 ;  /* 0x0000000d15177c11 */ /* 0x002fc4000a8f0eff */
[----:B------:R-:W-:Y:S01]  /*9c40*/  LEA R21, P5, R10, UR12, 0x1 ;  /* 0x0000000c0a157c11 */ /* 0x000fe2000f8a08ff */
        /* <DEDUP_REMOVED lines=16> */
[----:B------:R-:W0:Y:S01]  /*9d50*/  S2R R0, SR_TID.X ;  /* 0x0000000000007919 */ /* 0x000e220000002100 */
[----:B------:R-:W-:Y:S01]  /*9d60*/  IMAD R9, R9, UR4, RZ ;  /* 0x0000000409097c24 */ /* 0x000fe2000f8e02ff */
[----:B-1----:R-:W-:-:S02]  /*9d70*/  LEA.HI.X.SX32 R19, R16, UR13, 0x1, P1 ;  /* 0x0000000d10137c11 */ /* 0x002fc400088f0eff */
[----:B------:R-:W-:Y:S01]  /*9d80*/  LEA R16, P1, R5, UR12, 0x1 ;  /* 0x0000000c05107c11 */ /* 0x000fe2000f8208ff */
[----:B------:R-:W-:Y:S04]  /*9d90*/  STL [R1+0x1bc], R20 ;  /* 0x0001bc1401007387 */ /* 0x000fe80000100800 */
[----:B------:R1:W-:Y:S01]  /*9da0*/  STL [R1+0x408], R17 ;  /* 0x0004081101007387 */ /* 0x0003e20000100800 */
[----:B------:R-:W-:-:S03]  /*9db0*/  IMAD R11, R11, UR4, RZ ;  /* 0x000000040b0b7c24 */ /* 0x000fc6000f8e02ff */
[----:B------:R-:W-:Y:S04]  /*9dc0*/  STL [R1+0x1c4], R19 ;  /* 0x0001c41301007387 */ /* 0x000fe80000100800 */
[----:B------:R3:W-:Y:S01]  /*9dd0*/  STL [R1+0x40c], R16 ;  /* 0x00040c1001007387 */ /* 0x0007e20000100800 */
[----:B-1----:R-:W-:Y:S02]  /*9de0*/  LEA.HI.X.SX32 R17, R14, UR13, 0x1, P0 ;  /* 0x0000000d0e117c11 */ /* 0x002fe400080f0eff */
[----:B------:R-:W-:Y:S01]  /*9df0*/  LEA R14, P0, R7, UR12, 0x1 ;  /* 0x0000000c070e7c11 */ /* 0x000fe2000f8008ff */
[----:B------:R-:W-:Y:S02]  /*9e00*/  IMAD R13, R13, UR4, RZ ;  /* 0x000000040d0d7c24 */ /* 0x000fe4000f8e02ff */
[----:B------:R-:W-:Y:S01]  /*9e10*/  STL [R1+0x1cc], R17 ;  /* 0x0001cc1101007387 */ /* 0x000fe20000100800 */
[----:B---3--:R-:W-:-:S02]  /*9e20*/  LEA.HI.X.SX32 R16, R12, UR13, 0x1, P6 ;  /* 0x0000000d0c107c11 */ /* 0x008fc4000b0f0eff */
[----:B------:R-:W-:Y:S01]  /*9e30*/  LEA R12, P6, R9, UR12, 0x1 ;  /* 0x0000000c090c7c11 */ /* 0x000fe2000f8c08ff */
        /* <DEDUP_REMOVED lines=10> */
[----:B------:R1:W-:Y:S04]  /*9ee0*/  STL [R1+0x418], R10 ;  /* 0x0004180a01007387 */ /* 0x0003e80000100800 */
[----:B------:R-:W-:Y:S04]  /*9ef0*/  STL [R1+0x1e4], R12 ;  /* 0x0001e40c01007387 */ /* 0x000fe80000100800 */
[----:B------:R3:W-:Y:S01]  /*9f00*/  STL [R1+0x41c], R8 ;  /* 0x00041c0801007387 */ /* 0x0007e20000100800 */
[----:B-1----:R-:W-:-:S02]  /*9f10*/  LEA.HI.X.SX32 R10, R6, UR13, 0x1, P3 ;  /* 0x0000000d060a7c11 */ /* 0x002fc400098f0eff */
[----:B------:R-:W-:-:S03]  /*9f20*/  LEA R6, P3, R15, UR12, 0x1 ;  /* 0x0000000c0f067c11 */ /* 0x000fc6000f8608ff */
[----:B------:R-:W-:Y:S01]  /*9f30*/  STL [R1+0x1ec], R10 ;  /* 0x0001ec0a01007387 */ /* 0x000fe20000100800 */
[----:B---3--:R-:W-:Y:S02]  /*9f40*/  LEA.HI.X.SX32 R8, R4, UR13, 0x1, P2 ;  /* 0x0000000d04087c11 */ /* 0x008fe400090f0eff */
[----:B------:R-:W-:Y:S01]  /*9f50*/  LEA R4, P2, R249, UR12, 0x1 ;  /* 0x0000000cf9047c11 */ /* 0x000fe2000f8408ff */
[----:B------:R1:W-:Y:S01]  /*9f60*/  STL [R1+0x420], R6 ;  /* 0x0004200601007387 */ /* 0x0003e20000100800 */
[----:B0-----:R-:W-:Y:S01]  /*9f70*/  SHF.R.U32.HI R0, RZ, 0x6, R0 ;  /* 0x00000006ff007819 */ /* 0x001fe20000011600 */
[----:B------:R-:W-:Y:S02]  /*9f80*/  USHF.R.U32.HI UR6, URZ, 0x4, UR6 ;  /* 0x000000043f067899 */ /* 0x000fe40008011606 */
[----:B------:R-:W-:Y:S01]  /*9f90*/  STL [R1+0x1f4], R8 ;  /* 0x0001f40801007387 */ /* 0x000fe20000100800 */
[----:B------:R-:W-:Y:S01]  /*9fa0*/  SHF.R.S32.HI R18, RZ, 0x1f, R135 ;  /* 0x0000001fff127819 */ /* 0x000fe20000011487 */
[----:B------:R-:W-:-:S02]  /*9fb0*/  ULDC UR12, c[0x0][0x238] ;  /* 0x00008e00000c7ab9 */ /* 0x000fc40000000800 */
[----:B------:R0:W-:Y:S01]  /*9fc0*/  STL [R1+0x424], R4 ;  /* 0x0004240401007387 */ /* 0x0001e20000100800 */
[----:B-1----:R-:W-:Y:S02]  /*9fd0*/  LEA.HI.X.SX32 R6, R5, UR13, 0x1, P1 ;  /* 0x0000000d05067c11 */ /* 0x002fe400088f0eff */
[----:B------:R-:W-:-:S03]  /*9fe0*/  LEA.HI.X.SX32 R5, R7, UR13, 0x1, P0 ;  /* 0x0000000d07057c11 */ /* 0x000fc600080f0eff */
[----:B------:R1:W-:Y:S01]  /*9ff0*/  STL [R1+0x1fc], R6 ;  /* 0x0001fc0601007387 */ /* 0x0003e20000100800 */
[----:B0-----:R-:W-:-:S03]  /*a000*/  LEA.HI.X.SX32 R4, R9, UR13, 0x1, P6 ;  /* 0x0000000d09047c11 */ /* 0x001fc6000b0f0eff */
[----:B------:R0:W-:Y:S01]  /*a010*/  STL [R1+0x204], R5 ;  /* 0x0002040501007387 */ /* 0x0001e20000100800 */
[----:B------:R-:W-:-:S03]  /*a020*/  SGXT.U32 R0, R0, 0x1 ;  /* 0x000000010000781a */ /* 0x000fc60000000000 */
[----:B------:R3:W-:Y:S01]  /*a030*/  STL [R1+0x20c], R4 ;  /* 0x00020c0401007387 */ /* 0x0007e20000100800 */
[----:B-1----:R-:W-:Y:S02]  /*a040*/  LEA.HI.X.SX32 R6, R11, UR13, 0x1, P5 ;  /* 0x0000000d0b067c11 */ /* 0x002fe4000a8f0eff */
[----:B0-----:R-:W-:-:S03]  /*a050*/  LEA.HI.X.SX32 R5, R13, UR13, 0x1, P4 ;  /* 0x0000000d0d057c11 */ /* 0x001fc6000a0f0eff */
[----:B------:R0:W-:Y:S01]  /*a060*/  STL [R1+0x214], R6 ;  /* 0x0002140601007387 */ /* 0x0001e20000100800 */
[----:B---3--:R-:W-:-:S03]  /*a070*/  LEA.HI.X.SX32 R4, R15, UR13, 0x1, P3 ;  /* 0x0000000d0f047c11 */ /* 0x008fc600098f0eff */
[----:B------:R-:W-:Y:S01]  /*a080*/  STL [R1+0x21c], R5 ;  /* 0x00021c0501007387 */ /* 0x000fe20000100800 */
[----:B------:R-:W-:-:S03]  /*a090*/  LOP3.LUT R9, R0, 0x24, RZ, 0xfc, !PT ;  /* 0x0000002400097812 */ /* 0x000fc600078efcff */
[----:B------:R1:W-:Y:S01]  /*a0a0*/  STL [R1+0x224], R4 ;  /* 0x0002240401007387 */ /* 0x0003e20000100800 */
[C---:B0-----:R-:W-:Y:S02]  /*a0b0*/  LOP3.LUT R6, R0.reuse, 0x2a, RZ, 0xfc, !PT ;  /* 0x0000002a00067812 */ /* 0x041fe400078efcff */
[----:B------:R-:W-:Y:S01]  /*a0c0*/  LEA.HI.X.SX32 R249, R249, UR13, 0x1, P2 ;  /* 0x0000000df9f97c11 */ /* 0x000fe200090f0eff */
[----:B------:R-:W-:Y:S01]  /*a0d0*/  ULDC UR13, c[0x0][0x238] ;  /* 0x00008e00000d7ab9 */ /* 0x000fe20000000800 */
[C---:B------:R-:W-:Y:S02]  /*a0e0*/  LOP3.LUT R12, R0.reuse, 0x1e, RZ, 0xfc, !PT ;  /* 0x0000001e000c7812 */ /* 0x040fe400078efcff */
[C---:B-1----:R-:W-:Y:S02]  /*a0f0*/  LOP3.LUT R4, R0.reuse, 0x2e, RZ, 0xfc, !PT ;  /* 0x0000002e00047812 */ /* 0x042fe400078efcff */
[C---:B------:R-:W-:Y:S02]  /*a100*/  LOP3.LUT R5, R0.reuse, 0x2c, RZ, 0xfc, !PT ;  /* 0x0000002c00057812 */ /* 0x040fe400078efcff */
[----:B------:R-:W-:Y:S01]  /*a110*/  LOP3.LUT R14, R0, 0x1a, RZ, 0xfc, !PT ;  /* 0x0000001a000e7812 */ /* 0x000fe200078efcff */
[----:B------:R-:W-:Y:S01]  /*a120*/  IMAD R158, R4, UR9, RZ ;  /* 0x00000009049e7c24 */ /* 0x000fe2000f8e02ff */
[----:B------:R-:W-:Y:S01]  /*a130*/  LOP3.LUT R15, R0, 0x18, RZ, 0xfc, !PT ;  /* 0x00000018000f7812 */ /* 0x000fe200078efcff */
[----:B------:R-:W-:Y:S01]  /*a140*/  IMAD R4, R6, UR13, RZ ;  /* 0x0000000d06047c24 */ /* 0x000fe2000f8e02ff */
[----:B------:R-:W-:Y:S01]  /*a150*/  LOP3.LUT R17, R0, 0x14, RZ, 0xfc, !PT ;  /* 0x0000001400117812 */ /* 0x000fe200078efcff */
[----:B------:R-:W-:Y:S01]  /*a160*/  IMAD R4, R9, UR17, RZ ;  /* 0x0000001109047c24 */ /* 0x000fe2000f8e02ff */
[----:B------:R-:W-:Y:S01]  /*a170*/  LEA.HI R18, R18, R135, RZ, 0x6 ;  /* 0x0000008712127211 */ /* 0x000fe200078f30ff */
[----:B------:R-:W-:Y:S01]  /*a180*/  IMAD R4, R12, UR20, RZ ;  /* 0x000000140c047c24 */ /* 0x000fe2000f8e02ff */
[C---:B------:R-:W-:Y:S01]  /*a190*/  LOP3.LUT R7, R0.reuse, 0x28, RZ, 0xfc, !PT ;  /* 0x0000002800077812 */ /* 0x040fe200078efcff */
[----:B------:R-:W-:Y:S01]  /*a1a0*/  IMAD R157, R5, UR12, RZ ;  /* 0x0000000c059d7c24 */ /* 0x000fe2000f8e02ff */
[----:B------:R-:W-:Y:S01]  /*a1b0*/  LOP3.LUT R10, R0, 0x22, RZ, 0xfc, !PT ;  /* 0x00000022000a7812 */ /* 0x000fe200078efcff */
[----:B------:R-:W-:Y:S01]  /*a1c0*/  IMAD R4, R14, UR22, RZ ;  /* 0x000000160e047c24 */ /* 0x000fe2000f8e02ff */
[----:B------:R-:W-:Y:S01]  /*a1d0*/  USGXT.U32 UR14, UR14, 0xe ;  /* 0x0000000e0e0e789a */ /* 0x000fe20008000000 */
[----:B--2---:R-:W-:Y:S01]  /*a1e0*/  IMAD R252, R156, UR7, RZ ;  /* 0x000000079cfc7c24 */ /* 0x004fe2000f8e02ff */
[----:B------:R-:W-:Y:S01]  /*a1f0*/  USGXT.U32 UR12, UR6, 0xe ;  /* 0x0000000e060c789a */ /* 0x000fe20008000000 */
[----:B------:R-:W-:Y:S01]  /*a200*/  IMAD R4, R15, UR23, RZ ;  /* 0x000000170f047c24 */ /* 0x000fe2000f8e02ff */
[C---:B------:R-:W-:Y:S01]  /*a210*/  LOP3.LUT R8, R0.reuse, 0x26, RZ, 0xfc, !PT ;  /* 0x0000002600087812 */ /* 0x040fe200078efcff */
[----:B------:R-:W-:Y:S01]  /*a220*/  IMAD R4, R17, UR26, RZ ;  /* 0x0000001a11047c24 */ /* 0x000fe2000f8e02ff */
[----:B------:R-:W-:-:S02]  /*a230*/  LOP3.LUT R13, R0, 0x1c, RZ, 0xfc, !PT ;  /* 0x0000001c000d7812 */ /* 0x000fc400078efcff */
[C---:B------:R-:W-:Y:S02]  /*a240*/  LOP3.LUT R11, R0.reuse, 0x20, RZ, 0xfc, !PT ;  /* 0x00000020000b7812 */ /* 0x040fe400078efcff */
[C---:B------:R-:W-:Y:S02]  /*a250*/  LOP3.LUT R16, R0.reuse, 0x16, RZ, 0xfc, !PT ;  /* 0x0000001600107812 */ /* 0x040fe400078efcff */
[----:B------:R-:W-:Y:S01]  /*a260*/  SHF.R.S32.HI R4, RZ, 0x6, R18 ;  /* 0x00000006ff047819 */ /* 0x000fe20000011412 */
[----:B------:R-:W-:Y:S01]  /*a270*/  IMAD R5, R7, UR15, RZ ;  /* 0x0000000f07057c24 */ /* 0x000fe2000f8e02ff */
[C---:B------:R-:W-:Y:S01]  /*a280*/  LOP3.LUT R153, R0.reuse, 0xe, RZ, 0xfc, !PT ;  /* 0x0000000e00997812 */ /* 0x040fe200078efcff */
[----:B------:R-:W-:Y:S01]  /*a290*/  UIADD3 UR6, UP1, UR14, 0x2, URZ ;  /* 0x000000020e067890 */ /* 0x000fe2000ff3e03f */
[C---:B------:R-:W-:Y:S01]  /*a2a0*/  LOP3.LUT R154, R0.reuse, 0x10, RZ, 0xfc, !PT ;  /* 0x00000010009a7812 */ /* 0x040fe200078efcff */
[----:B------:R-:W-:Y:S01]  /*a2b0*/  UIADD3 UR9, UP0, UR12, 0x80, URZ ;  /* 0x000000800c097890 */ /* 0x000fe2000ff1e03f */
[----:B------:R-:W-:Y:S01]  /*a2c0*/  LOP3.LUT R155, R0, 0x12, RZ, 0xfc, !PT ;  /* 0x00000012009b7812 */ /* 0x000fe200078efcff */
[----:B------:R-:W-:Y:S01]  /*a2d0*/  IMAD R5, R10, UR18, RZ ;  /* 0x000000120a057c24 */ /* 0x000fe2000f8e02ff */
[----:B------:R-:W-:-:S02]  /*a2e0*/  LOP3.LUT R22, R0, 0x8, RZ, 0xfc, !PT ;  /* 0x0000000800167812 */ /* 0x000fc400078efcff */
[C---:B------:R-:W-:Y:S02]  /*a2f0*/  LOP3.LUT R23, R0.reuse, 0xa, RZ, 0xfc, !PT ;  /* 0x0000000a00177812 */ /* 0x040fe400078efcff */
[----:B------:R-:W-:Y:S01]  /*a300*/  LOP3.LUT R152, R0, 0xc, RZ, 0xfc, !PT ;  /* 0x0000000c00987812 */ /* 0x000fe200078efcff */
[----:B------:R-:W-:Y:S01]  /*a310*/  IMAD R6, R8, UR16, RZ ;  /* 0x0000001008067c24 */ /* 0x000fe2000f8e02ff */
[C---:B------:R-:W-:Y:S01]  /*a320*/  LOP3.LUT R19, R0.reuse, 0x2, RZ, 0xfc, !PT ;  /* 0x0000000200137812 */ /* 0x040fe200078efcff */
[----:B------:R-:W-:Y:S01]  /*a330*/  IMAD R5, R13, UR21, RZ ;  /* 0x000000150d057c24 */ /* 0x000fe2000f8e02ff */
[C---:B------:R-:W-:Y:S02]  /*a340*/  LOP3.LUT R20, R0.reuse, 0x4, RZ, 0xfc, !PT ;  /* 0x0000000400147812 */ /* 0x040fe400078efcff */
[----:B------:R-:W-:Y:S02]  /*a350*/  LOP3.LUT R21, R0, 0x6, RZ, 0xfc, !PT ;  /* 0x0000000600157812 */ /* 0x000fe400078efcff */
[----:B------:R-:W-:Y:S01]  /*a360*/  SHF.R.S32.HI R251, RZ, 0x1f, R252 ;  /* 0x0000001ffffb7819 */ /* 0x000fe200000114fc */
[----:B------:R-:W-:Y:S01]  /*a370*/  UMOV UR4, URZ ;  /* 0x0000003f00047c82 */ /* 0x000fe20008000000 */
[----:B------:R-:W-:Y:S01]  /*a380*/  IMAD R6, R11, UR19, RZ ;  /* 0x000000130b067c24 */ /* 0x000fe2000f8e02ff */
[----:B------:R0:W-:Y:S01]  /*a390*/  STL [R1+0x428], R4 ;  /* 0x0004280401007387 */ /* 0x0001e20000100800 */
[----:B------:R-:W-:Y:S01]  /*a3a0*/  IMAD R5, R16, UR25, RZ ;  /* 0x0000001910057c24 */ /* 0x000fe2000f8e02ff */
[----:B------:R-:W-:Y:S01]  /*a3b0*/  UIADD3.X UR7, UR5, 0x40000040, URZ, UP1, !UPT ;  /* 0x4000004005077890 */ /* 0x000fe20008ffe43f */
[----:B------:R-:W-:Y:S01]  /*a3c0*/  IMAD R6, R155, UR27, RZ ;  /* 0x0000001b9b067c24 */ /* 0x000fe2000f8e02ff */
[----:B------:R-:W-:Y:S01]  /*a3d0*/  UIADD3.X UR5, UR4, 0x40000040, URZ, UP0, !UPT ;  /* 0x4000004004057890 */ /* 0x000fe200087fe43f */
[----:B------:R-:W-:Y:S01]  /*a3e0*/  IMAD R5, R154, UR28, RZ ;  /* 0x0000001c9a057c24 */ /* 0x000fe2000f8e02ff */
[----:B------:R-:W-:Y:S01]  /*a3f0*/  SHF.L.U64.HI R251, R252, 0x1, R251 ;  /* 0x00000001fcfb7819 */ /* 0x000fe200000102fb */
[----:B------:R-:W-:Y:S01]  /*a400*/  IMAD R6, R152, UR30, RZ ;  /* 0x0000001e98067c24 */ /* 0x000fe2000f8e02ff */
[----:B------:R-:W-:Y:S01]  /*a410*/  CS2R R24, SRZ ;  /* 0x0000000000187805 */ /* 0x000fe2000001ff00 */
[----:B------:R-:W-:-:S02]  /*a420*/  IMAD R5, R23, UR31, RZ ;  /* 0x0000001f17057c24 */ /* 0x000fc4000f8e02ff */
[----:B0-----:R-:W-:Y:S01]  /*a430*/  IMAD R4, R153, UR29, RZ ;  /* 0x0000001d99047c24 */ /* 0x001fe2000f8e02ff */
[----:B------:R-:W-:Y:S01]  /*a440*/  CS2R R26, SRZ ;  /* 0x00000000001a7805 */ /* 0x000fe2000001ff00 */
[----:B------:R-:W-:Y:S01]  /*a450*/  IMAD R4, R22, UR32, RZ ;  /* 0x0000002016047c24 */ /* 0x000fe2000f8e02ff */
[----:B------:R-:W-:Y:S02]  /*a460*/  CS2R R28, SRZ ;  /* 0x00000000001c7805 */ /* 0x000fe4000001ff00 */
[----:B------:R-:W-:Y:S02]  /*a470*/  CS2R R30, SRZ ;  /* 0x00000000001e7805 */ /* 0x000fe4000001ff00 */
[----:B------:R-:W-:Y:S02]  /*a480*/  CS2R R32, SRZ ;  /* 0x0000000000207805 */ /* 0x000fe4000001ff00 */
[----:B------:R-:W-:Y:S02]  /*a490*/  CS2R R34, SRZ ;  /* 0x0000000000227805 */ /* 0x000fe4000001ff00 */
[----:B------:R-:W-:-:S02]  /*a4a0*/  CS2R R36, SRZ ;  /* 0x0000000000247805 */ /* 0x000fc4000001ff00 */
[----:B------:R-:W-:Y:S02]  /*a4b0*/  CS2R R38, SRZ ;  /* 0x0000000000267805 */ /* 0x000fe4000001ff00 */
        /* <DEDUP_REMOVED lines=43> */
[----:B------:R-:W-:Y:S01]  /*a770*/  CS2R R126, SRZ ;  /* 0x00000000007e7805 */ /* 0x000fe2000001ff00 */
[----:B------:R-:W-:Y:S01]  /*a780*/  IMAD.SHL.U32 R252, R252, 0x2, RZ ;  /* 0x00000002fcfc7824 */ /* 0x000fe200078e00ff */
        /* <DEDUP_REMOVED lines=12> */
[----:B------:R-:W-:Y:S01]  /*a850*/  IMAD R6, R21, UR33, RZ ;  /* 0x0000002115067c24 */ /* 0x000fe2000f8e02ff */
[----:B------:R-:W-:Y:S01]  /*a860*/  UMOV UR4, UR9 ;  /* 0x0000000900047c82 */ /* 0x000fe20008000000 */
[----:B------:R-:W-:Y:S02]  /*a870*/  IMAD R5, R20, UR34, RZ ;  /* 0x0000002214057c24 */ /* 0x000fe4000f8e02ff */
[----:B------:R-:W-:Y:S01]  /*a880*/  IMAD R4, R19, UR35, RZ ;  /* 0x0000002313047c24 */ /* 0x000fe2000f8e02ff */
[----:B------:R-:W-:Y:S01]  /*a890*/  ULDC UR24, c[0x0][0x230] ;  /* 0x00008c0000187ab9 */ /* 0x000fe20000000800 */
[----:B------:R-:W-:-:S02]  /*a8a0*/  UIADD3.64 UR22, UR6, 0x2, URZ ;  /* 0x0000000206167897 */ /* 0x000fc4000fffe03f */
[----:B------:R-:W-:Y:S02]  /*a8b0*/  UIADD3.64 UR18, UR6, 0x4, URZ ;  /* 0x0000000406127897 */ /* 0x000fe4000fffe03f */
[----:B------:R-:W-:Y:S02]  /*a8c0*/  UIADD3.64 UR20, UR4, 0x80, URZ ;  /* 0x0000008004147897 */ /* 0x000fe4000fffe03f */
[----:B------:R-:W-:Y:S01]  /*a8d0*/  UIADD3.64 UR16, UR4, 0x100, URZ ;  /* 0x0000010004107897 */ /* 0x000fe2000fffe03f */
[----:B------:R-:W-:-:S11]  /*a8e0*/  ULDC UR9, c[0x0][0x238] ;  /* 0x00008e0000097ab9 */ /* 0x000fd60000000800 */
.L_x_1:
[C---:B------:R-:W-:Y:S01]  /*a8f0*/  ISETP.GE.AND P0, PT, R0.reuse, UR24, PT ;  /* 0x0000001800007c0c */ /* 0x040fe2000bf06270 */
[C---:B------:R-:W-:Y:S01]  /*a900*/  IMAD R4, R0.reuse, UR9, RZ ;  /* 0x0000000900047c24 */ /* 0x040fe2000f8e02ff */
[----:B------:R-:W-:Y:S01]  /*a910*/  LOP3.LUT R6, R0, 0x3e, RZ, 0xfc, !PT ;  /* 0x0000003e00067812 */ /* 0x000fe200078efcff */
[----:B------:R-:W-:Y:S01]  /*a920*/  ULDC UR13, c[0x0][0x238] ;  /* 0x00008e00000d7ab9 */ /* 0x000fe20000000800 */
[----:B------:R-:W-:Y:S01]  /*a930*/  PRMT R162, RZ, 0x7610, R162 ;  /* 0x00007610ffa27816 */ /* 0x000fe200000000a2 */
[----:B------:R-:W-:Y:S01]  /*a940*/  IMAD.WIDE R4, R4, 0x2, R2 ;  /* 0x0000000204047825 */ /* 0x000fe200078e0202 */
[C---:B------:R-:W-:Y:S01]  /*a950*/  ISETP.GE.AND P1, PT, R6.reuse, UR24, PT ;  /* 0x0000001806007c0c */ /* 0x040fe2000bf26270 */
[----:B------:R-:W-:Y:S01]  /*a960*/  ULDC UR15, c[0x0][0x238] ;  /* 0x00008e00000f7ab9 */ /* 0x000fe20000000800 */
[----:B------:R-:W-:Y:S01]  /*a970*/  PRMT R166, RZ, 0x7610, R166 ;  /* 0x00007610ffa67816 */ /* 0x000fe200000000a6 */
[----:B------:R-:W-:Y:S01]  /*a980*/  IMAD R6, R6, UR9, RZ ;  /* 0x0000000906067c24 */ /* 0x000fe2000f8e02ff */
[----:B------:R-:W-:Y:S01]  /*a990*/  PRMT R169, RZ, 0x7610, R169 ;  /* 0x00007610ffa97816 */ /* 0x000fe200000000a9 */
[----:B------:R-:W2:Y:S04]  /*a9a0*/  LDL.LU R240, [R1+0x228] ;  /* 0x0002280001f07983 */ /* 0x000ea80000300800 */
[----:B------:R0:W3:Y:S01]  /*a9b0*/  @!P0 LDG.E.U16 R162, desc[UR10][R4.64] ;  /* 0x0000000a04a28981 */ /* 0x0000e2000c1e1500 */
[----:B------:R-:W-:-:S02]  /*a9c0*/  PRMT R173, RZ, 0x7610, R173 ;  /* 0x00007610ffad7816 */ /* 0x000fc400000000ad */
[----:B------:R-:W-:Y:S01]  /*a9d0*/  PRMT R18, RZ, 0x7610, R18 ;  /* 0x00007610ff127816 */ /* 0x000fe20000000012 */
[----:B------:R-:W4:Y:S01]  /*a9e0*/  LDL R178, [R1+0x414] ;  /* 0x0004140001b27983 */ /* 0x000f220000100800 */
[----:B------:R-:W-:Y:S02]  /*a9f0*/  PRMT R165, RZ, 0x7610, R165 ;  /* 0x00007610ffa57816 */ /* 0x000fe400000000a5 */
[----:B------:R-:W-:Y:S01]  /*aa00*/  PRMT R19, RZ, 0x7610, R19 ;  /* 0x00007610ff137816 */ /* 0x000fe20000000013 */
[----:B------:R-:W3:Y:S01]  /*aa10*/  LDL R177, [R1+0x404] ;  /* 0x0004040001b17983 */ /* 0x000ee20000100800 */
[----:B0-----:R-:W-:Y:S01]  /*aa20*/  IMAD.WIDE R4, R6, 0x2, R2 ;  /* 0x0000000206047825 */ /* 0x001fe200078e0202 */
[----:B------:R-:W-:Y:S02]  /*aa30*/  PRMT R12, RZ, 0x7610, R12 ;  /* 0x00007610ff0c7816 */ /* 0x000fe4000000000c */
[----:B------:R-:W4:Y:S04]  /*aa40*/  LDL.LU R241, [R1+0x220] ;  /* 0x0002200001f17983 */ /* 0x000f280000300800 */
[----:B------:R0:W3:Y:S02]  /*aa50*/  @!P1 LDG.E.U16 R166, desc[UR10][R4.64] ;  /* 0x0000000a04a69981 */ /* 0x0000e4000c1e1500 */
[----:B0-----:R-:W-:-:S04]  /*aa60*/  LOP3.LUT R4, R0, 0x3c, RZ, 0xfc, !PT ;  /* 0x0000003c00047812 */ /* 0x001fc800078efcff */
[C---:B------:R-:W-:Y:S01]  /*aa70*/  ISETP.GE.AND P0, PT, R4.reuse, UR24, PT ;  /* 0x0000001804007c0c */ /* 0x040fe2000bf06270 */
[----:B------:R-:W-:-:S04]  /*aa80*/  IMAD R4, R4, UR9, RZ ;  /* 0x0000000904047c24 */ /* 0x000fc8000f8e02ff */
[----:B------:R-:W-:-:S08]  /*aa90*/  IMAD.WIDE R4, R4, 0x2, R2 ;  /* 0x0000000204047825 */ /* 0x000fd000078e0202 */
        /* <DEDUP_REMOVED lines=25> */
[----:B------:R0:W3:Y:S01]  /*ac30*/  @!P0 LDG.E.U16 R12, desc[UR10][R4.64] ;  /* 0x0000000a040c8981 */ /* 0x0000e2000c1e1500 */
[C---:B------:R-:W-:Y:S02]  /*ac40*/  LOP3.LUT R7, R0.reuse, 0x2, RZ, 0xfc, !PT ;  /* 0x0000000200077812 */ /* 0x040fe400078efcff */
[----:B------:R-:W-:Y:S02]  /*ac50*/  PRMT R20, RZ, 0x7610, R20 ;  /* 0x00007610ff147816 */ /* 0x000fe40000000014 */
[C---:B------:R-:W-:Y:S01]  /*ac60*/  ISETP.GE.AND P0, PT, R7.reuse, UR24, PT ;  /* 0x0000001807007c0c */ /* 0x040fe2000bf06270 */
[----:B------:R-:W-:Y:S01]  /*ac70*/  IMAD R7, R7, UR13, RZ ;  /* 0x0000000d07077c24 */ /* 0x000fe2000f8e02ff */
[C---:B------:R-:W-:Y:S01]  /*ac80*/  LOP3.LUT R161, R0.reuse, 0x4, RZ, 0xfc, !PT ;  /* 0x0000000400a17812 */ /* 0x040fe200078efcff */
[----:B------:R-:W-:Y:S01]  /*ac90*/  ULDC UR13, c[0x0][0x238] ;  /* 0x00008e00000d7ab9 */ /* 0x000fe20000000800 */
[----:B0-----:R-:W-:-:S04]  /*aca0*/  LOP3.LUT R4, R0, 0x30, RZ, 0xfc, !PT ;  /* 0x0000003000047812 */ /* 0x001fc800078efcff */
[C---:B------:R-:W-:Y:S01]  /*acb0*/  ISETP.GE.AND P1, PT, R4.reuse, UR24, PT ;  /* 0x0000001804007c0c */ /* 0x040fe2000bf26270 */
[----:B------:R-:W-:-:S04]  /*acc0*/  IMAD R4, R4, UR9, RZ ;  /* 0x0000000904047c24 */ /* 0x000fc8000f8e02ff */
[----:B------:R-:W-:Y:S01]  /*acd0*/  IMAD.WIDE R4, R4, 0x2, R2 ;  /* 0x0000000204047825 */ /* 0x000fe200078e0202 */
[----:B------:R-:W-:-:S07]  /*ace0*/  PRMT R16, RZ, 0x7610, R16 ;  /* 0x00007610ff107816 */ /* 0x000fce0000000010 */
[----:B------:R0:W3:Y:S01]  /*acf0*/  @!P1 LDG.E.U16 R20, desc[UR10][R4.64] ;  /* 0x0000000a04149981 */ /* 0x0000e2000c1e1500 */
[----:B------:R-:W-:Y:S02]  /*ad00*/  ISETP.GE.AND P1, PT, R161, UR24, PT ;  /* 0x00000018a1007c0c */ /* 0x000fe4000bf26270 */
[C---:B------:R-:W-:Y:S01]  /*ad10*/  LOP3.LUT R161, R0.reuse, 0x6, RZ, 0xfc, !PT ;  /* 0x0000000600a17812 */ /* 0x040fe200078efcff */
[----:B0-----:R-:W-:Y:S01]  /*ad20*/  IMAD.WIDE R4, R7, 0x2, R2 ;  /* 0x0000000207047825 */ /* 0x001fe200078e0202 */
[----:B------:R-:W-:Y:S02]  /*ad30*/  LOP3.LUT R7, R0, 0x4, RZ, 0xfc, !PT ;  /* 0x0000000400077812 */ /* 0x000fe400078efcff */
[----:B------:R-:W-:Y:S02]  /*ad40*/  PRMT R15, RZ, 0x7610, R15 ;  /* 0x00007610ff0f7816 */ /* 0x000fe4000000000f */
[----:B------:R0:W3:Y:S01]  /*ad50*/  @!P0 LDG.E.U16 R16, desc[UR10][R4.64] ;  /* 0x0000000a04108981 */ /* 0x0000e2000c1e1500 */
[----:B------:R-:W-:Y:S01]  /*ad60*/  IMAD R7, R7, UR13, RZ ;  /* 0x0000000d07077c24 */ /* 0x000fe2000f8e02ff */
[----:B------:R-:W-:Y:S01]  /*ad70*/  ISETP.GE.AND P0, PT, R161, UR24, PT ;  /* 0x00000018a1007c0c */ /* 0x000fe2000bf06270 */
[----:B------:R-:W-:-:S02]  /*ad80*/  ULDC UR13, c[0x0][0x238] ;  /* 0x00008e00000d7ab9 */ /* 0x000fc40000000800 */
[----:B------:R-:W-:Y:S01]  /*ad90*/  IMAD R161, R161, UR13, RZ ;  /* 0x0000000da1a17c24 */ /* 0x000fe2000f8e02ff */
[----:B------:R-:W-:Y:S01]  /*ada0*/  PRMT R21, RZ, 0x7610, R21 ;  /* 0x00007610ff157816 */ /* 0x000fe20000000015 */
[----:B------:R-:W-:Y:S01]  /*adb0*/  ULDC UR13, c[0x0][0x238] ;  /* 0x00008e00000d7ab9 */ /* 0x000fe20000000800 */
[----:B0-----:R-:W-:Y:S01]  /*adc0*/  IMAD.WIDE R4, R7, 0x2, R2 ;  /* 0x0000000207047825 */ /* 0x001fe200078e0202 */
[----:B------:R-:W-:-:S04]  /*add0*/  LOP3.LUT R7, R0, 0x8, RZ, 0xfc, !PT ;  /* 0x0000000800077812 */ /* 0x000fc800078efcff */
        /* <DEDUP_REMOVED lines=8> */
[C---:B------:R-:W-:Y:S01]  /*ae60*/  ISETP.GE.AND P0, PT, R7.reuse, UR24, PT ;  /* 0x0000001807007c0c */ /* 0x040fe2000bf06270 */
[----:B------:R-:W-:Y:S01]  /*ae70*/  IMAD R7, R7, UR13, RZ ;  /* 0x0000000d07077c24 */ /* 0x000fe2000f8e02ff */
[----:B------:R-:W-:Y:S01]  /*ae80*/  PRMT R159, RZ, 0x7610, R159 ;  /* 0x00007610ff9f7816 */ /* 0x000fe2000000009f */
[----:B------:R-:W-:Y:S01]  /*ae90*/  ULDC UR13, c[0x0][0x238] ;  /* 0x00008e00000d7ab9 */ /* 0x000fe20000000800 */
[----:B------:R-:W-:Y:S01]  /*aea0*/  PRMT R156, RZ, 0x7610, R156 ;  /* 0x00007610ff9c7816 */ /* 0x000fe2000000009c */
[----:B------:R-:W-:Y:S01]  /*aeb0*/  ULDC UR15, c[0x0][0x238] ;  /* 0x00008e00000f7ab9 */ /* 0x000fe20000000800 */
[----:B0-----:R-:W-:-:S05]  /*aec0*/  IMAD.WIDE R4, R161, 0x2, R2 ;  /* 0x00000002a1047825 */ /* 0x001fca00078e0202 */
[----:B------:R0:W3:Y:S02]  /*aed0*/  @!P1 LDG.E.U16 R160, desc[UR10][R4.64] ;  /* 0x0000000a04a09981 */ /* 0x0000e4000c1e1500 */
[----:B0-----:R-:W-:Y:S01]  /*aee0*/  IMAD.WIDE R4, R7, 0x2, R2 ;  /* 0x0000000207047825 */ /* 0x001fe200078e0202 */
[----:B------:R-:W-:-:S04]  /*aef0*/  LOP3.LUT R7, R0, 0x18, RZ, 0xfc, !PT ;  /* 0x0000001800077812 */ /* 0x000fc800078efcff */
[----:B------:R0:W3:Y:S01]  /*af00*/  @!P0 LDG.E.U16 R159, desc[UR10][R4.64] ;  /* 0x0000000a049f8981 */ /* 0x0000e2000c1e1500 */
[----:B------:R-:W-:Y:S01]  /*af10*/  IMAD R7, R7, UR13, RZ ;  /* 0x0000000d07077c24 */ /* 0x000fe2000f8e02ff */
[----:B------:R-:W-:Y:S01]  /*af20*/  ULDC UR13, c[0x0][0x238] ;  /* 0x00008e00000d7ab9 */ /* 0x000fe20000000800 */
[----:B0-----:R-:W-:-:S04]  /*af30*/  LOP3.LUT R4, R0, 0x18, RZ, 0xfc, !PT ;  /* 0x0000001800047812 */ /* 0x001fc800078efcff */
[----:B------:R-:W-:Y:S02]  /*af40*/  ISETP.GE.AND P0, PT, R4, UR24, PT ;  /* 0x0000001804007c0c */ /* 0x000fe4000bf06270 */
[----:B------:R-:W-:-:S04]  /*af50*/  LOP3.LUT R4, R0, 0x20, RZ, 0xfc, !PT ;  /* 0x0000002000047812 */ /* 0x000fc800078efcff */
[----:B------:R-:W-:Y:S01]  /*af60*/  ISETP.GE.AND P1, PT, R4, UR24, PT ;  /* 0x0000001804007c0c */ /* 0x000fe2000bf26270 */
[----:B------:R-:W-:Y:S01]  /*af70*/  IMAD.WIDE R4, R7, 0x2, R2 ;  /* 0x0000000207047825 */ /* 0x000fe200078e0202 */
[----:B------:R-:W-:Y:S02]  /*af80*/  LOP3.LUT R7, R0, 0x20, RZ, 0xfc, !PT ;  /* 0x0000002000077812 */ /* 0x000fe400078efcff */
[----:B------:R-:W-:-:S03]  /*af90*/  PRMT R154, RZ, 0x7610, R154 ;  /* 0x00007610ff9a7816 */ /* 0x000fc6000000009a */
[----:B------:R-:W-:Y:S01]  /*afa0*/  IMAD R7, R7, UR13, RZ ;  /* 0x0000000d07077c24 */ /* 0x000fe2000f8e02ff */
[----:B------:R0:W3:Y:S01]  /*afb0*/  @!P0 LDG.E.U16 R156, desc[UR10][R4.64] ;  /* 0x0000000a049c8981 */ /* 0x0000e2000c1e1500 */
[----:B------:R-:W-:Y:S01]  /*afc0*/  LOP3.LUT R6, R0, 0xa, RZ, 0xfc, !PT ;  /* 0x0000000a00067812 */ /* 0x000fe200078efcff */
[----:B------:R-:W-:Y:S01]  /*afd0*/  ULDC UR13, c[0x0][0x238] ;  /* 0x00008e00000d7ab9 */ /* 0x000fe20000000800 */
[----:B0-----:R-:W-:Y:S02]  /*afe0*/  IMAD.WIDE R4, R7, 0x2, R2 ;  /* 0x0000000207047825 */ /* 0x001fe400078e0202 */
[----:B------:R-:W-:-:S03]  /*aff0*/  ISETP.GE.AND P0, PT, R6, UR24, PT ;  /* 0x0000001806007c0c */ /* 0x000fc6000bf06270 */
[----:B------:R0:W3:Y:S01]  /*b000*/  @!P1 LDG.E.U16 R154, desc[UR10][R4.64] ;  /* 0x0000000a049a9981 */ /* 0x0000e2000c1e1500 */
[----:B------:R-:W-:Y:S01]  /*b010*/  IMAD R6, R6, UR13, RZ ;  /* 0x0000000d06067c24 */ /* 0x000fe2000f8e02ff */
[----:B------:R-:W-:Y:S01]  /*b020*/  PRMT R11, RZ, 0x7610, R11 ;  /* 0x00007610ff0b7816 */ /* 0x000fe2000000000b */
[----:B------:R-:W-:Y:S01]  /*b030*/  ULDC UR13, c[0x0][0x238] ;  /* 0x00008e00000d7ab9 */ /* 0x000fe20000000800 */
[----:B0-----:R-:W-:-:S04]  /*b040*/  LOP3.LUT R4, R0, 0x28, RZ, 0xfc, !PT ;  /* 0x0000002800047812 */ /* 0x001fc800078efcff */
[----:B------:R-:W-:Y:S01]  /*b050*/  ISETP.GE.AND P1, PT, R4, UR24, PT ;  /* 0x0000001804007c0c */ /* 0x000fe2000bf26270 */
[----:B------:R-:W-:Y:S01]  /*b060*/  IMAD.WIDE R4, R6, 0x2, R2 ;  /* 0x0000000206047825 */ /* 0x000fe200078e0202 */
[C---:B------:R-:W-:Y:S02]  /*b070*/  LOP3.LUT R6, R0.reuse, 0x28, RZ, 0xfc, !PT ;  /* 0x0000002800067812 */ /* 0x040fe400078efcff */
[----:B------:R-:W-:Y:S02]  /*b080*/  LOP3.LUT R7, R0, 0xc, RZ, 0xfc, !PT ;  /* 0x0000000c00077812 */ /* 0x000fe400078efcff */
[----:B------:R0:W3:Y:S01]  /*b090*/  @!P0 LDG.E.U16 R11, desc[UR10][R4.64] ;  /* 0x0000000a040b8981 */ /* 0x0000e2000c1e1500 */
[----:B------:R-:W-:Y:S01]  /*b0a0*/  IMAD R6, R6, UR13, RZ ;  /* 0x0000000d06067c24 */ /* 0x000fe2000f8e02ff */
[----:B------:R-:W-:Y:S01]  /*b0b0*/  PRMT R152, RZ, 0x7610, R152 ;  /* 0x00007610ff987816 */ /* 0x000fe20000000098 */
[----:B------:R-:W-:Y:S01]  /*b0c0*/  ULDC UR13, c[0x0][0x238] ;  /* 0x00008e00000d7ab9 */ /* 0x000fe20000000800 */
[----:B------:R-:W-:-:S02]  /*b0d0*/  ISETP.GE.AND P0, PT, R7, UR24, PT ;  /* 0x0000001807007c0c */ /* 0x000fc4000bf06270 */
[----:B------:R-:W-:Y:S01]  /*b0e0*/  LOP3.LUT R7, R0, 0xe, RZ, 0xfc, !PT ;  /* 0x0000000e00077812 */ /* 0x000fe200078efcff */
[----:B0-----:R-:W-:Y:S01]  /*b0f0*/  IMAD.WIDE R4, R6, 0x2, R2 ;  /* 0x0000000206047825 */ /* 0x001fe200078e0202 */
[----:B------:R-:W-:Y:S02]  /*b100*/  LOP3.LUT R6, R0, 0xc, RZ, 0xfc, !PT ;  /* 0x0000000c00067812 */ /* 0x000fe400078efcff */
[----:B------:R-:W-:Y:S02]  /*b110*/  PRMT R14, RZ, 0x7610, R14 ;  /* 0x00007610ff0e7816 */ /* 0x000fe4000000000e */
[----:B------:R0:W3:Y:S01]  /*b120*/  @!P1 LDG.E.U16 R152, desc[UR10][R4.64] ;  /* 0x0000000a04989981 */ /* 0x0000e2000c1e1500 */
[----:B------:R-:W-:Y:S01]  /*b130*/  IMAD R6, R6, UR13, RZ ;  /* 0x0000000d06067c24 */ /* 0x000fe2000f8e02ff */
[C---:B------:R-:W-:Y:S01]  /*b140*/  ISETP.GE.AND P1, PT, R7.reuse, UR24, PT ;  /* 0x0000001807007c0c */ /* 0x040fe2000bf26270 */
[----:B------:R-:W-:Y:S02]  /*b150*/  ULDC UR13, c[0x0][0x238] ;  /* 0x00008e00000d7ab9 */ /* 0x000fe40000000800 */
[----:B------:R-:W-:Y:S01]  /*b160*/  IMAD R7, R7, UR13, RZ ;  /* 0x0000000d07077c24 */ /* 0x000fe2000f8e02ff */
[----:B------:R-:W-:Y:S01]  /*b170*/  PRMT R153, RZ, 0x7610, R153 ;  /* 0x00007610ff997816 */ /* 0x000fe20000000099 */
[----:B------:R-:W-:Y:S01]  /*b180*/  ULDC UR13, c[0x0][0x238] ;  /* 0x00008e00000d7ab9 */ /* 0x000fe20000000800 */
[----:B0-----:R-:W-:Y:S01]  /*b190*/  IMAD.WIDE R4, R6, 0x2, R2 ;  /* 0x0000000206047825 */ /* 0x001fe200078e0202 */
[----:B------:R-:W-:-:S04]  /*b1a0*/  LOP3.LUT R6, R0, 0x12, RZ, 0xfc, !PT ;  /* 0x0000001200067812 */ /* 0x000fc800078efcff */
[----:B------:R0:W3:Y:S01]  /*b1b0*/  @!P0 LDG.E.U16 R14, desc[UR10][R4.64] ;  /* 0x0000000a040e8981 */ /* 0x0000e2000c1e1500 */
[----:B------:R-:W-:Y:S01]  /*b1c0*/  ISETP.GE.AND P0, PT, R6, UR24, PT ;  /* 0x0000001806007c0c */ /* 0x000fe2000bf06270 */
[----:B0-----:R-:W-:Y:S01]  /*b1d0*/  IMAD.WIDE R4, R7, 0x2, R2 ;  /* 0x0000000207047825 */ /* 0x001fe200078e0202 */
[----:B------:R-:W-:-:S04]  /*b1e0*/  LOP3.LUT R7, R0, 0x12, RZ, 0xfc, !PT ;  /* 0x0000001200077812 */ /* 0x000fc800078efcff */
[----:B------:R0:W3:Y:S01]  /*b1f0*/  @!P1 LDG.E.U16 R153, desc[UR10][R4.64] ;  /* 0x0000000a04999981 */ /* 0x0000e2000c1e1500 */
[----:B------:R-:W-:Y:S01]  /*b200*/  IMAD R7, R7, UR15, RZ ;  /* 0x0000000f07077c24 */ /* 0x000fe2000f8e02ff */
[C---:B------:R-:W-:Y:S01]  /*b210*/  LOP3.LUT R6, R0.reuse, 0x14, RZ, 0xfc, !PT ;  /* 0x0000001400067812 */ /* 0x040fe200078efcff */
[----:B------:R-:W-:Y:S01]  /*b220*/  ULDC UR15, c[0x0][0x238] ;  /* 0x00008e00000f7ab9 */ /* 0x000fe20000000800 */
[----:B------:R-:W-:Y:S02]  /*b230*/  PRMT R9, RZ, 0x7610, R9 ;  /* 0x00007610ff097816 */ /* 0x000fe40000000009 */
[----:B0-----:R-:W-:-:S04]  /*b240*/  LOP3.LUT R4, R0, 0x14, RZ, 0xfc, !PT ;  /* 0x0000001400047812 */ /* 0x001fc800078efcff */
[----:B------:R-:W-:Y:S01]  /*b250*/  ISETP.GE.AND P1, PT, R4, UR24, PT ;  /* 0x0000001804007c0c */ /* 0x000fe2000bf26270 */
[----:B------:R-:W-:Y:S01]  /*b260*/  IMAD.WIDE R4, R7, 0x2, R2 ;  /* 0x0000000207047825 */ /* 0x000fe200078e0202 */
[----:B------:R-:W-:-:S03]  /*b270*/  PRMT R23, RZ, 0x7610, R23 ;  /* 0x00007610ff177816 */ /* 0x000fc60000000017 */
[----:B------:R-:W-:Y:S01]  /*b280*/  IMAD R6, R6, UR13, RZ ;  /* 0x0000000d06067c24 */ /* 0x000fe2000f8e02ff */
[----:B------:R0:W3:Y:S01]  /*b290*/  @!P0 LDG.E.U16 R9, desc[UR10][R4.64] ;  /* 0x0000000a04098981 */ /* 0x0000e2000c1e1500 */
[----:B------:R-:W-:Y:S01]  /*b2a0*/  LOP3.LUT R7, R0, 0x16, RZ, 0xfc, !PT ;  /* 0x0000001600077812 */ /* 0x000fe200078efcff */
[----:B------:R-:W-:Y:S01]  /*b2b0*/  ULDC UR13, c[0x0][0x238] ;  /* 0x00008e00000d7ab9 */ /* 0x000fe20000000800 */
[----:B0-----:R-:W-:-:S05]  /*b2c0*/  IMAD.WIDE R4, R6, 0x2, R2 ;  /* 0x0000000206047825 */ /* 0x001fca00078e0202 */
[----:B------:R0:W3:Y:S01]  /*b2d0*/  @!P1 LDG.E.U16 R23, desc[UR10][R4.64] ;  /* 0x0000000a04179981 */ /* 0x0000e2000c1e1500 */
[----:B------:R-:W-:Y:S01]  /*b2e0*/  IMAD R7, R7, UR15, RZ ;  /* 0x0000000f07077c24 */ /* 0x000fe2000f8e02ff */
[C---:B------:R-:W-:Y:S01]  /*b2f0*/  LOP3.LUT R6, R0.reuse, 0x1a, RZ, 0xfc, !PT ;  /* 0x0000001a00067812 */ /* 0x040fe200078efcff */
[----:B------:R-:W-:Y:S01]  /*b300*/  ULDC UR15, c[0x0][0x238] ;  /* 0x00008e00000f7ab9 */ /* 0x000fe20000000800 */
[----:B0-----:R-:W-:-:S04]  /*b310*/  LOP3.LUT R4, R0, 0x16, RZ, 0xfc, !PT ;  /* 0x0000001600047812 */ /* 0x001fc800078efcff */
[----:B------:R-:W-:Y:S02]  /*b320*/  ISETP.GE.AND P0, PT, R4, UR24, PT ;  /* 0x0000001804007c0c */ /* 0x000fe4000bf06270 */
[----:B------:R-:W-:Y:S02]  /*b330*/  LOP3.LUT R4, R0, 0x1a, RZ, 0xfc, !PT ;  /* 0x0000001a00047812 */ /* 0x000fe400078efcff */
[----:B------:R-:W-:Y:S02]  /*b340*/  PRMT R155, RZ, 0x7610, R155 ;  /* 0x00007610ff9b7816 */ /* 0x000fe4000000009b */
[----:B------:R-:W-:Y:S01]  /*b350*/  ISETP.GE.AND P1, PT, R4, UR24, PT ;  /* 0x0000001804007c0c */ /* 0x000fe2000bf26270 */
[----:B------:R-:W-:Y:S01]  /*b360*/  IMAD.WIDE R4, R7, 0x2, R2 ;  /* 0x0000000207047825 */ /* 0x000fe200078e0202 */
[----:B------:R-:W-:-:S03]  /*b370*/  PRMT R8, RZ, 0x7610, R8 ;  /* 0x00007610ff087816 */ /* 0x000fc60000000008 */
[----:B------:R-:W-:Y:S01]  /*b380*/  IMAD R6, R6, UR13, RZ ;  /* 0x0000000d06067c24 */ /* 0x000fe2000f8e02ff */
[----:B------:R-:W-:Y:S01]  /*b390*/  LOP3.LUT R7, R0, 0x22, RZ, 0xfc, !PT ;  /* 0x0000002200077812 */ /* 0x000fe200078efcff */
[----:B------:R0:W3:Y:S01]  /*b3a0*/  @!P0 LDG.E.U16 R155, desc[UR10][R4.64] ;  /* 0x0000000a049b8981 */ /* 0x0000e2000c1e1500 */
[----:B------:R-:W-:Y:S01]  /*b3b0*/  PRMT R10, RZ, 0x7610, R10 ;  /* 0x00007610ff0a7816 */ /* 0x000fe2000000000a */
        /* <DEDUP_REMOVED lines=8> */
[----:B------:R-:W-:-:S04]  /*b440*/  LOP3.LUT R4, R0, 0x2a, RZ, 0xfc, !PT ;  /* 0x0000002a00047812 */ /* 0x000fc800078efcff */
        /* <DEDUP_REMOVED lines=11> */
[----:B0-----:R-:W-:-:S04]  /*b500*/  LOP3.LUT R4, R0, 0x1c, RZ, 0xfc, !PT ;  /* 0x0000001c00047812 */ /* 0x001fc800078efcff */
[----:B------:R-:W-:Y:S02]  /*b510*/  ISETP.GE.AND P0, PT, R4, UR24, PT ;  /* 0x0000001804007c0c */ /* 0x000fe4000bf06270 */
[C---:B------:R-:W-:Y:S02]  /*b520*/  LOP3.LUT R4, R0.reuse, 0x1e, RZ, 0xfc, !PT ;  /* 0x0000001e00047812 */ /* 0x040fe400078efcff */
[----:B------:R-:W-:Y:S02]  /*b530*/  LOP3.LUT R6, R0, 0x1e, RZ, 0xfc, !PT ;  /* 0x0000001e00067812 */ /* 0x000fe400078efcff */
[----:B------:R-:W-:Y:S01]  /*b540*/  ISETP.GE.AND P1, PT, R4, UR24, PT ;  /* 0x0000001804007c0c */ /* 0x000fe2000bf26270 */
[----:B------:R-:W-:Y:S01]  /*b550*/  IMAD.WIDE R4, R7, 0x2, R2 ;  /* 0x0000000207047825 */ /* 0x000fe200078e0202 */
[----:B------:R-:W-:-:S03]  /*b560*/  PRMT R157, RZ, 0x7610, R157 ;  /* 0x00007610ff9d7816 */ /* 0x000fc6000000009d */
[----:B------:R-:W-:Y:S01]  /*b570*/  IMAD R6, R6, UR13, RZ ;  /* 0x0000000d06067c24 */ /* 0x000fe2000f8e02ff */
[----:B------:R-:W-:Y:S01]  /*b580*/  ULDC UR13, c[0x0][0x238] ;  /* 0x00008e00000d7ab9 */ /* 0x000fe20000000800 */
[----:B------:R0:W3:Y:S02]  /*b590*/  @!P0 LDG.E.U16 R22, desc[UR10][R4.64] ;  /* 0x0000000a04168981 */ /* 0x0000e4000c1e1500 */
[----:B0-----:R-:W-:Y:S01]  /*b5a0*/  IMAD.WIDE R4, R6, 0x2, R2 ;  /* 0x0000000206047825 */ /* 0x001fe200078e0202 */
[----:B------:R-:W-:-:S04]  /*b5b0*/  LOP3.LUT R6, R0, 0x24, RZ, 0xfc, !PT ;  /* 0x0000002400067812 */ /* 0x000fc800078efcff */
[----:B------:R0:W3:Y:S01]  /*b5c0*/  @!P1 LDG.E.U16 R157, desc[UR10][R4.64] ;  /* 0x0000000a049d9981 */ /* 0x0000e2000c1e1500 */
[----:B------:R-:W-:Y:S01]  /*b5d0*/  IMAD R6, R6, UR13, RZ ;  /* 0x0000000d06067c24 */ /* 0x000fe2000f8e02ff */
[----:B------:R-:W-:Y:S01]  /*b5e0*/  PRMT R172, RZ, 0x7610, R172 ;  /* 0x00007610ffac7816 */ /* 0x000fe200000000ac */
        /* <DEDUP_REMOVED lines=10> */
[----:B------:R-:W-:Y:S02]  /*b690*/  ULDC UR13, c[0x0][0x238] ;  /* 0x00008e00000d7ab9 */ /* 0x000fe40000000800 */
[----:B0-----:R-:W-:-:S05]  /*b6a0*/  IMAD.WIDE R4, R6, 0x2, R2 ;  /* 0x0000000206047825 */ /* 0x001fca00078e0202 */
[----:B------:R0:W3:Y:S02]  /*b6b0*/  @!P1 LDG.E.U16 R158, desc[UR10][R4.64] ;  /* 0x0000000a049e9981 */ /* 0x0000e4000c1e1500 */
[----:B0-----:R-:W-:-:S04]  /*b6c0*/  LOP3.LUT R4, R0, 0x2c, RZ, 0xfc, !PT ;  /* 0x0000002c00047812 */ /* 0x001fc800078efcff */
[----:B------:R-:W-:Y:S02]  /*b6d0*/  ISETP.GE.AND P0, PT, R4, UR24, PT ;  /* 0x0000001804007c0c */ /* 0x000fe4000bf06270 */
[----:B------:R-:W-:Y:S02]  /*b6e0*/  LOP3.LUT R4, R0, 0x2e, RZ, 0xfc, !PT ;  /* 0x0000002e00047812 */ /* 0x000fe400078efcff */
[----:B------:R-:W3:Y:S01]  /*b6f0*/  LDL.LU R0, [R1+0x424] ;  /* 0x0004240001007983 */ /* 0x000ee20000300800 */
[----:B------:R-:W0:Y:S01]  /*b700*/  S2R R7, SR_TID.X ;  /* 0x0000000000077919 */ /* 0x000e220000002100 */
[----:B------:R-:W-:Y:S01]  /*b710*/  ISETP.GE.AND P1, PT, R4, UR24, PT ;  /* 0x0000001804007c0c */ /* 0x000fe2000bf26270 */
[----:B------:R-:W1:Y:S01]  /*b720*/  S2R R175, SR_TID.X ;  /* 0x0000000000af7919 */ /* 0x000e620000002100 */
[----:B------:R-:W-:Y:S02]  /*b730*/  PRMT R17, RZ, 0x7610, R17 ;  /* 0x00007610ff117816 */ /* 0x000fe40000000011 */
[----:B------:R-:W-:Y:S01]  /*b740*/  PRMT R163, RZ, 0x7610, R163 ;  /* 0x00007610ffa37816 */ /* 0x000fe200000000a3 */
[----:B------:R-:W3:Y:S04]  /*b750*/  LDL R176, [R1+0x3f4] ;  /* 0x0003f40001b07983 */ /* 0x000ee80000100800 */
[----:B------:R-:W3:Y:S01]  /*b760*/  LDL R174, [R1+0x1ac] ;  /* 0x0001ac0001ae7983 */ /* 0x000ee20000100800 */
[----:B0-----:R-:W-:-:S04]  /*b770*/  SHF.R.U32.HI R6, RZ, 0x6, R7 ;  /* 0x00000006ff067819 */ /* 0x001fc80000011607 */
[----:B------:R-:W-:-:S04]  /*b780*/  SGXT.U32 R6, R6, 0x1 ;  /* 0x000000010606781a */ /* 0x000fc80000000000 */
[----:B------:R-:W-:-:S05]  /*b790*/  LOP3.LUT R6, R6, 0x2c, RZ, 0xfc, !PT ;  /* 0x0000002c06067812 */ /* 0x000fca00078efcff */
[----:B------:R-:W-:Y:S01]  /*b7a0*/  IMAD R6, R6, UR13, RZ ;  /* 0x0000000d06067c24 */ /* 0x000fe2000f8e02ff */
[----:B------:R-:W-:-:S03]  /*b7b0*/  ULDC UR13, c[0x0][0x238] ;  /* 0x00008e00000d7ab9 */ /* 0x000fc60000000800 */
[----:B------:R-:W-:Y:S01]  /*b7c0*/  IMAD.WIDE R4, R6, 0x2, R2 ;  /* 0x0000000206047825 */ /* 0x000fe200078e0202 */
[----:B------:R-:W-:-:S04]  /*b7d0*/  SHF.R.U32.HI R6, RZ, 0x6, R7 ;  /* 0x00000006ff067819 */ /* 0x000fc80000011607 */
[----:B------:R-:W-:Y:S01]  /*b7e0*/  SGXT.U32 R6, R6, 0x1 ;  /* 0x000000010606781a */ /* 0x000fe20000000000 */
[----:B------:R0:W3:Y:S03]  /*b7f0*/  @!P0 LDG.E.U16 R17, desc[UR10][R4.64] ;  /* 0x0000000a04118981 */ /* 0x0000e6000c1e1500 */
[----:B------:R-:W-:-:S05]  /*b800*/  LOP3.LUT R6, R6, 0x2e, RZ, 0xfc, !PT ;  /* 0x0000002e06067812 */ /* 0x000fca00078efcff */
[----:B------:R-:W-:-:S04]  /*b810*/  IMAD R6, R6, UR13, RZ ;  /* 0x0000000d06067c24 */ /* 0x000fc8000f8e02ff */
[----:B0-----:R-:W-:-:S05]  /*b820*/  IMAD.WIDE R4, R6, 0x2, R2 ;  /* 0x0000000206047825 */ /* 0x001fca00078e0202 */
[----:B------:R0:W3:Y:S01]  /*b830*/  @!P1 LDG.E.U16 R163, desc[UR10][R4.64] ;  /* 0x0000000a04a39981 */ /* 0x0000e2000c1e1500 */
[----:B-1----:R-:W-:-:S04]  /*b840*/  LOP3.LUT R161, R175, 0x3f, RZ, 0xc0, !PT ;  /* 0x0000003fafa17812 */ /* 0x002fc800078ec0ff */
[----:B------:R-:W-:Y:S02]  /*b850*/  ISETP.GE.AND P0, PT, R161, UR24, PT ;  /* 0x00000018a1007c0c */ /* 0x000fe4000bf06270 */
[----:B--2---:R-:W-:Y:S02]  /*b860*/  IADD3 R6, P1, R240, R252, RZ ;  /* 0x000000fcf0067210 */ /* 0x004fe40007f3e0ff */
[----:B0-----:R-:W-:-:S03]  /*b870*/  PRMT R4, RZ, 0x7610, R4 ;  /* 0x00007610ff047816 */ /* 0x001fc60000000004 */
[----:B----45:R-:W-:Y:S01]  /*b880*/  IMAD.X R7, R241, 0x1, R251, P1 ;  /* 0x00000001f1077824 */ /* 0x030fe200008e06fb */
[----:B------:R-:W-:Y:S06]  /*b890*/  BAR.SYNC.DEFER_BLOCKING 0x0 ;  /* 0x0000000000007b1d */ /* 0x000fec0000010000 */
[----:B------:R-:W-:Y:S04]  /*b8a0*/  STL.64 [R1+0x6b0], R2 ;  /* 0x0006b00201007387 */ /* 0x000fe80000100a00 */
[----:B------:R3:W2:Y:S02]  /*b8b0*/  @!P0 LDG.E.U16 R4, desc[UR10][R6.64] ;  /* 0x0000000a06048981 */ /* 0x0006a4000c1e1500 */
[----:B---3--:R-:W-:-:S02]  /*b8c0*/  IADD3 R6, P1, R0, R252, RZ ;  /* 0x000000fc00067210 */ /* 0x008fc40007f3e0ff */
[----:B------:R0:W-:Y:S04]  /*b8d0*/  STL [R1+0x760], R0 ;  /* 0x0007600001007387 */ /* 0x0001e80000100800 */
[----:B0-----:R-:W3:Y:S01]  /*b8e0*/  LDL.LU R0, [R1+0x20c] ;  /* 0x00020c0001007983 */ /* 0x001ee20000300800 */
[----:B------:R-:W-:Y:S01]  /*b8f0*/  PRMT R170, RZ, 0x7610, R170 ;  /* 0x00007610ffaa7816 */ /* 0x000fe200000000aa */
[----:B------:R-:W-:-:S05]  /*b900*/  IMAD.X R7, R249, 0x1, R251, P1 ;  /* 0x00000001f9077824 */ /* 0x000fca00008e06fb */
[----:B------:R0:W4:Y:S04]  /*b910*/  @!P0 LDG.E.U16 R170, desc[UR10][R6.64] ;  /* 0x0000000a06aa8981 */ /* 0x000128000c1e1500 */
[----:B------:R1:W-:Y:S01]  /*b920*/  STL [R1+0x770], R249 ;  /* 0x000770f901007387 */ /* 0x0003e20000100800 */
[----:B0-----:R-:W-:-:S03]  /*b930*/  IADD3 R6, P1, R178, R252, RZ ;  /* 0x000000fcb2067210 */ /* 0x001fc60007f3e0ff */
[----:B-1----:R-:W2:Y:S02]  /*b940*/  LDL.LU R249, [R1+0x410] ;  /* 0x0004100001f97983 */ /* 0x002ea40000300800 */
[----:B---3--:R-:W-:Y:S02]  /*b950*/  IMAD.X R7, R0, 0x1, R251, P1 ;  /* 0x0000000100077824 */ /* 0x008fe400008e06fb */
[----:B------:R0:W-:Y:S04]  /*b960*/  STL [R1+0x788], R0 ;  /* 0x0007880001007387 */ /* 0x0001e80000100800 */
[----:B0-----:R-:W3:Y:S01]  /*b970*/  LDL.LU R0, [R1+0x1ec] ;  /* 0x0001ec0001007983 */ /* 0x001ee20000300800 */
[----:B------:R-:W-:-:S03]  /*b980*/  PRMT R171, RZ, 0x7610, R171 ;  /* 0x00007610ffab7816 */ /* 0x000fc600000000ab */
[----:B------:R-:W4:Y:S04]  /*b990*/  LDL R3, [R1+0x18c] ;  /* 0x00018c0001037983 */ /* 0x000f280000100800 */
[----:B------:R0:W2:Y:S02]  /*b9a0*/  @!P0 LDG.E.U16 R171, desc[UR10][R6.64] ;  /* 0x0000000a06ab8981 */ /* 0x0000a4000c1e1500 */
[----:B0-----:R-:W-:-:S05]  /*b9b0*/  IADD3 R6, P1, R177, R252, RZ ;  /* 0x000000fcb1067210 */ /* 0x001fca0007f3e0ff */
[----:B---3--:R-:W-:Y:S01]  /*b9c0*/  IMAD.X R7, R0, 0x1, R251, P1 ;  /* 0x0000000100077824 */ /* 0x008fe200008e06fb */
[----:B------:R0:W-:Y:S04]  /*b9d0*/  STL [R1+0x7b0], R0 ;  /* 0x0007b00001007387 */ /* 0x0001e80000100800 */
[----:B0-----:R-:W3:Y:S01]  /*b9e0*/  LDL.LU R0, [R1+0x1cc] ;  /* 0x0001cc0001007983 */ /* 0x001ee20000300800 */
[----:B------:R-:W-:-:S03]  /*b9f0*/  PRMT R168, RZ, 0x7610, R168 ;  /* 0x00007610ffa87816 */ /* 0x000fc600000000a8 */
[----:B------:R-:W2:Y:S04]  /*ba00*/  LDL R2, [R1+0x16c] ;  /* 0x00016c0001027983 */ /* 0x000ea80000100800 */
[----:B------:R0:W2:Y:S02]  /*ba10*/  @!P0 LDG.E.U16 R168, desc[UR10][R6.64] ;  /* 0x0000000a06a88981 */ /* 0x0000a4000c1e1500 */
[----:B0-----:R-:W-:-:S05]  /*ba20*/  IADD3 R6, P1, R176, R252, RZ ;  /* 0x000000fcb0067210 */ /* 0x001fca0007f3e0ff */
[----:B---3--:R-:W-:Y:S01]  /*ba30*/  IMAD.X R7, R0, 0x1, R251, P1 ;  /* 0x0000000100077824 */ /* 0x008fe200008e06fb */
[----:B------:R0:W-:Y:S04]  /*ba40*/  STL [R1+0x7d8], R0 ;  /* 0x0007d80001007387 */ /* 0x0001e80000100800 */
[----:B0-----:R-:W3:Y:S01]  /*ba50*/  LDL.LU R0, [R1+0x3e4] ;  /* 0x0003e40001007983 */ /* 0x001ee20000300800 */
[----:B------:R-:W-:Y:S02]  /*ba60*/  PRMT R167, RZ, 0x7610, R167 ;  /* 0x00007610ffa77816 */ /* 0x000fe400000000a7 */
[----:B------:R-:W-:Y:S01]  /*ba70*/  LOP3.LUT P1, RZ, R175, 0x40, RZ, 0xc0, !PT ;  /* 0x00000040afff7812 */ /* 0x000fe2000782c0ff */
[----:B------:R-:W-:Y:S01]  /*ba80*/  IMAD.SHL.U32 R5, R161, 0x2, RZ ;  /* 0x00000002a1057824 */ /* 0x000fe200078e00ff */
[----:B------:R-:W2:Y:S02]  /*ba90*/  LDL R179, [R1+0x14c] ;  /* 0x00014c0001b37983 */ /* 0x000ea40000100800 */
[----:B------:R-:W-:-:S02]  /*baa0*/  SEL R161, RZ, 0x90, !P1 ;  /* 0x00000090ffa17807 */ /* 0x000fc40004800000 */
[----:B------:R3:W2:Y:S02]  /*bab0*/  @!P0 LDG.E.U16 R167, desc[UR10][R6.64] ;  /* 0x0000000a06a78981 */ /* 0x0006a4000c1e1500 */
[----:B---3--:R-:W-:Y:S02]  /*bac0*/  IADD3 R6, P1, R0, R252, RZ ;  /* 0x000000fc00067210 */ /* 0x008fe40007f3e0ff */
[----:B------:R0:W-:Y:S04]  /*bad0*/  STL [R1+0x800], R0 ;  /* 0x0008000001007387 */ /* 0x0001e80000100800 */
[----:B0-----:R-:W3:Y:S01]  /*bae0*/  LDL.LU R0, [R1+0x3d4] ;  /* 0x0003d40001007983 */ /* 0x001ee20000300800 */
[----:B------:R-:W-:Y:S01]  /*baf0*/  PRMT R164, RZ, 0x7610, R164 ;  /* 0x00007610ffa47816 */ /* 0x000fe200000000a4 */
[----:B------:R-:W-:-:S02]  /*bb00*/  IMAD.X R7, R174, 0x1, R251, P1 ;  /* 0x00000001ae077824 */ /* 0x000fc400008e06fb */
[----:B------:R-:W2:Y:S04]  /*bb10*/  LDL R178, [R1+0x3a4] ;  /* 0x0003a40001b27983 */ /* 0x000ea80000100800 */
[----:B------:R-:W2:Y:S04]  /*bb20*/  LDL R177, [R1+0x12c] ;  /* 0x00012c0001b17983 */ /* 0x000ea80000100800 */
[----:B------:R-:W2:Y:S04]  /*bb30*/  LDL R176, [R1+0x394] ;  /* 0x0003940001b07983 */ /* 0x000ea80000100800 */
[----:B------:R3:W2:Y:S02]  /*bb40*/  @!P0 LDG.E.U16 R164, desc[UR10][R6.64] ;  /* 0x0000000a06a48981 */ /* 0x0006a4000c1e1500 */
[----:B---3--:R-:W-:-:S02]  /*bb50*/  IADD3 R6, P1, R0, R252, RZ ;  /* 0x000000fc00067210 */ /* 0x008fc40007f3e0ff */
[----:B------:R0:W-:Y:S04]  /*bb60*/  STL [R1+0x828], R0 ;  /* 0x0008280001007387 */ /* 0x0001e80000100800 */
[----:B0-----:R-:W3:Y:S01]  /*bb70*/  LDL.LU R0, [R1+0x3c4] ;  /* 0x0003c40001007983 */ /* 0x001ee20000300800 */
[----:B------:R-:W-:Y:S01]  /*bb80*/  LOP3.LUT R161, R161, R5, RZ, 0x3c, !PT ;  /* 0x00000005a1a17212 */ /* 0x000fe200078e3cff */
[----:B----4-:R-:W-:Y:S02]  /*bb90*/  IMAD.X R7, R3, 0x1, R251, P1 ;  /* 0x0000000103077824 */ /* 0x010fe400008e06fb */
[----:B------:R-:W4:Y:S04]  /*bba0*/  LDL R175, [R1+0x10c] ;  /* 0x00010c0001af7983 */ /* 0x000f280000100800 */
[----:B------:R0:W-:Y:S04]  /*bbb0*/  STS.U16 [R161+UR8+0x8000], R162 ;  /* 0x008000a2a1007988 */ /* 0x0001e80008000408 */
[----:B------:R-:W4:Y:S04]  /*bbc0*/  LDL R174, [R1+0x384] ;  /* 0x0003840001ae7983 */ /* 0x000f280000100800 */
[----:B------:R-:W4:Y:S01]  /*bbd0*/  LDL R5, [R1+0xec] ;  /* 0x0000ec0001057983 */ /* 0x000f220000100800 */
[----:B0-----:R-:W-:-:S06]  /*bbe0*/  PRMT R162, RZ, 0x7610, R162 ;  /* 0x00007610ffa27816 */ /* 0x001fcc00000000a2 */
[----:B------:R3:W4:Y:S02]  /*bbf0*/  @!P0 LDG.E.U16 R162, desc[UR10][R6.64] ;  /* 0x0000000a06a28981 */ /* 0x000724000c1e1500 */
[----:B---3--:R-:W-:Y:S02]  /*bc00*/  IADD3 R6, P1, R0, R252, RZ ;  /* 0x000000fc00067210 */ /* 0x008fe40007f3e0ff */
[----:B------:R0:W-:Y:S04]  /*bc10*/  STL [R1+0x848], R0 ;  /* 0x0008480001007387 */ /* 0x0001e80000100800 */
[----:B0-----:R-:W3:Y:S04]  /*bc20*/  LDL.LU R0, [R1+0x3b4] ;  /* 0x0003b40001007983 */ /* 0x001ee80000300800 */
[----:B------:R-:W4:Y:S01]  /*bc30*/  LDL R3, [R1+0x374] ;  /* 0x0003740001037983 */ /* 0x000f220000100800 */
[----:B--2---:R-:W-:-:S03]  /*bc40*/  IMAD.X R7, R2, 0x1, R251, P1 ;  /* 0x0000000102077824 */ /* 0x004fc600008e06fb */
[----:B------:R-:W2:Y:S04]  /*bc50*/  LDL R2, [R1+0xcc] ;  /* 0x0000cc0001027983 */ /* 0x000ea80000100800 */
[----:B------:R0:W-:Y:S02]  /*bc60*/  STS.U16 [R161+UR8+0x8400], R160 ;  /* 0x008400a0a1007988 */ /* 0x0001e40008000408 */
[----:B0-----:R-:W-:Y:S02]  /*bc70*/  PRMT R160, RZ, 0x7610, R160 ;  /* 0x00007610ffa07816 */ /* 0x001fe400000000a0 */
[----:B------:R0:W-:Y:S04]  /*bc80*/  STS.U16 [R161+UR8+0x8800], R159 ;  /* 0x0088009fa1007988 */ /* 0x0001e80008000408 */
[----:B------:R1:W2:Y:S01]  /*bc90*/  @!P0 LDG.E.U16 R160, desc[UR10][R6.64] ;  /* 0x0000000a06a08981 */ /* 0x0002a2000c1e1500 */
[----:B0-----:R-:W-:-:S03]  /*bca0*/  PRMT R159, RZ, 0x7610, R159 ;  /* 0x00007610ff9f7816 */ /* 0x001fc6000000009f */
[----:B------:R0:W-:Y:S02]  /*bcb0*/  STS.U16 [R161+UR8+0x8c00], R156 ;  /* 0x008c009ca1007988 */ /* 0x0001e40008000408 */
[----:B0-----:R-:W-:Y:S02]  /*bcc0*/  PRMT R156, RZ, 0x7610, R156 ;  /* 0x00007610ff9c7816 */ /* 0x001fe4000000009c */
[----:B------:R0:W-:Y:S02]  /*bcd0*/  STS.U16 [R161+UR8+0x9000], R154 ;  /* 0x0090009aa1007988 */ /* 0x0001e40008000408 */
[----:B0-----:R-:W-:Y:S02]  /*bce0*/  PRMT R154, RZ, 0x7610, R154 ;  /* 0x00007610ff9a7816 */ /* 0x001fe4000000009a */
[----:B---3--:R0:W-:Y:S01]  /*bcf0*/  STL [R1+0x858], R0 ;  /* 0x0008580001007387 */ /* 0x0081e20000100800 */
[----:B-1----:R-:W-:-:S03]  /*bd00*/  IADD3 R6, P1, R0, R252, RZ ;  /* 0x000000fc00067210 */ /* 0x002fc60007f3e0ff */
[----:B------:R-:W3:Y:S04]  /*bd10*/  LDL R182, [R1+0x364] ;  /* 0x0003640001b67983 */ /* 0x000ee80000100800 */
[----:B------:R-:W3:Y:S01]  /*bd20*/  LDL R181, [R1+0xac] ;  /* 0x0000ac0001b57983 */ /* 0x000ee20000100800 */
[----:B------:R-:W-:-:S03]  /*bd30*/  IMAD.X R7, R179, 0x1, R251, P1 ;  /* 0x00000001b3077824 */ /* 0x000fc600008e06fb */
[----:B------:R-:W3:Y:S04]  /*bd40*/  LDL R180, [R1+0x354] ;  /* 0x0003540001b47983 */ /* 0x000ee80000100800 */
[----:B------:R1:W3:Y:S04]  /*bd50*/  @!P0 LDG.E.U16 R159, desc[UR10][R6.64] ;  /* 0x0000000a069f8981 */ /* 0x0002e8000c1e1500 */
[----:B------:R-:W3:Y:S04]  /*bd60*/  LDL R179, [R1+0x8c] ;  /* 0x00008c0001b37983 */ /* 0x000ee80000100800 */
[----:B0-----:R-:W3:Y:S01]  /*bd70*/  LDL R0, [R1+0x6c] ;  /* 0x00006c0001007983 */ /* 0x001ee20000100800 */
[----:B-1----:R-:W-:-:S03]  /*bd80*/  IADD3 R6, P1, R178, R252, RZ ;  /* 0x000000fcb2067210 */ /* 0x002fc60007f3e0ff */
[----:B------:R-:W3:Y:S02]  /*bd90*/  LDL R178, [R1+0x344] ;  /* 0x0003440001b27983 */ /* 0x000ee40000100800 */
[----:B------:R-:W-:Y:S02]  /*bda0*/  IMAD.X R7, R177, 0x1, R251, P1 ;  /* 0x00000001b1077824 */ /* 0x000fe400008e06fb */
[----:B------:R0:W-:Y:S04]  /*bdb0*/  STS.U16 [R161+UR8+0x9400], R152 ;  /* 0x00940098a1007988 */ /* 0x0001e80008000408 */
[----:B------:R1:W3:Y:S04]  /*bdc0*/  @!P0 LDG.E.U16 R156, desc[UR10][R6.64] ;  /* 0x0000000a069c8981 */ /* 0x0002e8000c1e1500 */
[----:B------:R2:W-:Y:S04]  /*bdd0*/  STS.U16 [R161+UR8+0x9800], R20 ;  /* 0x00980014a1007988 */ /* 0x0005e80008000408 */
[----:B------:R-:W3:Y:S01]  /*bde0*/  LDL R177, [R1+0x4c] ;  /* 0x00004c0001b17983 */ /* 0x000ee20000100800 */
[----:B-1----:R-:W-:-:S02]  /*bdf0*/  IADD3 R6, P1, R176, R252, RZ ;  /* 0x000000fcb0067210 */ /* 0x002fc40007f3e0ff */
[----:B0-----:R-:W-:Y:S01]  /*be00*/  PRMT R152, RZ, 0x7610, R152 ;  /* 0x00007610ff987816 */ /* 0x001fe20000000098 */
[----:B------:R0:W-:Y:S02]  /*be10*/  STS.U16 [R161+UR8+0x9c00], R18 ;  /* 0x009c0012a1007988 */ /* 0x0001e40008000408 */
[----:B----4-:R-:W-:Y:S01]  /*be20*/  IMAD.X R7, R175, 0x1, R251, P1 ;  /* 0x00000001af077824 */ /* 0x010fe200008e06fb */
[----:B--2---:R-:W-:Y:S01]  /*be30*/  PRMT R20, RZ, 0x7610, R20 ;  /* 0x00007610ff147816 */ /* 0x004fe20000000014 */
[----:B------:R-:W2:Y:S04]  /*be40*/  LDL R176, [R1+0x324] ;  /* 0x0003240001b07983 */ /* 0x000ea80000100800 */
[----:B------:R1:W4:Y:S01]  /*be50*/  @!P0 LDG.E.U16 R154, desc[UR10][R6.64] ;  /* 0x0000000a069a8981 */ /* 0x000322000c1e1500 */
[----:B0-----:R-:W-:-:S03]  /*be60*/  PRMT R18, RZ, 0x7610, R18 ;  /* 0x00007610ff127816 */ /* 0x001fc60000000012 */
[----:B------:R-:W4:Y:S01]  /*be70*/  LDL R175, [R1+0x28] ;  /* 0x0000280001af7983 */ /* 0x000f220000100800 */
[----:B-1----:R-:W-:-:S03]  /*be80*/  IADD3 R6, P1, R174, R252, RZ ;  /* 0x000000fcae067210 */ /* 0x002fc60007f3e0ff */
[----:B------:R-:W2:Y:S02]  /*be90*/  LDL R174, [R1+0x334] ;  /* 0x0003340001ae7983 */ /* 0x000ea40000100800 */
[----:B------:R-:W-:-:S05]  /*bea0*/  IMAD.X R7, R5, 0x1, R251, P1 ;  /* 0x0000000105077824 */ /* 0x000fca00008e06fb */
[----:B------:R0:W4:Y:S02]  /*beb0*/  @!P0 LDG.E.U16 R152, desc[UR10][R6.64] ;  /* 0x0000000a06988981 */ /* 0x000124000c1e1500 */
[----:B0-----:R-:W-:Y:S02]  /*bec0*/  IADD3 R6, P1, R3, R252, RZ ;  /* 0x000000fc03067210 */ /* 0x001fe40007f3e0ff */
[----:B------:R-:W-:Y:S01]  /*bed0*/  LOP3.LUT R5, R161, 0x20, RZ, 0x3c, !PT ;  /* 0x00000020a1057812 */ /* 0x000fe200078e3cff */
[----:B------:R-:W4:Y:S02]  /*bee0*/  LDL R3, [R1+0x314] ;  /* 0x0003140001037983 */ /* 0x000f240000100800 */
[----:B------:R-:W-:Y:S02]  /*bef0*/  IMAD.X R7, R2, 0x1, R251, P1 ;  /* 0x0000000102077824 */ /* 0x000fe400008e06fb */
[----:B------:R0:W-:Y:S04]  /*bf00*/  STS.U16 [R5+UR8+0x8100], R16 ;  /* 0x0081001005007988 */ /* 0x0001e80008000408 */
[----:B------:R3:W4:Y:S04]  /*bf10*/  @!P0 LDG.E.U16 R20, desc[UR10][R6.64] ;  /* 0x0000000a06148981 */ /* 0x000728000c1e1500 */
[----:B------:R-:W4:Y:S01]  /*bf20*/  LDL R2, [R1+0x48] ;  /* 0x0000480001027983 */ /* 0x000f220000100800 */
[----:B0-----:R-:W-:-:S03]  /*bf30*/  PRMT R16, RZ, 0x7610, R16 ;  /* 0x00007610ff107816 */ /* 0x001fc60000000010 */
[----:B------:R2:W-:Y:S01]  /*bf40*/  STS.U16 [R5+UR8+0x8d00], R8 ;  /* 0x008d000805007988 */ /* 0x0005e20008000408 */
[----:B---3--:R-:W-:-:S05]  /*bf50*/  IADD3 R6, P1, R182, R252, RZ ;  /* 0x000000fcb6067210 */ /* 0x008fca0007f3e0ff */
[----:B------:R-:W-:-:S05]  /*bf60*/  IMAD.X R7, R181, 0x1, R251, P1 ;  /* 0x00000001b5077824 */ /* 0x000fca00008e06fb */
[----:B------:R0:W3:Y:S02]  /*bf70*/  @!P0 LDG.E.U16 R18, desc[UR10][R6.64] ;  /* 0x0000000a06128981 */ /* 0x0000e4000c1e1500 */
[----:B0-----:R-:W-:-:S05]  /*bf80*/  IADD3 R6, P1, R180, R252, RZ ;  /* 0x000000fcb4067210 */ /* 0x001fca0007f3e0ff */
[----:B------:R-:W-:-:S05]  /*bf90*/  IMAD.X R7, R179, 0x1, R251, P1 ;  /* 0x00000001b3077824 */ /* 0x000fca00008e06fb */
[----:B------:R0:W3:Y:S02]  /*bfa0*/  @!P0 LDG.E.U16 R16, desc[UR10][R6.64] ;  /* 0x0000000a06108981 */ /* 0x0000e4000c1e1500 */
[----:B0-----:R-:W-:-:S05]  /*bfb0*/  IADD3 R6, P1, R178, R252, RZ ;  /* 0x000000fcb2067210 */ /* 0x001fca0007f3e0ff */
[----:B------:R-:W-:Y:S02]  /*bfc0*/  IMAD.X R7, R0, 0x1, R251, P1 ;  /* 0x0000000100077824 */ /* 0x000fe400008e06fb */
[----:B------:R-:W3:Y:S04]  /*bfd0*/  LDL R0, [R1+0x2f4] ;  /* 0x0002f40001007983 */ /* 0x000ee80000100800 */
[----:B------:R-:W3:Y:S01]  /*bfe0*/  LDL.LU R242, [R1+0x304] ;  /* 0x0003040001f27983 */ /* 0x000ee20000300800 */
[----:B--2---:R-:W-:-:S03]  /*bff0*/  IADD3 R8, P1, R174, R252, RZ ;  /* 0x000000fcae087210 */ /* 0x004fc60007f3e0ff */
[----:B------:R-:W2:Y:S04]  /*c000*/  LDL R174, [R1+0x88] ;  /* 0x0000880001ae7983 */ /* 0x000ea80000100800 */
[----:B------:R-:W2:Y:S04]  /*c010*/  LDL.LU R243, [R1+0x68] ;  /* 0x0000680001f37983 */ /* 0x000ea80000300800 */
[----:B------:R0:W-:Y:S02]  /*c020*/  STS.U16 [R5+UR8+0x8500], R11 ;  /* 0x0085000b05007988 */ /* 0x0001e40008000408 */
[----:B0-----:R-:W-:-:S02]  /*c030*/  PRMT R11, RZ, 0x7610, R11 ;  /* 0x00007610ff0b7816 */ /* 0x001fc4000000000b */
[----:B------:R0:W-:Y:S04]  /*c040*/  STS.U16 [R5+UR8+0x8900], R9 ;  /* 0x0089000905007988 */ /* 0x0001e80008000408 */
[----:B------:R1:W2:Y:S01]  /*c050*/  @!P0 LDG.E.U16 R11, desc[UR10][R6.64] ;  /* 0x0000000a060b8981 */ /* 0x0002a2000c1e1500 */
[----:B0-----:R-:W-:Y:S01]  /*c060*/  IMAD.X R9, R177, 0x1, R251, P1 ;  /* 0x00000001b1097824 */ /* 0x001fe200008e06fb */
[----:B-1----:R-:W-:Y:S02]  /*c070*/  PRMT R7, RZ, 0x7610, R7 ;  /* 0x00007610ff077816 */ /* 0x002fe40000000007 */
[----:B------:R0:W-:Y:S04]  /*c080*/  STS.U16 [R5+UR8+0x9100], R10 ;  /* 0x0091000a05007988 */ /* 0x0001e80008000408 */
[----:B------:R1:W2:Y:S01]  /*c090*/  @!P0 LDG.E.U16 R7, desc[UR10][R8.64] ;  /* 0x0000000a08078981 */ /* 0x0002a2000c1e1500 */
[----:B0-----:R-:W-:-:S02]  /*c0a0*/  PRMT R10, RZ, 0x7610, R10 ;  /* 0x00007610ff0a7816 */ /* 0x001fc4000000000a */
[----:B-1----:R-:W-:-:S05]  /*c0b0*/  IADD3 R8, P1, R176, R252, RZ ;  /* 0x000000fcb0087210 */ /* 0x002fca0007f3e0ff */
[----:B----4-:R-:W-:Y:S01]  /*c0c0*/  IMAD.X R9, R175, 0x1, R251, P1 ;  /* 0x00000001af097824 */ /* 0x010fe200008e06fb */
[----:B------:R0:W-:Y:S04]  /*c0d0*/  STS.U16 [R5+UR8+0x9500], R13 ;  /* 0x0095000d05007988 */ /* 0x0001e80008000408 */
[----:B------:R1:W4:Y:S01]  /*c0e0*/  @!P0 LDG.E.U16 R10, desc[UR10][R8.64] ;  /* 0x0000000a080a8981 */ /* 0x000322000c1e1500 */
[----:B0-----:R-:W-:Y:S02]  /*c0f0*/  PRMT R13, RZ, 0x7610, R13 ;  /* 0x00007610ff0d7816 */ /* 0x001fe4000000000d */
[----:B-1----:R-:W-:Y:S02]  /*c100*/  IADD3 R8, P1, R3, R252, RZ ;  /* 0x000000fc03087210 */ /* 0x002fe40007f3e0ff */
[----:B------:R-:W4:Y:S03]  /*c110*/  LDL R3, [R1+0x2d4] ;  /* 0x0002d40001037983 */ /* 0x000f260000100800 */
[----:B------:R-:W-:-:S02]  /*c120*/  IMAD.X R9, R2, 0x1, R251, P1 ;  /* 0x0000000102097824 */ /* 0x000fc400008e06fb */
[----:B------:R-:W4:Y:S04]  /*c130*/  LDL R2, [R1+0xc8] ;  /* 0x0000c80001027983 */ /* 0x000f280000100800 */
[----:B------:R3:W4:Y:S02]  /*c140*/  @!P0 LDG.E.U16 R13, desc[UR10][R8.64] ;  /* 0x0000000a080d8981 */ /* 0x000724000c1e1500 */
[----:B---3--:R-:W-:Y:S02]  /*c150*/  IADD3 R8, P1, R242, R252, RZ ;  /* 0x000000fcf2087210 */ /* 0x008fe40007f3e0ff */
[----:B------:R0:W-:Y:S04]  /*c160*/  STL [R1+0x8bc], R242 ;  /* 0x0008bcf201007387 */ /* 0x0001e80000100800 */
[----:B0-----:R-:W3:Y:S01]  /*c170*/  LDL.LU R242, [R1+0x2e4] ;  /* 0x0002e40001f27983 */ /* 0x001ee20000300800 */
[----:B--2---:R-:W-:-:S03]  /*c180*/  IMAD.X R9, R243, 0x1, R251, P1 ;  /* 0x00000001f3097824 */ /* 0x004fc600008e06fb */
[----:B------:R0:W-:Y:S04]  /*c190*/  STL [R1+0x8c0], R243 ;  /* 0x0008c0f301007387 */ /* 0x0001e80000100800 */
[----:B0-----:R-:W2:Y:S04]  /*c1a0*/  LDL.LU R243, [R1+0xa8] ;  /* 0x0000a80001f37983 */ /* 0x001ea80000300800 */
[----:B------:R0:W-:Y:S01]  /*c1b0*/  STS.U16 [R5+UR8+0x9900], R12 ;  /* 0x0099000c05007988 */ /* 0x0001e20008000408 */
[----:B------:R-:W-:Y:S02]  /*c1c0*/  LOP3.LUT R6, R161, 0x40, RZ, 0x3c, !PT ;  /* 0x00000040a1067812 */ /* 0x000fe400078e3cff */
[----:B0-----:R-:W-:Y:S01]  /*c1d0*/  PRMT R12, RZ, 0x7610, R12 ;  /* 0x00007610ff0c7816 */ /* 0x001fe2000000000c */
[----:B------:R-:W-:Y:S05]  /*c1e0*/  STS.U16 [R5+UR8+0x9d00], R173 ;  /* 0x009d00ad05007988 */ /* 0x000fea0008000408 */
[----:B------:R0:W4:Y:S04]  /*c1f0*/  @!P0 LDG.E.U16 R12, desc[UR10][R8.64] ;  /* 0x0000000a080c8981 */ /* 0x000128000c1e1500 */
[----:B------:R1:W-:Y:S01]  /*c200*/  STS.U16 [R6+UR8+0x8200], R15 ;  /* 0x0082000f06007988 */ /* 0x0003e20008000408 */
[----:B0-----:R-:W-:-:S03]  /*c210*/  IADD3 R8, P1, R0, R252, RZ ;  /* 0x000000fc00087210 */ /* 0x001fc60007f3e0ff */
[----:B------:R-:W4:Y:S01]  /*c220*/  LDL R0, [R1+0x2b4] ;  /* 0x0002b40001007983 */ /* 0x000f220000100800 */
[----:B-1----:R-:W-:Y:S01]  /*c230*/  PRMT R15, RZ, 0x7610, R15 ;  /* 0x00007610ff0f7816 */ /* 0x002fe2000000000f */
[----:B------:R-:W-:-:S05]  /*c240*/  IMAD.X R9, R174, 0x1, R251, P1 ;  /* 0x00000001ae097824 */ /* 0x000fca00008e06fb */
[----:B------:R3:W4:Y:S02]  /*c250*/  @!P0 LDG.E.U16 R15, desc[UR10][R8.64] ;  /* 0x0000000a080f8981 */ /* 0x000724000c1e1500 */
[----:B---3--:R-:W-:Y:S02]  /*c260*/  IADD3 R8, P1, R242, R252, RZ ;  /* 0x000000fcf2087210 */ /* 0x008fe40007f3e0ff */
[----:B------:R0:W-:Y:S04]  /*c270*/  STL [R1+0x8d0], R242 ;  /* 0x0008d0f201007387 */ /* 0x0001e80000100800 */
[----:B0-----:R-:W3:Y:S01]  /*c280*/  LDL.LU R242, [R1+0x2c4] ;  /* 0x0002c40001f27983 */ /* 0x001ee20000300800 */
[----:B--2---:R-:W-:-:S03]  /*c290*/  IMAD.X R9, R243, 0x1, R251, P1 ;  /* 0x00000001f3097824 */ /* 0x004fc600008e06fb */
[----:B------:R0:W-:Y:S04]  /*c2a0*/  STL [R1+0x8d4], R243 ;  /* 0x0008d4f301007387 */ /* 0x0001e80000100800 */
[----:B0-----:R-:W2:Y:S04]  /*c2b0*/  LDL.LU R243, [R1+0xe8] ;  /* 0x0000e80001f37983 */ /* 0x001ea80000300800 */
[----:B------:R0:W-:Y:S04]  /*c2c0*/  STS.U16 [R6+UR8+0x8600], R14 ;  /* 0x0086000e06007988 */ /* 0x0001e80008000408 */
[----:B------:R1:W-:Y:S04]  /*c2d0*/  STS.U16 [R6+UR8+0x8a00], R23 ;  /* 0x008a001706007988 */ /* 0x0003e80008000408 */
[----:B------:R-:W2:Y:S01]  /*c2e0*/  LDL.LU R187, [R1+0x148] ;  /* 0x0001480001bb7983 */ /* 0x000ea20000300800 */
[----:B0-----:R-:W-:-:S03]  /*c2f0*/  PRMT R14, RZ, 0x7610, R14 ;  /* 0x00007610ff0e7816 */ /* 0x001fc6000000000e */
[----:B------:R-:W2:Y:S04]  /*c300*/  LDL.LU R186, [R1+0x294] ;  /* 0x0002940001ba7983 */ /* 0x000ea80000300800 */
[----:B------:R4:W2:Y:S01]  /*c310*/  @!P0 LDG.E.U16 R14, desc[UR10][R8.64] ;  /* 0x0000000a080e8981 */ /* 0x0008a2000c1e1500 */
[----:B-1----:R-:W-:-:S03]  /*c320*/  PRMT R23, RZ, 0x7610, R23 ;  /* 0x00007610ff177816 */ /* 0x002fc60000000017 */
[----:B------:R-:W2:Y:S04]  /*c330*/  LDL.LU R179, [R1+0x128] ;  /* 0x0001280001b37983 */ /* 0x000ea80000300800 */
[----:B------:R-:W2:Y:S01]  /*c340*/  LDL.LU R178, [R1+0x2a4] ;  /* 0x0002a40001b27983 */ /* 0x000ea20000300800 */
[----:B----4-:R-:W-:-:S05]  /*c350*/  IADD3 R8, P1, R3, R252, RZ ;  /* 0x000000fc03087210 */ /* 0x010fca0007f3e0ff */
[----:B------:R-:W-:-:S05]  /*c360*/  IMAD.X R9, R2, 0x1, R251, P1 ;  /* 0x0000000102097824 */ /* 0x000fca00008e06fb */
[----:B------:R3:W4:Y:S04]  /*c370*/  @!P0 LDG.E.U16 R23, desc[UR10][R8.64] ;  /* 0x0000000a08178981 */ /* 0x000728000c1e1500 */
[----:B------:R0:W-:Y:S02]  /*c380*/  STS.U16 [R6+UR8+0x8e00], R22 ;  /* 0x008e001606007988 */ /* 0x0001e40008000408 */
[----:B0-----:R-:W-:Y:S02]  /*c390*/  PRMT R22, RZ, 0x7610, R22 ;  /* 0x00007610ff167816 */ /* 0x001fe40000000016 */
[----:B---3--:R-:W-:Y:S01]  /*c3a0*/  IADD3 R8, P1, R242, R252, RZ ;  /* 0x000000fcf2087210 */ /* 0x008fe20007f3e0ff */
[----:B------:R0:W-:Y:S04]  /*c3b0*/  STL [R1+0x8e0], R242 ;  /* 0x0008e0f201007387 */ /* 0x0001e80000100800 */
[----:B0-----:R-:W3:Y:S01]  /*c3c0*/  LDL.LU R242, [R1+0x108] ;  /* 0x0001080001f27983 */ /* 0x001ee20000300800 */
[----:B--2---:R-:W-:-:S03]  /*c3d0*/  IMAD.X R9, R243, 0x1, R251, P1 ;  /* 0x00000001f3097824 */ /* 0x004fc600008e06fb */
[----:B------:R-:W-:Y:S04]  /*c3e0*/  STL [R1+0x8e4], R243 ;  /* 0x0008e4f301007387 */ /* 0x000fe80000100800 */
[----:B------:R0:W2:Y:S04]  /*c3f0*/  @!P0 LDG.E.U16 R22, desc[UR10][R8.64] ;  /* 0x0000000a08168981 */ /* 0x0000a8000c1e1500 */
[----:B------:R-:W4:Y:S04]  /*c400*/  LDL R175, [R1+0x420] ;  /* 0x0004200001af7983 */ /* 0x000f280000100800 */
[----:B------:R-:W2:Y:S01]  /*c410*/  LDL R174, [R1+0x204] ;  /* 0x0002040001ae7983 */ /* 0x000ea20000100800 */
[----:B0-----:R-:W-:-:S03]  /*c420*/  IADD3 R8, P1, R0, R252, RZ ;  /* 0x000000fc00087210 */ /* 0x001fc60007f3e0ff */
[----:B------:R-:W2:Y:S04]  /*c430*/  LDL R0, [R1+0x224] ;  /* 0x0002240001007983 */ /* 0x000ea80000100800 */
[----:B------:R-:W2:Y:S04]  /*c440*/  LDL R3, [R1+0x1e4] ;  /* 0x0001e40001037983 */ /* 0x000ea80000100800 */
[----:B------:R-:W2:Y:S04]  /*c450*/  LDL R2, [R1+0x1c4] ;  /* 0x0001c40001027983 */ /* 0x000ea80000100800 */
[----:B------:R-:W4:Y:S04]  /*c460*/  LDL.LU R235, [R1+0x208] ;  /* 0x0002080001eb7983 */ /* 0x000f280000300800 */
[----:B------:R-:W2:Y:S04]  /*c470*/  LDL.LU R234, [R1+0x234] ;  /* 0x0002340001ea7983 */ /* 0x000ea80000300800 */
        /* <DEDUP_REMOVED lines=9> */
[----:B------:R-:W2:Y:S01]  /*c510*/  LDL.LU R194, [R1+0x284] ;  /* 0x0002840001c27983 */ /* 0x000ea20000300800 */
[----:B------:R-:W-:-:S03]  /*c520*/  PRMT R173, RZ, 0x7610, R173 ;  /* 0x00007610ffad7816 */ /* 0x000fc600000000ad */
[----:B------:R0:W-:Y:S02]  /*c530*/  STS.U16 [R6+UR8+0x9600], R17 ;  /* 0x0096001106007988 */ /* 0x0001e40008000408 */
[----:B0-----:R-:W-:Y:S02]  /*c540*/  PRMT R17, RZ, 0x7610, R17 ;  /* 0x00007610ff117816 */ /* 0x001fe40000000011 */
[----:B------:R0:W-:Y:S04]  /*c550*/  STS.U16 [R6+UR8+0x9a00], R19 ;  /* 0x009a001306007988 */ /* 0x0001e80008000408 */
[----:B------:R1:W-:Y:S01]  /*c560*/  STS.U16 [R6+UR8+0x9e00], R169 ;  /* 0x009e00a906007988 */ /* 0x0003e20008000408 */
[----:B0-----:R-:W-:Y:S02]  /*c570*/  PRMT R19, RZ, 0x7610, R19 ;  /* 0x00007610ff137816 */ /* 0x001fe40000000013 */
[----:B-1----:R-:W-:Y:S01]  /*c580*/  LOP3.LUT R169, R161, 0x60, RZ, 0x3c, !PT ;  /* 0x00000060a1a97812 */ /* 0x002fe200078e3cff */
[----:B------:R-:W-:Y:S04]  /*c590*/  STS.U16 [R6+UR8+0x9200], R172 ;  /* 0x009200ac06007988 */ /* 0x000fe80008000408 */
[----:B------:R0:W-:Y:S02]  /*c5a0*/  STS.U16 [R169+UR8+0x8300], R21 ;  /* 0x00830015a9007988 */ /* 0x0001e40008000408 */
[----:B0-----:R-:W-:-:S02]  /*c5b0*/  PRMT R21, RZ, 0x7610, R21 ;  /* 0x00007610ff157816 */ /* 0x001fc40000000015 */
[----:B------:R0:W-:Y:S02]  /*c5c0*/  STS.U16 [R169+UR8+0x8700], R153 ;  /* 0x00870099a9007988 */ /* 0x0001e40008000408 */
[----:B0-----:R-:W-:Y:S02]  /*c5d0*/  PRMT R153, RZ, 0x7610, R153 ;  /* 0x00007610ff997816 */ /* 0x001fe40000000099 */
[----:B------:R0:W-:Y:S02]  /*c5e0*/  STS.U16 [R169+UR8+0x8b00], R155 ;  /* 0x008b009ba9007988 */ /* 0x0001e40008000408 */
[----:B0-----:R-:W-:Y:S02]  /*c5f0*/  PRMT R155, RZ, 0x7610, R155 ;  /* 0x00007610ff9b7816 */ /* 0x001fe4000000009b */
[----:B------:R0:W-:Y:S02]  /*c600*/  STS.U16 [R169+UR8+0x8f00], R157 ;  /* 0x008f009da9007988 */ /* 0x0001e40008000408 */
[----:B0-----:R-:W-:-:S02]  /*c610*/  PRMT R157, RZ, 0x7610, R157 ;  /* 0x00007610ff9d7816 */ /* 0x001fc4000000009d */
[----:B------:R0:W-:Y:S02]  /*c620*/  STS.U16 [R169+UR8+0x9300], R158 ;  /* 0x0093009ea9007988 */ /* 0x0001e40008000408 */
[----:B0-----:R-:W-:Y:S02]  /*c630*/  PRMT R158, RZ, 0x7610, R158 ;  /* 0x00007610ff9e7816 */ /* 0x001fe4000000009e */
[----:B------:R0:W-:Y:S02]  /*c640*/  STS.U16 [R169+UR8+0x9700], R163 ;  /* 0x009700a3a9007988 */ /* 0x0001e40008000408 */
[----:B0-----:R-:W-:Y:S02]  /*c650*/  PRMT R163, RZ, 0x7610, R163 ;  /* 0x00007610ffa37816 */ /* 0x001fe400000000a3 */
[----:B------:R0:W-:Y:S02]  /*c660*/  STS.U16 [R169+UR8+0x9b00], R165 ;  /* 0x009b00a5a9007988 */ /* 0x0001e40008000408 */
[----:B0-----:R-:W-:Y:S01]  /*c670*/  PRMT R165, RZ, 0x7610, R165 ;  /* 0x00007610ffa57816 */ /* 0x001fe200000000a5 */
[----:B---3--:R-:W-:-:S05]  /*c680*/  IMAD.X R9, R242, 0x1, R251, P1 ;  /* 0x00000001f2097824 */ /* 0x008fca00008e06fb */
[----:B------:R0:W3:Y:S02]  /*c690*/  @!P0 LDG.E.U16 R173, desc[UR10][R8.64] ;  /* 0x0000000a08ad8981 */ /* 0x0000e4000c1e1500 */
[----:B0-----:R-:W-:-:S05]  /*c6a0*/  IADD3 R8, P1, R178, R252, RZ ;  /* 0x000000fcb2087210 */ /* 0x001fca0007f3e0ff */
[----:B------:R-:W-:-:S05]  /*c6b0*/  IMAD.X R9, R179, 0x1, R251, P1 ;  /* 0x00000001b3097824 */ /* 0x000fca00008e06fb */
[----:B------:R0:W3:Y:S02]  /*c6c0*/  @!P0 LDG.E.U16 R17, desc[UR10][R8.64] ;  /* 0x0000000a08118981 */ /* 0x0000e4000c1e1500 */
[----:B0-----:R-:W-:-:S05]  /*c6d0*/  IADD3 R8, P1, R186, R252, RZ ;  /* 0x000000fcba087210 */ /* 0x001fca0007f3e0ff */
[----:B------:R-:W-:-:S05]  /*c6e0*/  IMAD.X R9, R187, 0x1, R251, P1 ;  /* 0x00000001bb097824 */ /* 0x000fca00008e06fb */
[----:B------:R2:W3:Y:S02]  /*c6f0*/  @!P0 LDG.E.U16 R19, desc[UR10][R8.64] ;  /* 0x0000000a08138981 */ /* 0x0004e4000c1e1500 */
[----:B--2---:R-:W-:-:S05]  /*c700*/  IADD3 R8, P1, R194, R252, RZ ;  /* 0x000000fcc2087210 */ /* 0x004fca0007f3e0ff */
[----:B----4-:R-:W-:-:S05]  /*c710*/  IMAD.X R9, R195, 0x1, R251, P1 ;  /* 0x00000001c3097824 */ /* 0x010fca00008e06fb */
[----:B------:R0:W2:Y:S02]  /*c720*/  @!P0 LDG.E.U16 R21, desc[UR10][R8.64] ;  /* 0x0000000a08158981 */ /* 0x0000a4000c1e1500 */
[----:B0-----:R-:W-:-:S05]  /*c730*/  IADD3 R8, P1, R202, R252, RZ ;  /* 0x000000fcca087210 */ /* 0x001fca0007f3e0ff */
[----:B------:R-:W-:-:S05]  /*c740*/  IMAD.X R9, R203, 0x1, R251, P1 ;  /* 0x00000001cb097824 */ /* 0x000fca00008e06fb */
[----:B------:R0:W4:Y:S02]  /*c750*/  @!P0 LDG.E.U16 R153, desc[UR10][R8.64] ;  /* 0x0000000a08998981 */ /* 0x000124000c1e1500 */
        /* <DEDUP_REMOVED lines=13> */
[----:B------:R-:W-:Y:S02]  /*c830*/  IMAD.X R9, R0, 0x1, R251, P1 ;  /* 0x0000000100097824 */ /* 0x000fe400008e06fb */
[----:B------:R-:W3:Y:S04]  /*c840*/  LDL R0, [R1+0x1a4] ;  /* 0x0001a40001007983 */ /* 0x000ee80000100800 */
[----:B------:R0:W4:Y:S04]  /*c850*/  @!P0 LDG.E.U16 R165, desc[UR10][R8.64] ;  /* 0x0000000a08a58981 */ /* 0x000128000c1e1500 */
[----:B------:R1:W-:Y:S01]  /*c860*/  STL [R1+0x798], R249 ;  /* 0x000798f901007387 */ /* 0x0003e20000100800 */
[----:B0-----:R-:W-:-:S03]  /*c870*/  IADD3 R8, P1, R249, R252, RZ ;  /* 0x000000fcf9087210 */ /* 0x001fc60007f3e0ff */
[----:B-1----:R-:W2:Y:S02]  /*c880*/  LDL.LU R249, [R1+0x400] ;  /* 0x0004000001f97983 */ /* 0x002ea40000300800 */
[----:B------:R-:W-:Y:S02]  /*c890*/  IMAD.X R9, R174, 0x1, R251, P1 ;  /* 0x00000001ae097824 */ /* 0x000fe400008e06fb */
[----:B------:R0:W-:Y:S04]  /*c8a0*/  STS.U16 [R169+UR8+0x9f00], R166 ;  /* 0x009f00a6a9007988 */ /* 0x0001e80008000408 */
[----:B------:R-:W4:Y:S01]  /*c8b0*/  LDL R175, [R1+0x184] ;  /* 0x0001840001af7983 */ /* 0x000f220000100800 */
[----:B0-----:R-:W-:-:S06]  /*c8c0*/  PRMT R166, RZ, 0x7610, R166 ;  /* 0x00007610ffa67816 */ /* 0x001fcc00000000a6 */
[----:B------:R2:W4:Y:S02]  /*c8d0*/  @!P0 LDG.E.U16 R166, desc[UR10][R8.64] ;  /* 0x0000000a08a68981 */ /* 0x000524000c1e1500 */
[----:B--2---:R-:W-:Y:S02]  /*c8e0*/  IADD3 R8, P1, R249, R252, RZ ;  /* 0x000000fcf9087210 */ /* 0x004fe40007f3e0ff */
[----:B------:R0:W-:Y:S04]  /*c8f0*/  STL [R1+0x7c0], R249 ;  /* 0x0007c0f901007387 */ /* 0x0001e80000100800 */
[----:B0-----:R-:W2:Y:S01]  /*c900*/  LDL.LU R249, [R1+0x3f0] ;  /* 0x0003f00001f97983 */ /* 0x001ea20000300800 */
[----:B------:R-:W-:Y:S01]  /*c910*/  PRMT R169, RZ, 0x7610, R169 ;  /* 0x00007610ffa97816 */ /* 0x000fe200000000a9 */
[----:B------:R-:W-:-:S02]  /*c920*/  IMAD.X R9, R3, 0x1, R251, P1 ;  /* 0x0000000103097824 */ /* 0x000fc400008e06fb */
[----:B------:R-:W4:Y:S04]  /*c930*/  LDL R174, [R1+0x164] ;  /* 0x0001640001ae7983 */ /* 0x000f280000100800 */
[----:B------:R2:W4:Y:S02]  /*c940*/  @!P0 LDG.E.U16 R169, desc[UR10][R8.64] ;  /* 0x0000000a08a98981 */ /* 0x000524000c1e1500 */
[----:B--2---:R-:W-:Y:S02]  /*c950*/  IADD3 R8, P1, R249, R252, RZ ;  /* 0x000000fcf9087210 */ /* 0x004fe40007f3e0ff */
[----:B------:R0:W-:Y:S04]  /*c960*/  STL [R1+0x7e8], R249 ;  /* 0x0007e8f901007387 */ /* 0x0001e80000100800 */
[----:B0-----:R-:W2:Y:S01]  /*c970*/  LDL.LU R249, [R1+0x3e0] ;  /* 0x0003e00001f97983 */ /* 0x001ea20000300800 */
[----:B------:R-:W-:-:S03]  /*c980*/  IMAD.X R9, R2, 0x1, R251, P1 ;  /* 0x0000000102097824 */ /* 0x000fc600008e06fb */
[----:B------:R0:W-:Y:S04]  /*c990*/  STS.U16 [R161+UR8], R170 ;  /* 0x000000aaa1007988 */ /* 0x0001e80008000408 */
[----:B------:R-:W4:Y:S04]  /*c9a0*/  LDL R3, [R1+0x3b0] ;  /* 0x0003b00001037983 */ /* 0x000f280000100800 */
[----:B------:R-:W4:Y:S01]  /*c9b0*/  LDL R2, [R1+0x144] ;  /* 0x0001440001027983 */ /* 0x000f220000100800 */
[----:B0-----:R-:W-:-:S06]  /*c9c0*/  PRMT R170, RZ, 0x7610, R170 ;  /* 0x00007610ffaa7816 */ /* 0x001fcc00000000aa */
[----:B------:R2:W4:Y:S02]  /*c9d0*/  @!P0 LDG.E.U16 R170, desc[UR10][R8.64] ;  /* 0x0000000a08aa8981 */ /* 0x000524000c1e1500 */
[----:B--2---:R-:W-:Y:S02]  /*c9e0*/  IADD3 R8, P1, R249, R252, RZ ;  /* 0x000000fcf9087210 */ /* 0x004fe40007f3e0ff */
[----:B------:R0:W-:Y:S04]  /*c9f0*/  STL [R1+0x810], R249 ;  /* 0x000810f901007387 */ /* 0x0001e80000100800 */
[----:B0-----:R-:W2:Y:S01]  /*ca00*/  LDL.LU R249, [R1+0x3d0] ;  /* 0x0003d00001f97983 */ /* 0x001ea20000300800 */
[----:B------:R-:W-:Y:S01]  /*ca10*/  PRMT R172, RZ, 0x7610, R172 ;  /* 0x00007610ffac7816 */ /* 0x000fe200000000ac */
[----:B---3--:R-:W-:-:S02]  /*ca20*/  IMAD.X R9, R0, 0x1, R251, P1 ;  /* 0x0000000100097824 */ /* 0x008fc400008e06fb */
[----:B------:R-:W3:Y:S04]  /*ca30*/  LDL R182, [R1+0x3a0] ;  /* 0x0003a00001b67983 */ /* 0x000ee80000100800 */
[----:B------:R-:W3:Y:S04]  /*ca40*/  LDL R0, [R1+0x124] ;  /* 0x0001240001007983 */ /* 0x000ee80000100800 */
[----:B------:R-:W3:Y:S04]  /*ca50*/  LDL R181, [R1+0x390] ;  /* 0x0003900001b57983 */ /* 0x000ee80000100800 */
[----:B------:R-:W3:Y:S04]  /*ca60*/  LDL R180, [R1+0x104] ;  /* 0x0001040001b47983 */ /* 0x000ee80000100800 */
[----:B------:R2:W3:Y:S02]  /*ca70*/  @!P0 LDG.E.U16 R172, desc[UR10][R8.64] ;  /* 0x0000000a08ac8981 */ /* 0x0004e4000c1e1500 */
[----:B--2---:R-:W-:-:S02]  /*ca80*/  IADD3 R8, P1, R249, R252, RZ ;  /* 0x000000fcf9087210 */ /* 0x004fc40007f3e0ff */
[----:B------:R0:W-:Y:S04]  /*ca90*/  STL [R1+0x838], R249 ;  /* 0x000838f901007387 */ /* 0x0001e80000100800 */
[----:B0-----:R-:W2:Y:S04]  /*caa0*/  LDL.LU R249, [R1+0x3c0] ;  /* 0x0003c00001f97983 */ /* 0x001ea80000300800 */
[----:B------:R-:W3:Y:S01]  /*cab0*/  LDL R177, [R1+0x380] ;  /* 0x0003800001b17983 */ /* 0x000ee20000100800 */
[----:B----4-:R-:W-:-:S03]  /*cac0*/  IMAD.X R9, R175, 0x1, R251, P1 ;  /* 0x00000001af097824 */ /* 0x010fc600008e06fb */
[----:B------:R0:W-:Y:S04]  /*cad0*/  STS.U16 [R161+UR8+0x400], R171 ;  /* 0x000400aba1007988 */ /* 0x0001e80008000408 */
[----:B------:R-:W4:Y:S01]  /*cae0*/  LDL R176, [R1+0xe4] ;  /* 0x0000e40001b07983 */ /* 0x000f220000100800 */
[----:B0-----:R-:W-:-:S03]  /*caf0*/  PRMT R171, RZ, 0x7610, R171 ;  /* 0x00007610ffab7816 */ /* 0x001fc600000000ab */
[----:B------:R0:W-:Y:S04]  /*cb00*/  STS.U16 [R161+UR8+0x800], R168 ;  /* 0x000800a8a1007988 */ /* 0x0001e80008000408 */
[----:B------:R2:W4:Y:S01]  /*cb10*/  @!P0 LDG.E.U16 R171, desc[UR10][R8.64] ;  /* 0x0000000a08ab8981 */ /* 0x000522000c1e1500 */
[----:B0-----:R-:W-:-:S03]  /*cb20*/  PRMT R168, RZ, 0x7610, R168 ;  /* 0x00007610ffa87816 */ /* 0x001fc600000000a8 */
[----:B------:R0:W-:Y:S02]  /*cb30*/  STS.U16 [R161+UR8+0xc00], R167 ;  /* 0x000c00a7a1007988 */ /* 0x0001e40008000408 */
[----:B0-----:R-:W-:Y:S02]  /*cb40*/  PRMT R167, RZ, 0x7610, R167 ;  /* 0x00007610ffa77816 */ /* 0x001fe400000000a7 */
[----:B--2---:R-:W-:Y:S01]  /*cb50*/  IADD3 R8, P1, R249, R252, RZ ;  /* 0x000000fcf9087210 */ /* 0x004fe20007f3e0ff */
[----:B------:R-:W-:Y:S04]  /*cb60*/  STL [R1+0x83c], R249 ;  /* 0x00083cf901007387 */ /* 0x000fe80000100800 */
[----:B------:R-:W2:Y:S01]  /*cb70*/  LDL R175, [R1+0x370] ;  /* 0x0003700001af7983 */ /* 0x000ea20000100800 */
[----:B------:R-:W-:-:S03]  /*cb80*/  IMAD.X R9, R174, 0x1, R251, P1 ;  /* 0x00000001ae097824 */ /* 0x000fc600008e06fb */
[----:B------:R-:W2:Y:S04]  /*cb90*/  LDL R174, [R1+0xc4] ;  /* 0x0000c40001ae7983 */ /* 0x000ea80000100800 */
[----:B------:R0:W2:Y:S02]  /*cba0*/  @!P0 LDG.E.U16 R168, desc[UR10][R8.64] ;  /* 0x0000000a08a88981 */ /* 0x0000a4000c1e1500 */
[----:B0-----:R-:W-:Y:S02]  /*cbb0*/  IADD3 R8, P1, R3, R252, RZ ;  /* 0x000000fc03087210 */ /* 0x001fe40007f3e0ff */
[----:B------:R-:W2:Y:S03]  /*cbc0*/  LDL R3, [R1+0x360] ;  /* 0x0003600001037983 */ /* 0x000ea60000100800 */
[----:B------:R-:W-:-:S02]  /*cbd0*/  IMAD.X R9, R2, 0x1, R251, P1 ;  /* 0x0000000102097824 */ /* 0x000fc400008e06fb */
[----:B------:R-:W2:Y:S04]  /*cbe0*/  LDL R2, [R1+0xa4] ;  /* 0x0000a40001027983 */ /* 0x000ea80000100800 */
[----:B------:R3:W2:Y:S02]  /*cbf0*/  @!P0 LDG.E.U16 R167, desc[UR10][R8.64] ;  /* 0x0000000a08a78981 */ /* 0x0006a4000c1e1500 */
[----:B---3--:R-:W-:Y:S02]  /*cc00*/  IADD3 R8, P1, R182, R252, RZ ;  /* 0x000000fcb6087210 */ /* 0x008fe40007f3e0ff */
[----:B------:R-:W3:Y:S03]  /*cc10*/  LDL R182, [R1+0x350] ;  /* 0x0003500001b67983 */ /* 0x000ee60000100800 */
[----:B------:R-:W-:-:S02]  /*cc20*/  IMAD.X R9, R0, 0x1, R251, P1 ;  /* 0x0000000100097824 */ /* 0x000fc400008e06fb */
[----:B------:R-:W3:Y:S04]  /*cc30*/  LDL R0, [R1+0x84] ;  /* 0x0000840001007983 */ /* 0x000ee80000100800 */
[----:B------:R0:W-:Y:S02]  /*cc40*/  STS.U16 [R161+UR8+0x1000], R164 ;  /* 0x001000a4a1007988 */ /* 0x0001e40008000408 */
[----:B0-----:R-:W-:Y:S02]  /*cc50*/  PRMT R164, RZ, 0x7610, R164 ;  /* 0x00007610ffa47816 */ /* 0x001fe400000000a4 */
[----:B------:R0:W-:Y:S04]  /*cc60*/  STS.U16 [R161+UR8+0x1400], R162 ;  /* 0x001400a2a1007988 */ /* 0x0001e80008000408 */
[----:B------:R1:W3:Y:S01]  /*cc70*/  @!P0 LDG.E.U16 R164, desc[UR10][R8.64] ;  /* 0x0000000a08a48981 */ /* 0x0002e2000c1e1500 */
[----:B0-----:R-:W-:-:S02]  /*cc80*/  PRMT R162, RZ, 0x7610, R162 ;  /* 0x00007610ffa27816 */ /* 0x001fc400000000a2 */
[-C--:B-1----:R-:W-:Y:S02]  /*cc90*/  IADD3 R8, P1, R181, R252.reuse, RZ ;  /* 0x000000fcb5087210 */ /* 0x082fe40007f3e0ff */
[----:B------:R-:W3:Y:S03]  /*cca0*/  LDL R181, [R1+0x340] ;  /* 0x0003400001b57983 */ /* 0x000ee60000100800 */
[----:B------:R-:W-:Y:S02]  /*ccb0*/  IMAD.X R9, R180, 0x1, R251, P1 ;  /* 0x00000001b4097824 */ /* 0x000fe400008e06fb */
[----:B------:R-:W3:Y:S04]  /*ccc0*/  LDL R180, [R1+0x64] ;  /* 0x0000640001b47983 */ /* 0x000ee80000100800 */
[----:B------:R0:W3:Y:S04]  /*ccd0*/  @!P0 LDG.E.U16 R162, desc[UR10][R8.64] ;  /* 0x0000000a08a28981 */ /* 0x0000e8000c1e1500 */
[----:B------:R1:W-:Y:S01]  /*cce0*/  STS.U16 [R161+UR8+0x1800], R160 ;  /* 0x001800a0a1007988 */ /* 0x0003e20008000408 */
[----:B0-----:R-:W-:-:S03]  /*ccf0*/  IADD3 R8, P1, R177, R252, RZ ;  /* 0x000000fcb1087210 */ /* 0x001fc60007f3e0ff */
[----:B------:R-:W3:Y:S01]  /*cd00*/  LDL R177, [R1+0x330] ;  /* 0x0003300001b17983 */ /* 0x000ee20000100800 */
[----:B-1----:R-:W-:Y:S01]  /*cd10*/  PRMT R160, RZ, 0x7610, R160 ;  /* 0x00007610ffa07816 */ /* 0x002fe200000000a0 */
[----:B----4-:R-:W-:Y:S02]  /*cd20*/  IMAD.X R9, R176, 0x1, R251, P1 ;  /* 0x00000001b0097824 */ /* 0x010fe400008e06fb */
[----:B------:R-:W4:Y:S04]  /*cd30*/  LDL R176, [R1+0x44] ;  /* 0x0000440001b07983 */ /* 0x000f280000100800 */
[----:B------:R2:W4:Y:S04]  /*cd40*/  @!P0 LDG.E.U16 R160, desc[UR10][R8.64] ;  /* 0x0000000a08a08981 */ /* 0x000528000c1e1500 */
[----:B------:R0:W-:Y:S02]  /*cd50*/  STS.U16 [R161+UR8+0x1c00], R159 ;  /* 0x001c009fa1007988 */ /* 0x0001e40008000408 */
[----:B0-----:R-:W-:-:S02]  /*cd60*/  PRMT R159, RZ, 0x7610, R159 ;  /* 0x00007610ff9f7816 */ /* 0x001fc4000000009f */
[----:B------:R0:W-:Y:S02]  /*cd70*/  STS.U16 [R161+UR8+0x2000], R156 ;  /* 0x0020009ca1007988 */ /* 0x0001e40008000408 */
[----:B0-----:R-:W-:Y:S02]  /*cd80*/  PRMT R156, RZ, 0x7610, R156 ;  /* 0x00007610ff9c7816 */ /* 0x001fe4000000009c */
[-C--:B--2---:R-:W-:Y:S02]  /*cd90*/  IADD3 R8, P1, R175, R252.reuse, RZ ;  /* 0x000000fcaf087210 */ /* 0x084fe40007f3e0ff */
[----:B------:R-:W2:Y:S03]  /*cda0*/  LDL R175, [R1+0x320] ;  /* 0x0003200001af7983 */ /* 0x000ea60000100800 */
[----:B------:R-:W-:Y:S02]  /*cdb0*/  IMAD.X R9, R174, 0x1, R251, P1 ;  /* 0x00000001ae097824 */ /* 0x000fe400008e06fb */
[----:B------:R-:W2:Y:S04]  /*cdc0*/  LDL R174, [R1+0x30] ;  /* 0x0000300001ae7983 */ /* 0x000ea80000100800 */
[----:B------:R0:W2:Y:S02]  /*cdd0*/  @!P0 LDG.E.U16 R159, desc[UR10][R8.64] ;  /* 0x0000000a089f8981 */ /* 0x0000a4000c1e1500 */
[----:B0-----:R-:W-:-:S02]  /*cde0*/  IADD3 R8, P1, R3, R252, RZ ;  /* 0x000000fc03087210 */ /* 0x001fc40007f3e0ff */
[----:B------:R-:W2:Y:S03]  /*cdf0*/  LDL R3, [R1+0x310] ;  /* 0x0003100001037983 */ /* 0x000ea60000100800 */
[----:B------:R-:W-:Y:S02]  /*ce00*/  IMAD.X R9, R2, 0x1, R251, P1 ;  /* 0x0000000102097824 */ /* 0x000fe400008e06fb */
[----:B------:R-:W2:Y:S04]  /*ce10*/  LDL R2, [R1+0x50] ;  /* 0x0000500001027983 */ /* 0x000ea80000100800 */
[----:B------:R3:W2:Y:S02]  /*ce20*/  @!P0 LDG.E.U16 R156, desc[UR10][R8.64] ;  /* 0x0000000a089c8981 */ /* 0x0006a4000c1e1500 */
[----:B---3--:R-:W-:-:S02]  /*ce30*/  IADD3 R8, P1, R182, R252, RZ ;  /* 0x000000fcb6087210 */ /* 0x008fc40007f3e0ff */
[----:B------:R-:W3:Y:S03]  /*ce40*/  LDL R182, [R1+0x300] ;  /* 0x0003000001b67983 */ /* 0x000ee60000100800 */
[----:B------:R-:W-:Y:S02]  /*ce50*/  IMAD.X R9, R0, 0x1, R251, P1 ;  /* 0x0000000100097824 */ /* 0x000fe400008e06fb */
[----:B------:R-:W3:Y:S04]  /*ce60*/  LDL R0, [R1+0x70] ;  /* 0x0000700001007983 */ /* 0x000ee80000100800 */
[----:B------:R0:W-:Y:S02]  /*ce70*/  STS.U16 [R161+UR8+0x2400], R154 ;  /* 0x0024009aa1007988 */ /* 0x0001e40008000408 */
[----:B0-----:R-:W-:-:S02]  /*ce80*/  PRMT R154, RZ, 0x7610, R154 ;  /* 0x00007610ff9a7816 */ /* 0x001fc4000000009a */
[----:B------:R0:W-:Y:S04]  /*ce90*/  STS.U16 [R161+UR8+0x2800], R152 ;  /* 0x00280098a1007988 */ /* 0x0001e80008000408 */
[----:B------:R1:W3:Y:S01]  /*cea0*/  @!P0 LDG.E.U16 R154, desc[UR10][R8.64] ;  /* 0x0000000a089a8981 */ /* 0x0002e2000c1e1500 */
[----:B0-----:R-:W-:Y:S02]  /*ceb0*/  PRMT R152, RZ, 0x7610, R152 ;  /* 0x00007610ff987816 */ /* 0x001fe40000000098 */
[----:B-1----:R-:W-:Y:S01]  /*cec0*/  IADD3 R8, P1, R181, R252, RZ ;  /* 0x000000fcb5087210 */ /* 0x002fe20007f3e0ff */
[----:B------:R0:W-:Y:S04]  /*ced0*/  STS.U16 [R161+UR8+0x2c00], R20 ;  /* 0x002c0014a1007988 */ /* 0x0001e80008000408 */
[----:B------:R-:W-:Y:S01]  /*cee0*/  IMAD.X R9, R180, 0x1, R251, P1 ;  /* 0x00000001b4097824 */ /* 0x000fe200008e06fb */
[----:B------:R-:W3:Y:S04]  /*cef0*/  LDL R181, [R1+0x2f0] ;  /* 0x0002f00001b57983 */ /* 0x000ee80000100800 */
[----:B------:R1:W3:Y:S01]  /*cf00*/  @!P0 LDG.E.U16 R152, desc[UR10][R8.64] ;  /* 0x0000000a08988981 */ /* 0x0002e2000c1e1500 */
[----:B0-----:R-:W-:-:S03]  /*cf10*/  PRMT R20, RZ, 0x7610, R20 ;  /* 0x00007610ff147816 */ /* 0x001fc60000000014 */
[----:B------:R-:W3:Y:S01]  /*cf20*/  LDL R180, [R1+0x90] ;  /* 0x0000900001b47983 */ /* 0x000ee20000100800 */
[----:B-1----:R-:W-:-:S03]  /*cf30*/  IADD3 R8, P1, R177, R252, RZ ;  /* 0x000000fcb1087210 */ /* 0x002fc60007f3e0ff */
[----:B------:R0:W-:Y:S02]  /*cf40*/  STS.U16 [R161+UR8+0x3000], R18 ;  /* 0x00300012a1007988 */ /* 0x0001e40008000408 */
[----:B----4-:R-:W-:Y:S02]  /*cf50*/  IMAD.X R9, R176, 0x1, R251, P1 ;  /* 0x00000001b0097824 */ /* 0x010fe400008e06fb */
[----:B------:R-:W4:Y:S04]  /*cf60*/  LDL R177, [R1+0x2e0] ;  /* 0x0002e00001b17983 */ /* 0x000f280000100800 */
[----:B------:R2:W4:Y:S01]  /*cf70*/  @!P0 LDG.E.U16 R20, desc[UR10][R8.64] ;  /* 0x0000000a08148981 */ /* 0x000522000c1e1500 */
[----:B0-----:R-:W-:-:S03]  /*cf80*/  PRMT R18, RZ, 0x7610, R18 ;  /* 0x00007610ff127816 */ /* 0x001fc60000000012 */
[----:B------:R-:W4:Y:S04]  /*cf90*/  LDL R176, [R1+0xb0] ;  /* 0x0000b00001b07983 */ /* 0x000f280000100800 */
[----:B------:R0:W-:Y:S02]  /*cfa0*/  STS.U16 [R161+UR8+0x3400], R16 ;  /* 0x00340010a1007988 */ /* 0x0001e40008000408 */
[----:B0-----:R-:W-:Y:S02]  /*cfb0*/  PRMT R16, RZ, 0x7610, R16 ;  /* 0x00007610ff107816 */ /* 0x001fe40000000010 */
[----:B--2---:R-:W-:Y:S02]  /*cfc0*/  IADD3 R8, P1, R175, R252, RZ ;  /* 0x000000fcaf087210 */ /* 0x004fe40007f3e0ff */
[----:B------:R-:W2:Y:S03]  /*cfd0*/  LDL R175, [R1+0x2d0] ;  /* 0x0002d00001af7983 */ /* 0x000ea60000100800 */
[----:B------:R-:W-:-:S02]  /*cfe0*/  IMAD.X R9, R174, 0x1, R251, P1 ;  /* 0x00000001ae097824 */ /* 0x000fc400008e06fb */
[----:B------:R-:W2:Y:S04]  /*cff0*/  LDL R174, [R1+0xd0] ;  /* 0x0000d00001ae7983 */ /* 0x000ea80000100800 */
[----:B------:R0:W2:Y:S02]  /*d000*/  @!P0 LDG.E.U16 R18, desc[UR10][R8.64] ;  /* 0x0000000a08128981 */ /* 0x0000a4000c1e1500 */
[----:B0-----:R-:W-:Y:S02]  /*d010*/  IADD3 R8, P1, R3, R252, RZ ;  /* 0x000000fc03087210 */ /* 0x001fe40007f3e0ff */
[----:B------:R-:W2:Y:S03]  /*d020*/  LDL R3, [R1+0x2c0] ;  /* 0x0002c00001037983 */ /* 0x000ea60000100800 */
[----:B------:R-:W-:-:S02]  /*d030*/  IMAD.X R9, R2, 0x1, R251, P1 ;  /* 0x0000000102097824 */ /* 0x000fc400008e06fb */
[----:B------:R-:W2:Y:S04]  /*d040*/  LDL R2, [R1+0xf0] ;  /* 0x0000f00001027983 */ /* 0x000ea80000100800 */
[----:B------:R3:W2:Y:S02]  /*d050*/  @!P0 LDG.E.U16 R16, desc[UR10][R8.64] ;  /* 0x0000000a08108981 */ /* 0x0006a4000c1e1500 */
[----:B---3--:R-:W-:-:S05]  /*d060*/  IADD3 R8, P1, R182, R252, RZ ;  /* 0x000000fcb6087210 */ /* 0x008fca0007f3e0ff */
[----:B------:R-:W-:Y:S02]  /*d070*/  IMAD.X R9, R0, 0x1, R251, P1 ;  /* 0x0000000100097824 */ /* 0x000fe400008e06fb */
[----:B------:R-:W3:Y:S04]  /*d080*/  LDL R0, [R1+0x110] ;  /* 0x0001100001007983 */ /* 0x000ee80000100800 */
[----:B------:R-:W3:Y:S04]  /*d090*/  LDL.LU R243, [R1+0x2b0] ;  /* 0x0002b00001f37983 */ /* 0x000ee80000300800 */
[----:B------:R0:W-:Y:S04]  /*d0a0*/  STS.U16 [R161+UR8+0x3c00], R7 ;  /* 0x003c0007a1007988 */ /* 0x0001e80008000408 */
[----:B------:R1:W-:Y:S01]  /*d0b0*/  STS.U16 [R161+UR8+0x4000], R10 ;  /* 0x0040000aa1007988 */ /* 0x0003e20008000408 */
[----:B0-----:R-:W-:-:S03]  /*d0c0*/  PRMT R7, RZ, 0x7610, R7 ;  /* 0x00007610ff077816 */ /* 0x001fc60000000007 */
[----:B------:R0:W-:Y:S04]  /*d0d0*/  STS.U16 [R161+UR8+0x3800], R11 ;  /* 0x0038000ba1007988 */ /* 0x0001e80008000408 */
[----:B------:R0:W3:Y:S01]  /*d0e0*/  @!P0 LDG.E.U16 R7, desc[UR10][R8.64] ;  /* 0x0000000a08078981 */ /* 0x0000e2000c1e1500 */
[----:B-1----:R-:W-:Y:S02]  /*d0f0*/  IADD3 R10, P1, R181, R252, RZ ;  /* 0x000000fcb50a7210 */ /* 0x002fe40007f3e0ff */
[----:B0-----:R-:W-:-:S03]  /*d100*/  PRMT R8, RZ, 0x7610, R8 ;  /* 0x00007610ff087816 */ /* 0x001fc60000000008 */
[----:B------:R-:W-:Y:S01]  /*d110*/  IMAD.X R11, R180, 0x1, R251, P1 ;  /* 0x00000001b40b7824 */ /* 0x000fe200008e06fb */
[----:B------:R-:W-:Y:S01]  /*d120*/  PRMT R9, RZ, 0x7610, R9 ;  /* 0x00007610ff097816 */ /* 0x000fe20000000009 */
[----:B------:R2:W-:Y:S04]  /*d130*/  STS.U16 [R161+UR8+0x4800], R12 ;  /* 0x0048000ca1007988 */ /* 0x0005e80008000408 */
[----:B------:R4:W3:Y:S04]  /*d140*/  @!P0 LDG.E.U16 R8, desc[UR10][R10.64] ;  /* 0x0000000a0a088981 */ /* 0x0008e8000c1e1500 */
[----:B------:R0:W-:Y:S04]  /*d150*/  STS.U16 [R161+UR8+0x4400], R13 ;  /* 0x0044000da1007988 */ /* 0x0001e80008000408 */
[----:B------:R-:W3:Y:S01]  /*d160*/  LDL.LU R180, [R1+0x2a0] ;  /* 0x0002a00001b47983 */ /* 0x000ee20000300800 */
[----:B----4-:R-:W-:-:S03]  /*d170*/  IADD3 R10, P1, R177, R252, RZ ;  /* 0x000000fcb10a7210 */ /* 0x010fc60007f3e0ff */
[----:B------:R-:W4:Y:S02]  /*d180*/  LDL.LU R181, [R1+0x130] ;  /* 0x0001300001b57983 */ /* 0x000f240000300800 */
[----:B------:R-:W-:Y:S02]  /*d190*/  IMAD.X R11, R176, 0x1, R251, P1 ;  /* 0x00000001b00b7824 */ /* 0x000fe400008e06fb */
[----:B------:R-:W4:Y:S04]  /*d1a0*/  LDL.LU R188, [R1+0x290] ;  /* 0x0002900001bc7983 */ /* 0x000f280000300800 */
[----:B------:R1:W4:Y:S04]  /*d1b0*/  @!P0 LDG.E.U16 R9, desc[UR10][R10.64] ;  /* 0x0000000a0a098981 */ /* 0x000328000c1e1500 */
[----:B------:R-:W4:Y:S04]  /*d1c0*/  LDL.LU R189, [R1+0x150] ;  /* 0x0001500001bd7983 */ /* 0x000f280000300800 */
[----:B------:R3:W-:Y:S01]  /*d1d0*/  STS.U16 [R161+UR8+0x5000], R14 ;  /* 0x0050000ea1007988 */ /* 0x0007e20008000408 */
[----:B-1----:R-:W-:-:S03]  /*d1e0*/  PRMT R10, RZ, 0x7610, R10 ;  /* 0x00007610ff0a7816 */ /* 0x002fc6000000000a */
[----:B------:R1:W-:Y:S04]  /*d1f0*/  STS.U16 [R161+UR8+0x4c00], R15 ;  /* 0x004c000fa1007988 */ /* 0x0003e80008000408 */
[----:B------:R-:W4:Y:S04]  /*d200*/  LDL.LU R197, [R1+0x170] ;  /* 0x0001700001c57983 */ /* 0x000f280000300800 */
[----:B------:R-:W4:Y:S04]  /*d210*/  LDL.LU R196, [R1+0x280] ;  /* 0x0002800001c47983 */ /* 0x000f280000300800 */
[----:B------:R-:W4:Y:S04]  /*d220*/  LDL R177, [R1+0x41c] ;  /* 0x00041c0001b17983 */ /* 0x000f280000100800 */
[----:B------:R-:W4:Y:S04]  /*d230*/  LDL R183, [R1+0x3fc] ;  /* 0x0003fc0001b77983 */ /* 0x000f280000100800 */
[----:B------:R-:W4:Y:S04]  /*d240*/  LDL R176, [R1+0x3ec] ;  /* 0x0003ec0001b07983 */ /* 0x000f280000100800 */
[----:B------:R-:W4:Y:S04]  /*d250*/  LDL R184, [R1+0x3dc] ;  /* 0x0003dc0001b87983 */ /* 0x000f280000100800 */
[----:B------:R-:W4:Y:S01]  /*d260*/  LDL R182, [R1+0x19c] ;  /* 0x00019c0001b67983 */ /* 0x000f220000100800 */
[----:B--2---:R-:W-:-:S03]  /*d270*/  IADD3 R12, P1, R175, R252, RZ ;  /* 0x000000fcaf0c7210 */ /* 0x004fc60007f3e0ff */
[----:B------:R-:W2:Y:S02]  /*d280*/  LDL R175, [R1+0x40c] ;  /* 0x00040c0001af7983 */ /* 0x000ea40000100800 */
[----:B0-----:R-:W-:Y:S02]  /*d290*/  IMAD.X R13, R174, 0x1, R251, P1 ;  /* 0x00000001ae0d7824 */ /* 0x001fe400008e06fb */
[----:B------:R-:W2:Y:S04]  /*d2a0*/  LDL R174, [R1+0x21c] ;  /* 0x00021c0001ae7983 */ /* 0x000ea80000100800 */
[----:B------:R0:W2:Y:S02]  /*d2b0*/  @!P0 LDG.E.U16 R10, desc[UR10][R12.64] ;  /* 0x0000000a0c0a8981 */ /* 0x0000a4000c1e1500 */
[----:B0-----:R-:W-:-:S02]  /*d2c0*/  IADD3 R12, P1, R3, R252, RZ ;  /* 0x000000fc030c7210 */ /* 0x001fc40007f3e0ff */
[----:B------:R-:W2:Y:S03]  /*d2d0*/  LDL R3, [R1+0x1fc] ;  /* 0x0001fc0001037983 */ /* 0x000ea60000100800 */
[----:B------:R-:W-:Y:S02]  /*d2e0*/  IMAD.X R13, R2, 0x1, R251, P1 ;  /* 0x00000001020d7824 */ /* 0x000fe400008e06fb */
[----:B------:R-:W2:Y:S01]  /*d2f0*/  LDL R2, [R1+0x1dc] ;  /* 0x0001dc0001027983 */ /* 0x000ea20000100800 */
[----:B---3--:R-:W-:-:S05]  /*d300*/  IADD3 R14, P1, R243, R252, RZ ;  /* 0x000000fcf30e7210 */ /* 0x008fca0007f3e0ff */
[----:B-1----:R-:W-:Y:S02]  /*d310*/  IMAD.X R15, R0, 0x1, R251, P1 ;  /* 0x00000001000f7824 */ /* 0x002fe400008e06fb */
[----:B------:R-:W3:Y:S04]  /*d320*/  LDL R0, [R1+0x1bc] ;  /* 0x0001bc0001007983 */ /* 0x000ee80000100800 */
[----:B------:R-:W2:Y:S04]  /*d330*/  LDL.LU R237, [R1+0x210] ;  /* 0x0002100001ed7983 */ /* 0x000ea80000300800 */
[----:B------:R-:W3:Y:S04]  /*d340*/  LDL.LU R236, [R1+0x230] ;  /* 0x0002300001ec7983 */ /* 0x000ee80000300800 */
[----:B------:R-:W2:Y:S04]  /*d350*/  LDL.LU R229, [R1+0x1f0] ;  /* 0x0001f00001e57983 */ /* 0x000ea80000300800 */
[----:B------:R-:W3:Y:S04]  /*d360*/  LDL.LU R228, [R1+0x240] ;  /* 0x0002400001e47983 */ /* 0x000ee80000300800 */
[----:B------:R-:W2:Y:S04]  /*d370*/  LDL.LU R221, [R1+0x1d0] ;  /* 0x0001d00001dd7983 */ /* 0x000ea80000300800 */
[----:B------:R-:W3:Y:S04]  /*d380*/  LDL.LU R220, [R1+0x250] ;  /* 0x0002500001dc7983 */ /* 0x000ee80000300800 */
[----:B------:R-:W2:Y:S04]  /*d390*/  LDL.LU R213, [R1+0x1b0] ;  /* 0x0001b00001d57983 */ /* 0x000ea80000300800 */
[----:B------:R-:W3:Y:S04]  /*d3a0*/  LDL.LU R212, [R1+0x260] ;  /* 0x0002600001d47983 */ /* 0x000ee80000300800 */
[----:B------:R-:W2:Y:S04]  /*d3b0*/  LDL.LU R205, [R1+0x190] ;  /* 0x0001900001cd7983 */ /* 0x000ea80000300800 */
[----:B------:R-:W3:Y:S01]  /*d3c0*/  LDL.LU R204, [R1+0x270] ;  /* 0x0002700001cc7983 */ /* 0x000ee20000300800 */
[----:B------:R-:W-:-:S06]  /*d3d0*/  PRMT R11, RZ, 0x7610, R11 ;  /* 0x00007610ff0b7816 */ /* 0x000fcc000000000b */
[----:B------:R0:W2:Y:S02]  /*d3e0*/  @!P0 LDG.E.U16 R11, desc[UR10][R12.64] ;  /* 0x0000000a0c0b8981 */ /* 0x0000a4000c1e1500 */
[----:B0-----:R-:W-:-:S06]  /*d3f0*/  PRMT R12, RZ, 0x7610, R12 ;  /* 0x00007610ff0c7816 */ /* 0x001fcc000000000c */
[----:B------:R0:W2:Y:S01]  /*d400*/  @!P0 LDG.E.U16 R12, desc[UR10][R14.64] ;  /* 0x0000000a0e0c8981 */ /* 0x0000a2000c1e1500 */
[----:B------:R-:W-:-:S03]  /*d410*/  PRMT R13, RZ, 0x7610, R13 ;  /* 0x00007610ff0d7816 */ /* 0x000fc6000000000d */
[----:B------:R1:W-:Y:S01]  /*d420*/  STS.U16 [R161+UR8+0x5800], R22 ;  /* 0x00580016a1007988 */ /* 0x0003e20008000408 */
[----:B0-----:R-:W-:-:S05]  /*d430*/  IADD3 R14, P1, R180, R252, RZ ;  /* 0x000000fcb40e7210 */ /* 0x001fca0007f3e0ff */
[--C-:B----4-:R-:W-:Y:S01]  /*d440*/  IMAD.X R15, R181, 0x1, R251.reuse, P1 ;  /* 0x00000001b50f7824 */ /* 0x110fe200008e06fb */
[----:B-1----:R-:W-:Y:S01]  /*d450*/  IADD3 R22, P1, R188, R252, RZ ;  /* 0x000000fcbc167210 */ /* 0x002fe20007f3e0ff */
[----:B------:R0:W-:Y:S04]  /*d460*/  STS.U16 [R161+UR8+0x5400], R23 ;  /* 0x00540017a1007988 */ /* 0x0001e80008000408 */
[----:B------:R1:W4:Y:S01]  /*d470*/  @!P0 LDG.E.U16 R13, desc[UR10][R14.64] ;  /* 0x0000000a0e0d8981 */ /* 0x000322000c1e1500 */
[----:B0-----:R-:W-:Y:S01]  /*d480*/  IMAD.X R23, R189, 0x1, R251, P1 ;  /* 0x00000001bd177824 */ /* 0x001fe200008e06fb */
[----:B-1----:R-:W-:-:S06]  /*d490*/  PRMT R14, RZ, 0x7610, R14 ;  /* 0x00007610ff0e7816 */ /* 0x002fcc000000000e */
[----:B------:R0:W4:Y:S01]  /*d4a0*/  @!P0 LDG.E.U16 R14, desc[UR10][R22.64] ;  /* 0x0000000a160e8981 */ /* 0x000122000c1e1500 */
[----:B------:R-:W-:Y:S02]  /*d4b0*/  PRMT R15, RZ, 0x7610, R15 ;  /* 0x00007610ff0f7816 */ /* 0x000fe4000000000f */
[----:B0-----:R-:W-:-:S05]  /*d4c0*/  IADD3 R22, P1, R196, R252, RZ ;  /* 0x000000fcc4167210 */ /* 0x001fca0007f3e0ff */
[----:B------:R-:W-:Y:S01]  /*d4d0*/  IMAD.X R23, R197, 0x1, R251, P1 ;  /* 0x00000001c5177824 */ /* 0x000fe200008e06fb */
[----:B------:R0:W-:Y:S04]  /*d4e0*/  STS.U16 [R161+UR8+0x6000], R17 ;  /* 0x00600011a1007988 */ /* 0x0001e80008000408 */
[----:B------:R3:W4:Y:S01]  /*d4f0*/  @!P0 LDG.E.U16 R15, desc[UR10][R22.64] ;  /* 0x0000000a160f8981 */ /* 0x000722000c1e1500 */
[----:B0-----:R-:W-:-:S03]  /*d500*/  PRMT R17, RZ, 0x7610, R17 ;  /* 0x00007610ff117816 */ /* 0x001fc60000000011 */
        /* <DEDUP_REMOVED lines=12> */
[----:B------:R-:W-:Y:S04]  /*d5d0*/  STS.U16 [R161+UR8+0x5c00], R173 ;  /* 0x005c00ada1007988 */ /* 0x000fe80008000408 */
[----:B------:R0:W-:Y:S02]  /*d5e0*/  STS.U16 [R161+UR8+0x7c00], R163 ;  /* 0x007c00a3a1007988 */ /* 0x0001e40008000408 */
[----:B0-----:R-:W-:Y:S02]  /*d5f0*/  PRMT R161, RZ, 0x7610, R161 ;  /* 0x00007610ffa17816 */ /* 0x001fe400000000a1 */
[----:B---3--:R-:W-:-:S05]  /*d600*/  IADD3 R22, P1, R204, R252, RZ ;  /* 0x000000fccc167210 */ /* 0x008fca0007f3e0ff */
[----:B--2---:R-:W-:-:S05]  /*d610*/  IMAD.X R23, R205, 0x1, R251, P1 ;  /* 0x00000001cd177824 */ /* 0x004fca00008e06fb */
[----:B------:R0:W2:Y:S02]  /*d620*/  @!P0 LDG.E.U16 R17, desc[UR10][R22.64] ;  /* 0x0000000a16118981 */ /* 0x0000a4000c1e1500 */
[----:B0-----:R-:W-:-:S05]  /*d630*/  IADD3 R22, P1, R212, R252, RZ ;  /* 0x000000fcd4167210 */ /* 0x001fca0007f3e0ff */
[----:B------:R-:W-:-:S05]  /*d640*/  IMAD.X R23, R213, 0x1, R251, P1 ;  /* 0x00000001d5177824 */ /* 0x000fca00008e06fb */
[----:B------:R0:W3:Y:S02]  /*d650*/  @!P0 LDG.E.U16 R19, desc[UR10][R22.64] ;  /* 0x0000000a16138981 */ /* 0x0000e4000c1e1500 */
        /* <DEDUP_REMOVED lines=9> */
[-C--:B0-----:R-:W-:Y:S02]  /*d6f0*/  IADD3 R22, P1, R177, R252.reuse, RZ ;  /* 0x000000fcb1167210 */ /* 0x081fe40007f3e0ff */
[----:B------:R-:W4:Y:S03]  /*d700*/  LDL R177, [R1+0x3cc] ;  /* 0x0003cc0001b17983 */ /* 0x000f260000100800 */
[----:B------:R-:W-:Y:S02]  /*d710*/  IMAD.X R23, R174, 0x1, R251, P1 ;  /* 0x00000001ae177824 */ /* 0x000fe400008e06fb */
[----:B------:R-:W2:Y:S04]  /*d720*/  LDL R174, [R1+0x17c] ;  /* 0x00017c0001ae7983 */ /* 0x000ea80000100800 */
[----:B------:R0:W3:Y:S02]  /*d730*/  @!P0 LDG.E.U16 R157, desc[UR10][R22.64] ;  /* 0x0000000a169d8981 */ /* 0x0000e4000c1e1500 */
[----:B0-----:R-:W-:-:S02]  /*d740*/  IADD3 R22, P1, R175, R252, RZ ;  /* 0x000000fcaf167210 */ /* 0x001fc40007f3e0ff */
[----:B------:R-:W3:Y:S03]  /*d750*/  LDL R175, [R1+0x3bc] ;  /* 0x0003bc0001af7983 */ /* 0x000ee60000100800 */
[----:B------:R-:W-:Y:S02]  /*d760*/  IMAD.X R23, R3, 0x1, R251, P1 ;  /* 0x0000000103177824 */ /* 0x000fe400008e06fb */
[----:B------:R-:W3:Y:S04]  /*d770*/  LDL R3, [R1+0x15c] ;  /* 0x00015c0001037983 */ /* 0x000ee80000100800 */
        /* <DEDUP_REMOVED lines=9> */
[----:B------:R-:W3:Y:S01]  /*d810*/  LDL.LU R0, [R1+0x3ac] ;  /* 0x0003ac0001007983 */ /* 0x000ee20000300800 */
[----:B------:R-:W-:-:S06]  /*d820*/  PRMT R163, RZ, 0x7610, R163 ;  /* 0x00007610ffa37816 */ /* 0x000fcc00000000a3 */
[----:B------:R0:W3:Y:S04]  /*d830*/  @!P0 LDG.E.U16 R163, desc[UR10][R22.64] ;  /* 0x0000000a16a38981 */ /* 0x0000e8000c1e1500 */
[----:B------:R1:W-:Y:S01]  /*d840*/  STS.U16 [R5+UR8+0x100], R165 ;  /* 0x000100a505007988 */ /* 0x0003e20008000408 */
[----:B0-----:R-:W-:Y:S02]  /*d850*/  IADD3 R22, P1, R184, R252, RZ ;  /* 0x000000fcb8167210 */ /* 0x001fe40007f3e0ff */
[----:B-1----:R-:W-:-:S03]  /*d860*/  PRMT R165, RZ, 0x7610, R165 ;  /* 0x00007610ffa57816 */ /* 0x002fc600000000a5 */
[----:B------:R-:W-:Y:S01]  /*d870*/  IMAD.X R23, R182, 0x1, R251, P1 ;  /* 0x00000001b6177824 */ /* 0x000fe200008e06fb */
[----:B------:R0:W-:Y:S04]  /*d880*/  STS.U16 [R5+UR8+0x500], R166 ;  /* 0x000500a605007988 */ /* 0x0001e80008000408 */
[----:B------:R4:W3:Y:S04]  /*d890*/  @!P0 LDG.E.U16 R165, desc[UR10][R22.64] ;  /* 0x0000000a16a58981 */ /* 0x0008e8000c1e1500 */
[----:B------:R1:W-:Y:S01]  /*d8a0*/  STS.U16 [R5+UR8+0x900], R169 ;  /* 0x000900a905007988 */ /* 0x0003e20008000408 */
[----:B0-----:R-:W-:-:S03]  /*d8b0*/  PRMT R166, RZ, 0x7610, R166 ;  /* 0x00007610ffa67816 */ /* 0x001fc600000000a6 */
[----:B------:R-:W3:Y:S01]  /*d8c0*/  LDL R182, [R1+0xfc] ;  /* 0x0000fc0001b67983 */ /* 0x000ee20000100800 */
[----:B-1----:R-:W-:Y:S02]  /*d8d0*/  PRMT R169, RZ, 0x7610, R169 ;  /* 0x00007610ffa97816 */ /* 0x002fe400000000a9 */
[-C--:B----4-:R-:W-:Y:S02]  /*d8e0*/  IADD3 R22, P1, R177, R252.reuse, RZ ;  /* 0x000000fcb1167210 */ /* 0x090fe40007f3e0ff */
[----:B------:R-:W4:Y:S03]  /*d8f0*/  LDL R177, [R1+0xdc] ;  /* 0x0000dc0001b17983 */ /* 0x000f260000100800 */
[----:B--2---:R-:W-:Y:S02]  /*d900*/  IMAD.X R23, R174, 0x1, R251, P1 ;  /* 0x00000001ae177824 */ /* 0x004fe400008e06fb */
[----:B------:R-:W2:Y:S04]  /*d910*/  LDL R174, [R1+0x37c] ;  /* 0x00037c0001ae7983 */ /* 0x000ea80000100800 */
[----:B------:R3:W4:Y:S02]  /*d920*/  @!P0 LDG.E.U16 R166, desc[UR10][R22.64] ;  /* 0x0000000a16a68981 */ /* 0x000724000c1e1500 */
[----:B---3--:R-:W-:-:S02]  /*d930*/  IADD3 R22, P1, R175, R252, RZ ;  /* 0x000000fcaf167210 */ /* 0x008fc40007f3e0ff */
[----:B------:R-:W3:Y:S03]  /*d940*/  LDL R175, [R1+0xbc] ;  /* 0x0000bc0001af7983 */ /* 0x000ee60000100800 */
[----:B------:R-:W-:-:S05]  /*d950*/  IMAD.X R23, R3, 0x1, R251, P1 ;  /* 0x0000000103177824 */ /* 0x000fca00008e06fb */
[----:B------:R0:W3:Y:S02]  /*d960*/  @!P0 LDG.E.U16 R169, desc[UR10][R22.64] ;  /* 0x0000000a16a98981 */ /* 0x0000e4000c1e1500 */
[----:B0-----:R-:W-:Y:S02]  /*d970*/  IADD3 R22, P1, R0, R252, RZ ;  /* 0x000000fc00167210 */ /* 0x001fe40007f3e0ff */
[----:B------:R0:W-:Y:S04]  /*d980*/  STL [R1+0x85c], R0 ;  /* 0x00085c0001007387 */ /* 0x0001e80000100800 */
[----:B0-----:R-:W2:Y:S01]  /*d990*/  LDL.LU R0, [R1+0x38c] ;  /* 0x00038c0001007983 */ /* 0x001ea20000300800 */
[----:B------:R-:W-:-:S03]  /*d9a0*/  IMAD.X R23, R2, 0x1, R251, P1 ;  /* 0x0000000102177824 */ /* 0x000fc600008e06fb */
[----:B------:R0:W-:Y:S04]  /*d9b0*/  STS.U16 [R5+UR8+0xd00], R170 ;  /* 0x000d00aa05007988 */ /* 0x0001e80008000408 */
[----:B------:R1:W-:Y:S04]  /*d9c0*/  STS.U16 [R5+UR8+0x1100], R172 ;  /* 0x001100ac05007988 */ /* 0x0003e80008000408 */
[----:B------:R-:W3:Y:S01]  /*d9d0*/  LDL R3, [R1+0x35c] ;  /* 0x00035c0001037983 */ /* 0x000ee20000100800 */
[----:B0-----:R-:W-:-:S03]  /*d9e0*/  PRMT R170, RZ, 0x7610, R170 ;  /* 0x00007610ffaa7816 */ /* 0x001fc600000000aa */
[----:B------:R-:W3:Y:S04]  /*d9f0*/  LDL R2, [R1+0x9c] ;  /* 0x00009c0001027983 */ /* 0x000ee80000100800 */
[----:B------:R0:W3:Y:S01]  /*da00*/  @!P0 LDG.E.U16 R170, desc[UR10][R22.64] ;  /* 0x0000000a16aa8981 */ /* 0x0000e2000c1e1500 */
[----:B-1----:R-:W-:Y:S02]  /*da10*/  PRMT R172, RZ, 0x7610, R172 ;  /* 0x00007610ffac7816 */ /* 0x002fe400000000ac */
[----:B0-----:R-:W-:-:S05]  /*da20*/  IADD3 R22, P1, R183, R252, RZ ;  /* 0x000000fcb7167210 */ /* 0x001fca0007f3e0ff */
[--C-:B------:R-:W-:Y:S02]  /*da30*/  IMAD.X R23, R176, 0x1, R251.reuse, P1 ;  /* 0x00000001b0177824 */ /* 0x100fe400008e06fb */
[----:B------:R-:W3:Y:S04]  /*da40*/  LDL R176, [R1+0x7c] ;  /* 0x00007c0001b07983 */ /* 0x000ee80000100800 */
[----:B------:R2:W3:Y:S02]  /*da50*/  @!P0 LDG.E.U16 R172, desc[UR10][R22.64] ;  /* 0x0000000a16ac8981 */ /* 0x0004e4000c1e1500 */
[----:B--2---:R-:W-:Y:S02]  /*da60*/  IADD3 R22, P1, R0, R252, RZ ;  /* 0x000000fc00167210 */ /* 0x004fe40007f3e0ff */
[----:B------:R0:W-:Y:S04]  /*da70*/  STL [R1+0x864], R0 ;  /* 0x0008640001007387 */ /* 0x0001e80000100800 */
[----:B0-----:R-:W2:Y:S01]  /*da80*/  LDL.LU R0, [R1+0x36c] ;  /* 0x00036c0001007983 */ /* 0x001ea20000300800 */
[----:B------:R-:W-:-:S03]  /*da90*/  IMAD.X R23, R182, 0x1, R251, P1 ;  /* 0x00000001b6177824 */ /* 0x000fc600008e06fb */
[----:B------:R0:W-:Y:S02]  /*daa0*/  STS.U16 [R5+UR8+0x1500], R171 ;  /* 0x001500ab05007988 */ /* 0x0001e40008000408 */
[----:B0-----:R-:W-:Y:S02]  /*dab0*/  PRMT R171, RZ, 0x7610, R171 ;  /* 0x00007610ffab7816 */ /* 0x001fe400000000ab */
[----:B------:R0:W-:Y:S04]  /*dac0*/  STS.U16 [R5+UR8+0x1900], R168 ;  /* 0x001900a805007988 */ /* 0x0001e80008000408 */
[----:B------:R1:W3:Y:S01]  /*dad0*/  @!P0 LDG.E.U16 R171, desc[UR10][R22.64] ;  /* 0x0000000a16ab8981 */ /* 0x0002e2000c1e1500 */
[----:B0-----:R-:W-:Y:S02]  /*dae0*/  PRMT R168, RZ, 0x7610, R168 ;  /* 0x00007610ffa87816 */ /* 0x001fe400000000a8 */
[----:B-1----:R-:W-:-:S02]  /*daf0*/  IADD3 R22, P1, R174, R252, RZ ;  /* 0x000000fcae167210 */ /* 0x002fc40007f3e0ff */
[----:B------:R-:W3:Y:S03]  /*db00*/  LDL R174, [R1+0x5c] ;  /* 0x00005c0001ae7983 */ /* 0x000ee60000100800 */
[----:B----4-:R-:W-:-:S05]  /*db10*/  IMAD.X R23, R177, 0x1, R251, P1 ;  /* 0x00000001b1177824 */ /* 0x010fca00008e06fb */
[----:B------:R2:W4:Y:S02]  /*db20*/  @!P0 LDG.E.U16 R168, desc[UR10][R22.64] ;  /* 0x0000000a16a88981 */ /* 0x000524000c1e1500 */
[----:B--2---:R-:W-:Y:S02]  /*db30*/  IADD3 R22, P1, R0, R252, RZ ;  /* 0x000000fc00167210 */ /* 0x004fe40007f3e0ff */
[----:B------:R0:W-:Y:S04]  /*db40*/  STL [R1+0x878], R0 ;  /* 0x0008780001007387 */ /* 0x0001e80000100800 */
[----:B0-----:R-:W2:Y:S01]  /*db50*/  LDL.LU R0, [R1+0x34c] ;  /* 0x00034c0001007983 */ /* 0x001ea20000300800 */
[----:B---3--:R-:W-:-:S03]  /*db60*/  IMAD.X R23, R175, 0x1, R251, P1 ;  /* 0x00000001af177824 */ /* 0x008fc600008e06fb */
[----:B------:R0:W-:Y:S04]  /*db70*/  STS.U16 [R5+UR8+0x1d00], R167 ;  /* 0x001d00a705007988 */ /* 0x0001e80008000408 */
[----:B------:R1:W-:Y:S04]  /*db80*/  STS.U16 [R5+UR8+0x2100], R164 ;  /* 0x002100a405007988 */ /* 0x0003e80008000408 */
[----:B------:R-:W3:Y:S01]  /*db90*/  LDL R175, [R1+0x3c] ;  /* 0x00003c0001af7983 */ /* 0x000ee20000100800 */
[----:B0-----:R-:W-:-:S06]  /*dba0*/  PRMT R167, RZ, 0x7610, R167 ;  /* 0x00007610ffa77816 */ /* 0x001fcc00000000a7 */
[----:B------:R0:W4:Y:S01]  /*dbb0*/  @!P0 LDG.E.U16 R167, desc[UR10][R22.64] ;  /* 0x0000000a16a78981 */ /* 0x000122000c1e1500 */
[----:B-1----:R-:W-:Y:S02]  /*dbc0*/  PRMT R164, RZ, 0x7610, R164 ;  /* 0x00007610ffa47816 */ /* 0x002fe400000000a4 */
[-C--:B0-----:R-:W-:Y:S02]  /*dbd0*/  IADD3 R22, P1, R3, R252.reuse, RZ ;  /* 0x000000fc03167210 */ /* 0x081fe40007f3e0ff */
[----:B------:R-:W4:Y:S03]  /*dbe0*/  LDL R3, [R1+0x31c] ;  /* 0x00031c0001037983 */ /* 0x000f260000100800 */
[----:B------:R-:W-:Y:S02]  /*dbf0*/  IMAD.X R23, R2, 0x1, R251, P1 ;  /* 0x0000000102177824 */ /* 0x000fe400008e06fb */
[----:B------:R-:W4:Y:S04]  /*dc00*/  LDL R2, [R1+0x38] ;  /* 0x0000380001027983 */ /* 0x000f280000100800 */
[----:B------:R2:W4:Y:S02]  /*dc10*/  @!P0 LDG.E.U16 R164, desc[UR10][R22.64] ;  /* 0x0000000a16a48981 */ /* 0x000524000c1e1500 */
[----:B--2---:R-:W-:-:S02]  /*dc20*/  IADD3 R22, P1, R0, R252, RZ ;  /* 0x000000fc00167210 */ /* 0x004fc40007f3e0ff */
[----:B------:R0:W-:Y:S04]  /*dc30*/  STL [R1+0x898], R0 ;  /* 0x0008980001007387 */ /* 0x0001e80000100800 */
[----:B0-----:R-:W2:Y:S01]  /*dc40*/  LDL.LU R0, [R1+0x33c] ;  /* 0x00033c0001007983 */ /* 0x001ea20000300800 */
[----:B------:R-:W-:-:S03]  /*dc50*/  IMAD.X R23, R176, 0x1, R251, P1 ;  /* 0x00000001b0177824 */ /* 0x000fc600008e06fb */
[----:B------:R0:W-:Y:S04]  /*dc60*/  STS.U16 [R5+UR8+0x2500], R162 ;  /* 0x002500a205007988 */ /* 0x0001e80008000408 */
[----:B------:R-:W4:Y:S01]  /*dc70*/  LDL.LU R246, [R1+0x30c] ;  /* 0x00030c0001f67983 */ /* 0x000f220000300800 */
[----:B0-----:R-:W-:-:S06]  /*dc80*/  PRMT R162, RZ, 0x7610, R162 ;  /* 0x00007610ffa27816 */ /* 0x001fcc00000000a2 */
[----:B------:R2:W4:Y:S02]  /*dc90*/  @!P0 LDG.E.U16 R162, desc[UR10][R22.64] ;  /* 0x0000000a16a28981 */ /* 0x000524000c1e1500 */
[----:B--2---:R-:W-:Y:S02]  /*dca0*/  IADD3 R22, P1, R0, R252, RZ ;  /* 0x000000fc00167210 */ /* 0x004fe40007f3e0ff */
[----:B------:R0:W-:Y:S04]  /*dcb0*/  STL [R1+0x89c], R0 ;  /* 0x00089c0001007387 */ /* 0x0001e80000100800 */
[----:B0-----:R-:W2:Y:S01]  /*dcc0*/  LDL.LU R0, [R1+0x32c] ;  /* 0x00032c0001007983 */ /* 0x001ea20000300800 */
[----:B------:R-:W-:-:S03]  /*dcd0*/  IMAD.X R23, R174, 0x1, R251, P1 ;  /* 0x00000001ae177824 */ /* 0x000fc600008e06fb */
[----:B------:R-:W4:Y:S04]  /*dce0*/  LDL R184, [R1+0x2fc] ;  /* 0x0002fc0001b87983 */ /* 0x000f280000100800 */
[----:B------:R-:W4:Y:S04]  /*dcf0*/  LDL R183, [R1+0x78] ;  /* 0x0000780001b77983 */ /* 0x000f280000100800 */
[----:B------:R-:W4:Y:S04]  /*dd00*/  LDL R182, [R1+0x2ec] ;  /* 0x0002ec0001b67983 */ /* 0x000f280000100800 */
[----:B------:R-:W4:Y:S04]  /*dd10*/  LDL R174, [R1+0x98] ;  /* 0x0000980001ae7983 */ /* 0x000f280000100800 */
[----:B------:R-:W4:Y:S04]  /*dd20*/  LDL.LU R247, [R1+0x58] ;  /* 0x0000580001f77983 */ /* 0x000f280000300800 */
[----:B------:R0:W-:Y:S02]  /*dd30*/  STS.U16 [R5+UR8+0x2900], R160 ;  /* 0x002900a005007988 */ /* 0x0001e40008000408 */
[----:B0-----:R-:W-:-:S06]  /*dd40*/  PRMT R160, RZ, 0x7610, R160 ;  /* 0x00007610ffa07816 */ /* 0x001fcc00000000a0 */
[----:B------:R2:W4:Y:S04]  /*dd50*/  @!P0 LDG.E.U16 R160, desc[UR10][R22.64] ;  /* 0x0000000a16a08981 */ /* 0x000528000c1e1500 */
[----:B------:R0:W-:Y:S02]  /*dd60*/  STS.U16 [R5+UR8+0x2d00], R159 ;  /* 0x002d009f05007988 */ /* 0x0001e40008000408 */
[----:B0-----:R-:W-:Y:S02]  /*dd70*/  PRMT R159, RZ, 0x7610, R159 ;  /* 0x00007610ff9f7816 */ /* 0x001fe4000000009f */
[-C--:B--2---:R-:W-:Y:S01]  /*dd80*/  IADD3 R22, P1, R0, R252.reuse, RZ ;  /* 0x000000fc00167210 */ /* 0x084fe20007f3e0ff */
[----:B------:R0:W-:Y:S04]  /*dd90*/  STL [R1+0x8a8], R0 ;  /* 0x0008a80001007387 */ /* 0x0001e80000100800 */
[----:B---3--:R-:W-:Y:S01]  /*dda0*/  IMAD.X R23, R175, 0x1, R251, P1 ;  /* 0x00000001af177824 */ /* 0x008fe200008e06fb */
[----:B------:R-:W2:Y:S04]  /*ddb0*/  LDL R177, [R1+0xb8] ;  /* 0x0000b80001b17983 */ /* 0x000ea80000100800 */
[----:B------:R-:W3:Y:S04]  /*ddc0*/  LDL R175, [R1+0x2dc] ;  /* 0x0002dc0001af7983 */ /* 0x000ee80000100800 */
[----:B------:R-:W2:Y:S04]  /*ddd0*/  LDL R176, [R1+0x2cc] ;  /* 0x0002cc0001b07983 */ /* 0x000ea80000100800 */
[----:B------:R4:W2:Y:S04]  /*dde0*/  @!P0 LDG.E.U16 R159, desc[UR10][R22.64] ;  /* 0x0000000a169f8981 */ /* 0x0008a8000c1e1500 */
[----:B0-----:R-:W2:Y:S01]  /*ddf0*/  LDL R0, [R1+0xf8] ;  /* 0x0000f80001007983 */ /* 0x001ea20000100800 */
[----:B----4-:R-:W-:-:S03]  /*de00*/  IADD3 R22, P1, R3, R252, RZ ;  /* 0x000000fc03167210 */ /* 0x010fc60007f3e0ff */
[----:B------:R-:W4:Y:S02]  /*de10*/  LDL R3, [R1+0xd8] ;  /* 0x0000d80001037983 */ /* 0x000f240000100800 */
[----:B------:R-:W-:Y:S02]  /*de20*/  IMAD.X R23, R2, 0x1, R251, P1 ;  /* 0x0000000102177824 */ /* 0x000fe400008e06fb */
[----:B------:R-:W4:Y:S04]  /*de30*/  LDL R2, [R1+0x2bc] ;  /* 0x0002bc0001027983 */ /* 0x000f280000100800 */
[----:B------:R0:W-:Y:S02]  /*de40*/  STS.U16 [R5+UR8+0x3100], R156 ;  /* 0x0031009c05007988 */ /* 0x0001e40008000408 */
[----:B0-----:R-:W-:-:S02]  /*de50*/  PRMT R156, RZ, 0x7610, R156 ;  /* 0x00007610ff9c7816 */ /* 0x001fc4000000009c */
[----:B------:R0:W-:Y:S04]  /*de60*/  STS.U16 [R5+UR8+0x3500], R154 ;  /* 0x0035009a05007988 */ /* 0x0001e80008000408 */
[----:B------:R1:W4:Y:S01]  /*de70*/  @!P0 LDG.E.U16 R156, desc[UR10][R22.64] ;  /* 0x0000000a169c8981 */ /* 0x000322000c1e1500 */
[----:B0-----:R-:W-:Y:S02]  /*de80*/  PRMT R154, RZ, 0x7610, R154 ;  /* 0x00007610ff9a7816 */ /* 0x001fe4000000009a */
[----:B-1----:R-:W-:-:S05]  /*de90*/  IADD3 R22, P1, R246, R252, RZ ;  /* 0x000000fcf6167210 */ /* 0x002fca0007f3e0ff */
[----:B------:R-:W-:Y:S01]  /*dea0*/  IMAD.X R23, R247, 0x1, R251, P1 ;  /* 0x00000001f7177824 */ /* 0x000fe200008e06fb */
        /* <DEDUP_REMOVED lines=12> */
[----:B0-----:R-:W-:-:S03]  /*df70*/  PRMT R18, RZ, 0x7610, R18 ;  /* 0x00007610ff127816 */ /* 0x001fc60000000012 */
[----:B------:R-:W-:Y:S04]  /*df80*/  STL [R1+0x8b4], R246 ;  /* 0x0008b4f601007387 */ /* 0x000fe80000100800 */
[----:B------:R-:W-:Y:S04]  /*df90*/  STL [R1+0x8b8], R247 ;  /* 0x0008b8f701007387 */ /* 0x000fe80000100800 */
[----:B------:R-:W4:Y:S04]  /*dfa0*/  LDL.LU R174, [R1+0x2ac] ;  /* 0x0002ac0001ae7983 */ /* 0x000f280000300800 */
[----:B------:R0:W-:Y:S02]  /*dfb0*/  STS.U16 [R5+UR8+0x4500], R16 ;  /* 0x0045001005007988 */ /* 0x0001e40008000408 */
[----:B0-----:R-:W-:-:S02]  /*dfc0*/  PRMT R16, RZ, 0x7610, R16 ;  /* 0x00007610ff107816 */ /* 0x001fc40000000010 */
[-C--:B---3--:R-:W-:Y:S02]  /*dfd0*/  IADD3 R22, P1, R175, R252.reuse, RZ ;  /* 0x000000fcaf167210 */ /* 0x088fe40007f3e0ff */
[----:B------:R-:W3:Y:S03]  /*dfe0*/  LDL.LU R175, [R1+0x118] ;  /* 0x0001180001af7983 */ /* 0x000ee60000300800 */
[----:B--2---:R-:W-:Y:S01]  /*dff0*/  IMAD.X R23, R177, 0x1, R251, P1 ;  /* 0x00000001b1177824 */ /* 0x004fe200008e06fb */
[----:B------:R-:W2:Y:S04]  /*e000*/  LDL.LU R182, [R1+0x29c] ;  /* 0x00029c0001b67983 */ /* 0x000ea80000300800 */
[----:B------:R0:W2:Y:S04]  /*e010*/  @!P0 LDG.E.U16 R18, desc[UR10][R22.64] ;  /* 0x0000000a16128981 */ /* 0x0000a8000c1e1500 */
[----:B------:R-:W2:Y:S04]  /*e020*/  LDL.LU R183, [R1+0x138] ;  /* 0x0001380001b77983 */ /* 0x000ea80000300800 */
[----:B------:R-:W2:Y:S01]  /*e030*/  LDL.LU R190, [R1+0x28c] ;  /* 0x00028c0001be7983 */ /* 0x000ea20000300800 */
[----:B0-----:R-:W-:-:S03]  /*e040*/  IADD3 R22, P1, R176, R252, RZ ;  /* 0x000000fcb0167210 */ /* 0x001fc60007f3e0ff */
[----:B------:R-:W2:Y:S02]  /*e050*/  LDL.LU R191, [R1+0x158] ;  /* 0x0001580001bf7983 */ /* 0x000ea40000300800 */
[----:B----4-:R-:W-:Y:S02]  /*e060*/  IMAD.X R23, R3, 0x1, R251, P1 ;  /* 0x0000000103177824 */ /* 0x010fe400008e06fb */
[----:B------:R-:W4:Y:S04]  /*e070*/  LDL R208, [R1+0x408] ;  /* 0x0004080001d07983 */ /* 0x000f280000100800 */
[----:B------:R0:W4:Y:S04]  /*e080*/  @!P0 LDG.E.U16 R16, desc[UR10][R22.64] ;  /* 0x0000000a16108981 */ /* 0x000128000c1e1500 */
[----:B------:R-:W4:Y:S04]  /*e090*/  LDL R201, [R1+0x1f4] ;  /* 0x0001f40001c97983 */ /* 0x000f280000100800 */
[----:B------:R-:W4:Y:S01]  /*e0a0*/  LDL R200, [R1+0x418] ;  /* 0x0004180001c87983 */ /* 0x000f220000100800 */
[----:B0-----:R-:W-:-:S03]  /*e0b0*/  IADD3 R22, P1, R2, R252, RZ ;  /* 0x000000fc02167210 */ /* 0x001fc60007f3e0ff */
[----:B------:R-:W4:Y:S02]  /*e0c0*/  LDL R193, [R1+0x214] ;  /* 0x0002140001c17983 */ /* 0x000f240000100800 */
[----:B------:R-:W-:Y:S02]  /*e0d0*/  IMAD.X R23, R0, 0x1, R251, P1 ;  /* 0x0000000100177824 */ /* 0x000fe400008e06fb */
[----:B------:R-:W4:Y:S04]  /*e0e0*/  LDL R192, [R1+0x3f8] ;  /* 0x0003f80001c07983 */ /* 0x000f280000100800 */
[----:B------:R-:W4:Y:S04]  /*e0f0*/  LDL R177, [R1+0x1d4] ;  /* 0x0001d40001b17983 */ /* 0x000f280000100800 */
[----:B------:R-:W4:Y:S04]  /*e100*/  LDL R185, [R1+0x3e8] ;  /* 0x0003e80001b97983 */ /* 0x000f280000100800 */
[----:B------:R-:W4:Y:S04]  /*e110*/  LDL R184, [R1+0x1b4] ;  /* 0x0001b40001b87983 */ /* 0x000f280000100800 */
[----:B------:R-:W4:Y:S04]  /*e120*/  LDL R0, [R1+0x3d8] ;  /* 0x0003d80001007983 */ /* 0x000f280000100800 */
[----:B------:R-:W4:Y:S04]  /*e130*/  LDL R176, [R1+0x194] ;  /* 0x0001940001b07983 */ /* 0x000f280000100800 */
[----:B------:R-:W4:Y:S04]  /*e140*/  LDL R3, [R1+0x3c8] ;  /* 0x0003c80001037983 */ /* 0x000f280000100800 */
[----:B------:R-:W4:Y:S04]  /*e150*/  LDL R2, [R1+0x174] ;  /* 0x0001740001027983 */ /* 0x000f280000100800 */
[----:B------:R-:W4:Y:S04]  /*e160*/  LDL.LU R239, [R1+0x218] ;  /* 0x0002180001ef7983 */ /* 0x000f280000300800 */
        /* <DEDUP_REMOVED lines=11> */
[----:B------:R0:W-:Y:S02]  /*e220*/  STS.U16 [R5+UR8+0x4900], R7 ;  /* 0x0049000705007988 */ /* 0x0001e40008000408 */
[----:B0-----:R-:W-:-:S06]  /*e230*/  PRMT R7, RZ, 0x7610, R7 ;  /* 0x00007610ff077816 */ /* 0x001fcc0000000007 */
[----:B------:R0:W4:Y:S01]  /*e240*/  @!P0 LDG.E.U16 R7, desc[UR10][R22.64] ;  /* 0x0000000a16078981 */ /* 0x000122000c1e1500 */
[----:B------:R-:W-:-:S03]  /*e250*/  PRMT R173, RZ, 0x7610, R173 ;  /* 0x00007610ffad7816 */ /* 0x000fc600000000ad */
[----:B------:R-:W-:Y:S01]  /*e260*/  STS.U16 [R5+UR8+0x4d00], R8 ;  /* 0x004d000805007988 */ /* 0x000fe20008000408 */
[----:B0-----:R-:W-:-:S03]  /*e270*/  IADD3 R22, P1, R174, R252, RZ ;  /* 0x000000fcae167210 */ /* 0x001fc60007f3e0ff */
[----:B------:R-:W-:Y:S04]  /*e280*/  STS.U16 [R5+UR8+0x5100], R9 ;  /* 0x0051000905007988 */ /* 0x000fe80008000408 */
        /* <DEDUP_REMOVED lines=11> */
[----:B0-----:R-:W-:Y:S01]  /*e340*/  PRMT R15, RZ, 0x7610, R15 ;  /* 0x00007610ff0f7816 */ /* 0x001fe2000000000f */
[----:B---3--:R-:W-:Y:S01]  /*e350*/  IMAD.X R23, R175, 0x1, R251, P1 ;  /* 0x00000001af177824 */ /* 0x008fe200008e06fb */
[----:B--2---:R-:W-:-:S04]  /*e360*/  IADD3 R8, P1, R182, R252, RZ ;  /* 0x000000fcb6087210 */ /* 0x004fc80007f3e0ff */
[----:B------:R0:W2:Y:S01]  /*e370*/  @!P0 LDG.E.U16 R173, desc[UR10][R22.64] ;  /* 0x0000000a16ad8981 */ /* 0x0000a2000c1e1500 */
[----:B------:R-:W-:Y:S01]  /*e380*/  IMAD.X R9, R183, 0x1, R251, P1 ;  /* 0x00000001b7097824 */ /* 0x000fe200008e06fb */
[----:B0-----:R-:W-:-:S06]  /*e390*/  PRMT R22, RZ, 0x7610, R22 ;  /* 0x00007610ff167816 */ /* 0x001fcc0000000016 */
[----:B------:R0:W3:Y:S02]  /*e3a0*/  @!P0 LDG.E.U16 R22, desc[UR10][R8.64] ;  /* 0x0000000a08168981 */ /* 0x0000e4000c1e1500 */
[----:B0-----:R-:W-:-:S05]  /*e3b0*/  IADD3 R8, P1, R190, R252, RZ ;  /* 0x000000fcbe087210 */ /* 0x001fca0007f3e0ff */
[----:B------:R-:W-:-:S05]  /*e3c0*/  IMAD.X R9, R191, 0x1, R251, P1 ;  /* 0x00000001bf097824 */ /* 0x000fca00008e06fb */
[----:B------:R4:W3:Y:S04]  /*e3d0*/  @!P0 LDG.E.U16 R10, desc[UR10][R8.64] ;  /* 0x0000000a080a8981 */ /* 0x0008e8000c1e1500 */
[----:B------:R0:W-:Y:S02]  /*e3e0*/  STS.U16 [R5+UR8+0x6d00], R17 ;  /* 0x006d001105007988 */ /* 0x0001e40008000408 */
[----:B0-----:R-:W-:Y:S02]  /*e3f0*/  PRMT R17, RZ, 0x7610, R17 ;  /* 0x00007610ff117816 */ /* 0x001fe40000000011 */
[----:B----4-:R-:W-:-:S05]  /*e400*/  IADD3 R8, P1, R198, R252, RZ ;  /* 0x000000fcc6087210 */ /* 0x010fca0007f3e0ff */
        /* <DEDUP_REMOVED lines=25> */
[----:B------:R-:W-:-:S05]  /*e5a0*/  IMAD.X R9, R193, 0x1, R251, P1 ;  /* 0x00000001c1097824 */ /* 0x000fca00008e06fb */
[----:B------:R0:W4:Y:S02]  /*e5b0*/  @!P0 LDG.E.U16 R21, desc[UR10][R8.64] ;  /* 0x0000000a08158981 */ /* 0x000124000c1e1500 */
[----:B0-----:R-:W-:-:S05]  /*e5c0*/  IADD3 R8, P1, R192, R252, RZ ;  /* 0x000000fcc0087210 */ /* 0x001fca0007f3e0ff */
[----:B------:R-:W-:Y:S02]  /*e5d0*/  IMAD.X R9, R177, 0x1, R251, P1 ;  /* 0x00000001b1097824 */ /* 0x000fe400008e06fb */
[----:B------:R-:W2:Y:S04]  /*e5e0*/  LDL R177, [R1+0x134] ;  /* 0x0001340001b17983 */ /* 0x000ea80000100800 */
[----:B------:R-:W3:Y:S04]  /*e5f0*/  LDL.LU R249, [R1+0x154] ;  /* 0x0001540001f97983 */ /* 0x000ee80000300800 */
[----:B------:R-:W4:Y:S01]  /*e600*/  LDL.LU R248, [R1+0x3b8] ;  /* 0x0003b80001f87983 */ /* 0x000f220000300800 */
[----:B------:R-:W-:-:S03]  /*e610*/  PRMT R23, RZ, 0x7610, R23 ;  /* 0x00007610ff177816 */ /* 0x000fc60000000017 */
[----:B------:R0:W-:Y:S04]  /*e620*/  STS.U16 [R5+UR8+0x7900], R153 ;  /* 0x0079009905007988 */ /* 0x0001e80008000408 */
[----:B------:R1:W2:Y:S04]  /*e630*/  @!P0 LDG.E.U16 R23, desc[UR10][R8.64] ;  /* 0x0000000a08178981 */ /* 0x0002a8000c1e1500 */
[----:B------:R0:W-:Y:S04]  /*e640*/  STS.U16 [R5+UR8+0x7d00], R155 ;  /* 0x007d009b05007988 */ /* 0x0001e80008000408 */
[----:B------:R-:W2:Y:S01]  /*e650*/  LDL R192, [R1+0x398] ;  /* 0x0003980001c07983 */ /* 0x000ea20000100800 */
[----:B-1----:R-:W-:-:S02]  /*e660*/  IADD3 R8, P1, R185, R252, RZ ;  /* 0x000000fcb9087210 */ /* 0x002fc40007f3e0ff */
[----:B0-----:R-:W-:Y:S01]  /*e670*/  PRMT R153, RZ, 0x7610, R153 ;  /* 0x00007610ff997816 */ /* 0x001fe20000000099 */
[----:B------:R-:W2:Y:S01]  /*e680*/  LDL R185, [R1+0xf4] ;  /* 0x0000f40001b97983 */ /* 0x000ea20000100800 */
[----:B------:R-:W-:Y:S01]  /*e690*/  PRMT R5, RZ, 0x7610, R5 ;  /* 0x00007610ff057816 */ /* 0x000fe20000000005 */
[----:B------:R-:W-:-:S05]  /*e6a0*/  IMAD.X R9, R184, 0x1, R251, P1 ;  /* 0x00000001b8097824 */ /* 0x000fca00008e06fb */
[----:B------:R0:W2:Y:S02]  /*e6b0*/  @!P0 LDG.E.U16 R5, desc[UR10][R8.64] ;  /* 0x0000000a08058981 */ /* 0x0000a4000c1e1500 */
[-C--:B0-----:R-:W-:Y:S02]  /*e6c0*/  IADD3 R8, P1, R0, R252.reuse, RZ ;  /* 0x000000fc00087210 */ /* 0x081fe40007f3e0ff */
[----:B------:R-:W-:Y:S01]  /*e6d0*/  PRMT R155, RZ, 0x7610, R155 ;  /* 0x00007610ff9b7816 */ /* 0x000fe2000000009b */
[----:B------:R-:W2:Y:S02]  /*e6e0*/  LDL R0, [R1+0x114] ;  /* 0x0001140001007983 */ /* 0x000ea40000100800 */
        /* <DEDUP_REMOVED lines=8> */
[----:B----4-:R-:W-:-:S02]  /*e770*/  IADD3 R8, P1, R248, R252, RZ ;  /* 0x000000fcf8087210 */ /* 0x010fc40007f3e0ff */
[----:B---3--:R0:W-:Y:S04]  /*e780*/  STL.64 [R1+0x840], R248 ;  /* 0x000840f801007387 */ /* 0x0081e80000100a00 */
[----:B0-----:R-:W3:Y:S01]  /*e790*/  LDL.LU R248, [R1+0x3a8] ;  /* 0x0003a80001f87983 */ /* 0x001ee20000300800 */
[----:B------:R-:W-:-:S03]  /*e7a0*/  IMAD.X R9, R249, 0x1, R251, P1 ;  /* 0x00000001f9097824 */ /* 0x000fc600008e06fb */
[----:B------:R0:W-:Y:S02]  /*e7b0*/  STS.U16 [R6+UR8+0x200], R157 ;  /* 0x0002009d06007988 */ /* 0x0001e40008000408 */
[----:B0-----:R-:W-:-:S06]  /*e7c0*/  PRMT R157, RZ, 0x7610, R157 ;  /* 0x00007610ff9d7816 */ /* 0x001fcc000000009d */
[----:B------:R3:W4:Y:S02]  /*e7d0*/  @!P0 LDG.E.U16 R157, desc[UR10][R8.64] ;  /* 0x0000000a089d8981 */ /* 0x000724000c1e1500 */
[----:B---3--:R-:W-:Y:S02]  /*e7e0*/  IADD3 R8, P1, R248, R252, RZ ;  /* 0x000000fcf8087210 */ /* 0x008fe40007f3e0ff */
[----:B------:R0:W-:Y:S04]  /*e7f0*/  STL [R1+0x860], R248 ;  /* 0x000860f801007387 */ /* 0x0001e80000100800 */
[----:B0-----:R-:W3:Y:S01]  /*e800*/  LDL.LU R248, [R1+0x388] ;  /* 0x0003880001f87983 */ /* 0x001ee20000300800 */
[----:B--2---:R-:W-:-:S03]  /*e810*/  IMAD.X R9, R177, 0x1, R251, P1 ;  /* 0x00000001b1097824 */ /* 0x004fc600008e06fb */
[----:B------:R0:W-:Y:S04]  /*e820*/  STS.U16 [R6+UR8+0x600], R158 ;  /* 0x0006009e06007988 */ /* 0x0001e80008000408 */
[----:B------:R1:W-:Y:S04]  /*e830*/  STS.U16 [R6+UR8+0xa00], R161 ;  /* 0x000a00a106007988 */ /* 0x0003e80008000408 */
[----:B------:R-:W2:Y:S01]  /*e840*/  LDL R184, [R1+0x358] ;  /* 0x0003580001b87983 */ /* 0x000ea20000100800 */
[----:B0-----:R-:W-:-:S03]  /*e850*/  PRMT R158, RZ, 0x7610, R158 ;  /* 0x00007610ff9e7816 */ /* 0x001fc6000000009e */
[----:B------:R-:W4:Y:S04]  /*e860*/  LDL R177, [R1+0x94] ;  /* 0x0000940001b17983 */ /* 0x000f280000100800 */
[----:B------:R0:W4:Y:S01]  /*e870*/  @!P0 LDG.E.U16 R158, desc[UR10][R8.64] ;  /* 0x0000000a089e8981 */ /* 0x000122000c1e1500 */
[----:B-1----:R-:W-:Y:S02]  /*e880*/  PRMT R161, RZ, 0x7610, R161 ;  /* 0x00007610ffa17816 */ /* 0x002fe400000000a1 */
[----:B0-----:R-:W-:-:S05]  /*e890*/  IADD3 R8, P1, R192, R252, RZ ;  /* 0x000000fcc0087210 */ /* 0x001fca0007f3e0ff */
[--C-:B------:R-:W-:Y:S02]  /*e8a0*/  IMAD.X R9, R0, 0x1, R251.reuse, P1 ;  /* 0x0000000100097824 */ /* 0x100fe400008e06fb */
[----:B------:R-:W4:Y:S04]  /*e8b0*/  LDL R0, [R1+0x74] ;  /* 0x0000740001007983 */ /* 0x000f280000100800 */
[----:B------:R3:W4:Y:S02]  /*e8c0*/  @!P0 LDG.E.U16 R161, desc[UR10][R8.64] ;  /* 0x0000000a08a18981 */ /* 0x000724000c1e1500 */
[----:B---3--:R-:W-:Y:S02]  /*e8d0*/  IADD3 R8, P1, R248, R252, RZ ;  /* 0x000000fcf8087210 */ /* 0x008fe40007f3e0ff */
[----:B------:R0:W-:Y:S04]  /*e8e0*/  STL [R1+0x868], R248 ;  /* 0x000868f801007387 */ /* 0x0001e80000100800 */
[----:B0-----:R-:W3:Y:S01]  /*e8f0*/  LDL.LU R248, [R1+0x368] ;  /* 0x0003680001f87983 */ /* 0x001ee20000300800 */
[----:B------:R-:W-:-:S03]  /*e900*/  IMAD.X R9, R185, 0x1, R251, P1 ;  /* 0x00000001b9097824 */ /* 0x000fc600008e06fb */
[----:B------:R0:W-:Y:S02]  /*e910*/  STS.U16 [R6+UR8+0xe00], R163 ;  /* 0x000e00a306007988 */ /* 0x0001e40008000408 */
[----:B0-----:R-:W-:Y:S02]  /*e920*/  PRMT R163, RZ, 0x7610, R163 ;  /* 0x00007610ffa37816 */ /* 0x001fe400000000a3 */
[----:B------:R0:W-:Y:S04]  /*e930*/  STS.U16 [R6+UR8+0x1200], R165 ;  /* 0x001200a506007988 */ /* 0x0001e80008000408 */
[----:B------:R1:W4:Y:S01]  /*e940*/  @!P0 LDG.E.U16 R163, desc[UR10][R8.64] ;  /* 0x0000000a08a38981 */ /* 0x000322000c1e1500 */
[----:B0-----:R-:W-:Y:S02]  /*e950*/  PRMT R165, RZ, 0x7610, R165 ;  /* 0x00007610ffa57816 */ /* 0x001fe400000000a5 */
[----:B-1----:R-:W-:-:S02]  /*e960*/  IADD3 R8, P1, R3, R252, RZ ;  /* 0x000000fc03087210 */ /* 0x002fc40007f3e0ff */
[----:B------:R-:W4:Y:S03]  /*e970*/  LDL.LU R3, [R1+0x54] ;  /* 0x0000540001037983 */ /* 0x000f260000300800 */
[----:B------:R-:W-:Y:S02]  /*e980*/  IMAD.X R9, R2, 0x1, R251, P1 ;  /* 0x0000000102097824 */ /* 0x000fe400008e06fb */
[----:B------:R-:W4:Y:S04]  /*e990*/  LDL.LU R2, [R1+0x338] ;  /* 0x0003380001027983 */ /* 0x000f280000300800 */
[----:B------:R3:W4:Y:S02]  /*e9a0*/  @!P0 LDG.E.U16 R165, desc[UR10][R8.64] ;  /* 0x0000000a08a58981 */ /* 0x000724000c1e1500 */
[----:B---3--:R-:W-:-:S02]  /*e9b0*/  IADD3 R8, P1, R248, R252, RZ ;  /* 0x000000fcf8087210 */ /* 0x008fc40007f3e0ff */
[----:B------:R0:W-:Y:S04]  /*e9c0*/  STL [R1+0x87c], R248 ;  /* 0x00087cf801007387 */ /* 0x0001e80000100800 */
[----:B0-----:R-:W3:Y:S01]  /*e9d0*/  LDL.LU R248, [R1+0x348] ;  /* 0x0003480001f87983 */ /* 0x001ee20000300800 */
[----:B------:R-:W-:-:S03]  /*e9e0*/  IMAD.X R9, R176, 0x1, R251, P1 ;  /* 0x00000001b0097824 */ /* 0x000fc600008e06fb */
[----:B------:R0:W-:Y:S04]  /*e9f0*/  STS.U16 [R6+UR8+0x1600], R166 ;  /* 0x001600a606007988 */ /* 0x0001e80008000408 */
[----:B------:R1:W-:Y:S04]  /*ea00*/  STS.U16 [R6+UR8+0x1a00], R169 ;  /* 0x001a00a906007988 */ /* 0x0003e80008000408 */
[----:B------:R-:W3:Y:S01]  /*ea10*/  LDL R176, [R1+0x34] ;  /* 0x0000340001b07983 */ /* 0x000ee20000100800 */
[----:B0-----:R-:W-:-:S06]  /*ea20*/  PRMT R166, RZ, 0x7610, R166 ;  /* 0x00007610ffa67816 */ /* 0x001fcc00000000a6 */
[----:B------:R2:W3:Y:S01]  /*ea30*/  @!P0 LDG.E.U16 R166, desc[UR10][R8.64] ;  /* 0x0000000a08a68981 */ /* 0x0004e2000c1e1500 */
[----:B-1----:R-:W-:Y:S02]  /*ea40*/  PRMT R169, RZ, 0x7610, R169 ;  /* 0x00007610ffa97816 */ /* 0x002fe400000000a9 */
[----:B--2---:R-:W-:-:S05]  /*ea50*/  IADD3 R8, P1, R184, R252, RZ ;  /* 0x000000fcb8087210 */ /* 0x004fca0007f3e0ff */
[----:B----4-:R-:W-:-:S05]  /*ea60*/  IMAD.X R9, R177, 0x1, R251, P1 ;  /* 0x00000001b1097824 */ /* 0x010fca00008e06fb */
[----:B------:R3:W2:Y:S02]  /*ea70*/  @!P0 LDG.E.U16 R169, desc[UR10][R8.64] ;  /* 0x0000000a08a98981 */ /* 0x0006a4000c1e1500 */
[----:B---3--:R-:W-:Y:S02]  /*ea80*/  IADD3 R8, P1, R248, R252, RZ ;  /* 0x000000fcf8087210 */ /* 0x008fe40007f3e0ff */
[----:B------:R0:W-:Y:S04]  /*ea90*/  STL [R1+0x8a0], R248 ;  /* 0x0008a0f801007387 */ /* 0x0001e80000100800 */
[----:B0-----:R-:W3:Y:S01]  /*eaa0*/  LDL.LU R248, [R1+0x328] ;  /* 0x0003280001f87983 */ /* 0x001ee20000300800 */
[----:B------:R-:W-:-:S03]  /*eab0*/  IMAD.X R9, R0, 0x1, R251, P1 ;  /* 0x0000000100097824 */ /* 0x000fc600008e06fb */
[----:B------:R0:W-:Y:S04]  /*eac0*/  STS.U16 [R6+UR8+0x1e00], R170 ;  /* 0x001e00aa06007988 */ /* 0x0001e80008000408 */
[----:B------:R-:W4:Y:S04]  /*ead0*/  LDL.LU R245, [R1+0x60] ;  /* 0x0000600001f57983 */ /* 0x000f280000300800 */
[----:B------:R-:W2:Y:S01]  /*eae0*/  LDL.LU R244, [R1+0x308] ;  /* 0x0003080001f47983 */ /* 0x000ea20000300800 */
[----:B0-----:R-:W-:-:S03]  /*eaf0*/  PRMT R170, RZ, 0x7610, R170 ;  /* 0x00007610ffaa7816 */ /* 0x001fc600000000aa */
[----:B------:R-:W4:Y:S04]  /*eb00*/  LDL.LU R0, [R1+0x40] ;  /* 0x0000400001007983 */ /* 0x000f280000300800 */
[----:B------:R0:W2:Y:S04]  /*eb10*/  @!P0 LDG.E.U16 R170, desc[UR10][R8.64] ;  /* 0x0000000a08aa8981 */ /* 0x0000a8000c1e1500 */
[----:B------:R1:W-:Y:S01]  /*eb20*/  STL [R1+0x8a4], R2 ;  /* 0x0008a40201007387 */ /* 0x0003e20000100800 */
[----:B0-----:R-:W-:-:S03]  /*eb30*/  IADD3 R8, P1, R2, R252, RZ ;  /* 0x000000fc02087210 */ /* 0x001fc60007f3e0ff */
[----:B-1----:R-:W4:Y:S02]  /*eb40*/  LDL.LU R2, [R1+0x318] ;  /* 0x0003180001027983 */ /* 0x002f240000300800 */
[----:B------:R-:W-:Y:S02]  /*eb50*/  IMAD.X R9, R3, 0x1, R251, P1 ;  /* 0x0000000103097824 */ /* 0x000fe400008e06fb */
[----:B------:R0:W-:Y:S04]  /*eb60*/  STS.U16 [R6+UR8+0x2600], R171 ;  /* 0x002600ab06007988 */ /* 0x0001e80008000408 */
[----:B------:R1:W-:Y:S01]  /*eb70*/  STL [R1+0x8ac], R3 ;  /* 0x0008ac0301007387 */ /* 0x0003e20000100800 */
[----:B0-----:R-:W-:-:S03]  /*eb80*/  PRMT R171, RZ, 0x7610, R171 ;  /* 0x00007610ffab7816 */ /* 0x001fc600000000ab */
[----:B-1----:R-:W2:Y:S04]  /*eb90*/  LDL.LU R3, [R1+0x2f8] ;  /* 0x0002f80001037983 */ /* 0x002ea80000300800 */
[----:B------:R3:W2:Y:S02]  /*eba0*/  @!P0 LDG.E.U16 R171, desc[UR10][R8.64] ;  /* 0x0000000a08ab8981 */ /* 0x0006a4000c1e1500 */
[----:B---3--:R-:W-:Y:S02]  /*ebb0*/  IADD3 R8, P1, R248, R252, RZ ;  /* 0x000000fcf8087210 */ /* 0x008fe40007f3e0ff */
[----:B------:R0:W-:Y:S03]  /*ebc0*/  STL [R1+0x8b0], R248 ;  /* 0x0008b0f801007387 */ /* 0x0001e60000100800 */
[----:B------:R-:W-:Y:S01]  /*ebd0*/  IMAD.X R9, R176, 0x1, R251, P1 ;  /* 0x00000001b0097824 */ /* 0x000fe200008e06fb */
[----:B0-----:R-:W3:Y:S04]  /*ebe0*/  LDL.LU R248, [R1+0x80] ;  /* 0x0000800001f87983 */ /* 0x001ee80000300800 */
[----:B------:R-:W3:Y:S04]  /*ebf0*/  LDL R177, [R1+0x2d8] ;  /* 0x0002d80001b17983 */ /* 0x000ee80000100800 */
[----:B------:R-:W3:Y:S04]  /*ec00*/  LDL.LU R176, [R1+0x2a8] ;  /* 0x0002a80001b07983 */ /* 0x000ee80000300800 */
[----:B------:R-:W3:Y:S04]  /*ec10*/  LDL.LU R247, [R1+0xa0] ;  /* 0x0000a00001f77983 */ /* 0x000ee80000300800 */
[----:B------:R-:W3:Y:S04]  /*ec20*/  LDL.LU R246, [R1+0x2e8] ;  /* 0x0002e80001f67983 */ /* 0x000ee80000300800 */
[----:B------:R0:W-:Y:S02]  /*ec30*/  STS.U16 [R6+UR8+0x2a00], R168 ;  /* 0x002a00a806007988 */ /* 0x0001e40008000408 */
[----:B0-----:R-:W-:-:S02]  /*ec40*/  PRMT R168, RZ, 0x7610, R168 ;  /* 0x00007610ffa87816 */ /* 0x001fc400000000a8 */
[----:B------:R0:W-:Y:S04]  /*ec50*/  STS.U16 [R6+UR8+0x2e00], R167 ;  /* 0x002e00a706007988 */ /* 0x0001e80008000408 */
[----:B------:R4:W3:Y:S01]  /*ec60*/  @!P0 LDG.E.U16 R168, desc[UR10][R8.64] ;  /* 0x0000000a08a88981 */ /* 0x0008e2000c1e1500 */
[----:B0-----:R-:W-:Y:S02]  /*ec70*/  PRMT R167, RZ, 0x7610, R167 ;  /* 0x00007610ffa77816 */ /* 0x001fe400000000a7 */
[----:B----4-:R-:W-:-:S05]  /*ec80*/  IADD3 R8, P1, R2, R252, RZ ;  /* 0x000000fc02087210 */ /* 0x010fca0007f3e0ff */
[----:B------:R-:W-:Y:S01]  /*ec90*/  IMAD.X R9, R0, 0x1, R251, P1 ;  /* 0x0000000100097824 */ /* 0x000fe200008e06fb */
[----:B------:R0:W-:Y:S04]  /*eca0*/  STL [R1+0x8c4], R2 ;  /* 0x0008c40201007387 */ /* 0x0001e80000100800 */
[----:B------:R2:W4:Y:S04]  /*ecb0*/  @!P0 LDG.E.U16 R167, desc[UR10][R8.64] ;  /* 0x0000000a08a78981 */ /* 0x000528000c1e1500 */
[----:B------:R1:W-:Y:S04]  /*ecc0*/  STS.U16 [R6+UR8+0x3200], R164 ;  /* 0x003200a406007988 */ /* 0x0003e80008000408 */
[----:B0-----:R-:W4:Y:S01]  /*ecd0*/  LDL.LU R2, [R1+0xc0] ;  /* 0x0000c00001027983 */ /* 0x001f220000300800 */
[----:B--2---:R-:W-:-:S03]  /*ece0*/  IADD3 R8, P1, R244, R252, RZ ;  /* 0x000000fcf4087210 */ /* 0x004fc60007f3e0ff */
[----:B------:R0:W-:Y:S01]  /*ecf0*/  STL [R1+0x8c8], R0 ;  /* 0x0008c80001007387 */ /* 0x0001e20000100800 */
[----:B-1----:R-:W-:Y:S01]  /*ed00*/  PRMT R164, RZ, 0x7610, R164 ;  /* 0x00007610ffa47816 */ /* 0x002fe200000000a4 */
[----:B------:R-:W-:Y:S02]  /*ed10*/  IMAD.X R9, R245, 0x1, R251, P1 ;  /* 0x00000001f5097824 */ /* 0x000fe400008e06fb */
[----:B------:R1:W-:Y:S04]  /*ed20*/  STS.U16 [R6+UR8+0x3600], R162 ;  /* 0x003600a206007988 */ /* 0x0003e80008000408 */
[----:B------:R2:W4:Y:S04]  /*ed30*/  @!P0 LDG.E.U16 R164, desc[UR10][R8.64] ;  /* 0x0000000a08a48981 */ /* 0x000528000c1e1500 */
[----:B0-----:R-:W4:Y:S04]  /*ed40*/  LDL.LU R0, [R1+0x2c8] ;  /* 0x0002c80001007983 */ /* 0x001f280000300800 */
[----:B------:R0:W-:Y:S01]  /*ed50*/  STL [R1+0x8cc], R244 ;  /* 0x0008ccf401007387 */ /* 0x0001e20000100800 */
[----:B--2---:R-:W-:-:S02]  /*ed60*/  IADD3 R8, P1, R3, R252, RZ ;  /* 0x000000fc03087210 */ /* 0x004fc40007f3e0ff */
[----:B-1----:R-:W-:Y:S01]  /*ed70*/  PRMT R162, RZ, 0x7610, R162 ;  /* 0x00007610ffa27816 */ /* 0x002fe200000000a2 */
[----:B0-----:R-:W2:Y:S04]  /*ed80*/  LDL.LU R244, [R1+0xe0] ;  /* 0x0000e00001f47983 */ /* 0x001ea80000300800 */
[----:B------:R0:W-:Y:S04]  /*ed90*/  STL [R1+0x8d8], R245 ;  /* 0x0008d8f501007387 */ /* 0x0001e80000100800 */
[----:B0-----:R-:W2:Y:S04]  /*eda0*/  LDL.LU R245, [R1+0x2b8] ;  /* 0x0002b80001f57983 */ /* 0x001ea80000300800 */
[----:B------:R0:W-:Y:S04]  /*edb0*/  STL [R1+0x8dc], R3 ;  /* 0x0008dc0301007387 */ /* 0x0001e80000100800 */
[----:B------:R1:W-:Y:S04]  /*edc0*/  STS.U16 [R6+UR8+0x3a00], R160 ;  /* 0x003a00a006007988 */ /* 0x0003e80008000408 */
[----:B0-----:R-:W2:Y:S04]  /*edd0*/  LDL.LU R3, [R1+0x100] ;  /* 0x0001000001037983 */ /* 0x001ea80000300800 */
[----:B------:R-:W2:Y:S04]  /*ede0*/  LDL.LU R233, [R1+0x200] ;  /* 0x0002000001e97983 */ /* 0x000ea80000300800 */
[----:B------:R-:W2:Y:S04]  /*edf0*/  LDL.LU R232, [R1+0x238] ;  /* 0x0002380001e87983 */ /* 0x000ea80000300800 */
[----:B------:R-:W2:Y:S01]  /*ee00*/  LDL.LU R225, [R1+0x1e0] ;  /* 0x0001e00001e17983 */ /* 0x000ea20000300800 */
[----:B-1----:R-:W-:-:S03]  /*ee10*/  PRMT R160, RZ, 0x7610, R160 ;  /* 0x00007610ffa07816 */ /* 0x002fc600000000a0 */
[----:B------:R-:W2:Y:S04]  /*ee20*/  LDL.LU R224, [R1+0x248] ;  /* 0x0002480001e07983 */ /* 0x000ea80000300800 */
        /* <DEDUP_REMOVED lines=9> */
[----:B------:R-:W2:Y:S01]  /*eec0*/  LDL.LU R184, [R1+0x298] ;  /* 0x0002980001b87983 */ /* 0x000ea20000300800 */
[----:B---3--:R-:W-:-:S05]  /*eed0*/  IMAD.X R9, R248, 0x1, R251, P1 ;  /* 0x00000001f8097824 */ /* 0x008fca00008e06fb */
[----:B------:R0:W3:Y:S02]  /*eee0*/  @!P0 LDG.E.U16 R162, desc[UR10][R8.64] ;  /* 0x0000000a08a28981 */ /* 0x0000e4000c1e1500 */
[----:B0-----:R-:W-:-:S05]  /*eef0*/  IADD3 R8, P1, R246, R252, RZ ;  /* 0x000000fcf6087210 */ /* 0x001fca0007f3e0ff */
[----:B------:R-:W-:-:S05]  /*ef00*/  IMAD.X R9, R247, 0x1, R251, P1 ;  /* 0x00000001f7097824 */ /* 0x000fca00008e06fb */
[----:B------:R0:W3:Y:S02]  /*ef10*/  @!P0 LDG.E.U16 R160, desc[UR10][R8.64] ;  /* 0x0000000a08a08981 */ /* 0x0000e4000c1e1500 */
[----:B0-----:R-:W-:Y:S02]  /*ef20*/  IADD3 R8, P1, R177, R252, RZ ;  /* 0x000000fcb1087210 */ /* 0x001fe40007f3e0ff */
[----:B------:R-:W3:Y:S04]  /*ef30*/  LDL.LU R177, [R1+0x120] ;  /* 0x0001200001b17983 */ /* 0x000ee80000300800 */
[----:B------:R0:W-:Y:S02]  /*ef40*/  STS.U16 [R6+UR8+0x3e00], R159 ;  /* 0x003e009f06007988 */ /* 0x0001e40008000408 */
[----:B0-----:R-:W-:-:S02]  /*ef50*/  PRMT R159, RZ, 0x7610, R159 ;  /* 0x00007610ff9f7816 */ /* 0x001fc4000000009f */
[----:B------:R0:W-:Y:S01]  /*ef60*/  STS.U16 [R6+UR8+0x4200], R156 ;  /* 0x0042009c06007988 */ /* 0x0001e20008000408 */
[----:B----4-:R-:W-:-:S05]  /*ef70*/  IMAD.X R9, R2, 0x1, R251, P1 ;  /* 0x0000000102097824 */ /* 0x010fca00008e06fb */
[----:B------:R1:W4:Y:S01]  /*ef80*/  @!P0 LDG.E.U16 R159, desc[UR10][R8.64] ;  /* 0x0000000a089f8981 */ /* 0x000322000c1e1500 */
[----:B0-----:R-:W-:Y:S02]  /*ef90*/  PRMT R156, RZ, 0x7610, R156 ;  /* 0x00007610ff9c7816 */ /* 0x001fe4000000009c */
[----:B-1----:R-:W-:Y:S01]  /*efa0*/  IADD3 R8, P1, R0, R252, RZ ;  /* 0x000000fc00087210 */ /* 0x002fe20007f3e0ff */
[----:B------:R0:W-:Y:S04]  /*efb0*/  STS.U16 [R6+UR8+0x4600], R154 ;  /* 0x0046009a06007988 */ /* 0x0001e80008000408 */
[----:B--2---:R-:W-:-:S05]  /*efc0*/  IMAD.X R9, R244, 0x1, R251, P1 ;  /* 0x00000001f4097824 */ /* 0x004fca00008e06fb */
[----:B------:R1:W2:Y:S01]  /*efd0*/  @!P0 LDG.E.U16 R156, desc[UR10][R8.64] ;  /* 0x0000000a089c8981 */ /* 0x0002a2000c1e1500 */
[----:B0-----:R-:W-:Y:S02]  /*efe0*/  PRMT R154, RZ, 0x7610, R154 ;  /* 0x00007610ff9a7816 */ /* 0x001fe4000000009a */
[----:B-1----:R-:W-:Y:S01]  /*eff0*/  IADD3 R8, P1, R245, R252, RZ ;  /* 0x000000fcf5087210 */ /* 0x002fe20007f3e0ff */
[----:B------:R0:W-:Y:S04]  /*f000*/  STS.U16 [R6+UR8+0x4a00], R152 ;  /* 0x004a009806007988 */ /* 0x0001e80008000408 */
[----:B------:R-:W-:-:S05]  /*f010*/  IMAD.X R9, R3, 0x1, R251, P1 ;  /* 0x0000000103097824 */ /* 0x000fca00008e06fb */
[----:B------:R1:W2:Y:S01]  /*f020*/  @!P0 LDG.E.U16 R154, desc[UR10][R8.64] ;  /* 0x0000000a089a8981 */ /* 0x0002a2000c1e1500 */
[----:B0-----:R-:W-:Y:S02]  /*f030*/  PRMT R152, RZ, 0x7610, R152 ;  /* 0x00007610ff987816 */ /* 0x001fe40000000098 */
[----:B-1----:R-:W-:Y:S01]  /*f040*/  IADD3 R8, P1, R176, R252, RZ ;  /* 0x000000fcb0087210 */ /* 0x002fe20007f3e0ff */
        /* <DEDUP_REMOVED lines=26> */
[----:B------:R0:W4:Y:S04]  /*f1f0*/  @!P0 LDG.E.U16 R172, desc[UR10][R8.64] ;  /* 0x0000000a08ac8981 */ /* 0x000128000c1e1500 */
[----:B------:R1:W-:Y:S02]  /*f200*/  STS.U16 [R6+UR8+0x5e00], R173 ;  /* 0x005e00ad06007988 */ /* 0x0003e40008000408 */
[----:B-1----:R-:W1:Y:S01]  /*f210*/  S2R R173, SR_TID.X ;  /* 0x0000000000ad7919 */ /* 0x002e620000002100 */
[-C--:B0-----:R-:W-:Y:S01]  /*f220*/  IADD3 R8, P1, R224, R252.reuse, RZ ;  /* 0x000000fce0087210 */ /* 0x081fe20007f3e0ff */
[----:B------:R0:W-:Y:S04]  /*f230*/  STS.U16 [R6+UR8+0x6200], R22 ;  /* 0x0062001606007988 */ /* 0x0001e80008000408 */
[----:B------:R-:W-:Y:S01]  /*f240*/  IMAD.X R9, R225, 0x1, R251, P1 ;  /* 0x00000001e1097824 */ /* 0x000fe200008e06fb */
[----:B0-----:R-:W-:Y:S01]  /*f250*/  PRMT R22, RZ, 0x7610, R22 ;  /* 0x00007610ff167816 */ /* 0x001fe20000000016 */
[----:B------:R-:W-:Y:S05]  /*f260*/  STL.64 [R1+0x6b8], R250 ;  /* 0x0006b8fa01007387 */ /* 0x000fea0000100a00 */
[----:B------:R0:W3:Y:S04]  /*f270*/  @!P0 LDG.E.U16 R22, desc[UR10][R8.64] ;  /* 0x0000000a08168981 */ /* 0x0000e8000c1e1500 */
[----:B------:R2:W-:Y:S01]  /*f280*/  STS.U16 [R6+UR8+0x6600], R10 ;  /* 0x0066000a06007988 */ /* 0x0005e20008000408 */
[----:B0-----:R-:W-:-:S03]  /*f290*/  IADD3 R8, P1, R232, R252, RZ ;  /* 0x000000fce8087210 */ /* 0x001fc60007f3e0ff */
[----:B------:R-:W-:Y:S01]  /*f2a0*/  STL.64 [R1+0x740], R240 ;  /* 0x000740f001007387 */ /* 0x000fe20000100a00 */
[----:B--2---:R-:W-:-:S03]  /*f2b0*/  PRMT R10, RZ, 0x7610, R10 ;  /* 0x00007610ff0a7816 */ /* 0x004fc6000000000a */
[----:B------:R-:W-:Y:S01]  /*f2c0*/  STL.64 [R1+0x748], R238 ;  /* 0x000748ee01007387 */ /* 0x000fe20000100a00 */
[----:B------:R-:W-:-:S03]  /*f2d0*/  IMAD.X R9, R233, 0x1, R251, P1 ;  /* 0x00000001e9097824 */ /* 0x000fc600008e06fb */
[----:B------:R-:W-:Y:S01]  /*f2e0*/  STL.64 [R1+0x750], R236 ;  /* 0x000750ec01007387 */ /* 0x000fe20000100a00 */
[----:B-1----:R-:W-:-:S03]  /*f2f0*/  LOP3.LUT R249, R173, 0x3f, RZ, 0xc0, !PT ;  /* 0x0000003fadf97812 */ /* 0x002fc600078ec0ff */
[----:B------:R-:W-:Y:S04]  /*f300*/  STL.64 [R1+0x758], R234 ;  /* 0x000758ea01007387 */ /* 0x000fe80000100a00 */
[----:B------:R-:W-:Y:S04]  /*f310*/  STL.64 [R1+0x768], R232 ;  /* 0x000768e801007387 */ /* 0x000fe80000100a00 */
[----:B------:R-:W-:Y:S04]  /*f320*/  STL.64 [R1+0x778], R230 ;  /* 0x000778e601007387 */ /* 0x000fe80000100a00 */
[----:B------:R-:W-:Y:S04]  /*f330*/  STL.64 [R1+0x780], R228 ;  /* 0x000780e401007387 */ /* 0x000fe80000100a00 */
[----:B------:R0:W2:Y:S01]  /*f340*/  @!P0 LDG.E.U16 R10, desc[UR10][R8.64] ;  /* 0x0000000a080a8981 */ /* 0x0000a2000c1e1500 */
[----:B------:R-:W-:-:S03]  /*f350*/  LOP3.LUT P0, RZ, R173, 0x40, RZ, 0xc0, !PT ;  /* 0x00000040adff7812 */ /* 0x000fc6000780c0ff */
[----:B------:R-:W-:Y:S04]  /*f360*/  STL.64 [R1+0x790], R226 ;  /* 0x000790e201007387 */ /* 0x000fe80000100a00 */
[----:B------:R-:W-:Y:S01]  /*f370*/  STL.64 [R1+0x7a0], R224 ;  /* 0x0007a0e001007387 */ /* 0x000fe20000100a00 */
[----:B0-----:R-:W-:-:S03]  /*f380*/  IMAD.SHL.U32 R9, R249, 0x2, RZ ;  /* 0x00000002f9097824 */ /* 0x001fc600078e00ff */
[----:B------:R-:W-:Y:S01]  /*f390*/  STL.64 [R1+0x7a8], R222 ;  /* 0x0007a8de01007387 */ /* 0x000fe20000100a00 */
[----:B------:R-:W-:-:S03]  /*f3a0*/  SEL R8, RZ, 0x90, !P0 ;  /* 0x00000090ff087807 */ /* 0x000fc60004000000 */
[----:B------:R-:W-:Y:S04]  /*f3b0*/  STL.64 [R1+0x7b8], R220 ;  /* 0x0007b8dc01007387 */ /* 0x000fe80000100a00 */
[----:B------:R-:W-:Y:S04]  /*f3c0*/  STL.64 [R1+0x7c8], R218 ;  /* 0x0007c8da01007387 */ /* 0x000fe80000100a00 */
[----:B------:R-:W-:Y:S01]  /*f3d0*/  STL.64 [R1+0x7d0], R216 ;  /* 0x0007d0d801007387 */ /* 0x000fe20000100a00 */
[----:B------:R-:W-:-:S03]  /*f3e0*/  LOP3.LUT R8, R8, R9, RZ, 0x3c, !PT ;  /* 0x0000000908087212 */ /* 0x000fc600078e3cff */
[----:B------:R-:W-:Y:S04]  /*f3f0*/  STL.64 [R1+0x7e0], R214 ;  /* 0x0007e0d601007387 */ /* 0x000fe80000100a00 */
[----:B------:R-:W2:Y:S04]  /*f400*/  LDL.LU R173, [R1+0x110] ;  /* 0x0001100001ad7983 */ /* 0x000ea80000300800 */
[----:B------:R-:W2:Y:S04]  /*f410*/  LDL.LU R249, [R1+0x2b4] ;  /* 0x0002b40001f97983 */ /* 0x000ea80000300800 */
[----:B------:R-:W-:Y:S01]  /*f420*/  STL.64 [R1+0x7f0], R212 ;  /* 0x0007f0d401007387 */ /* 0x000fe20000100a00 */
[----:B------:R-:W-:-:S03]  /*f430*/  LOP3.LUT R9, R8, 0x60, RZ, 0x3c, !PT ;  /* 0x0000006008097812 */ /* 0x000fc600078e3cff */
[----:B------:R-:W-:Y:S04]  /*f440*/  STL.64 [R1+0x7f8], R210 ;  /* 0x0007f8d201007387 */ /* 0x000fe80000100a00 */
[----:B------:R-:W-:Y:S04]  /*f450*/  STL.64 [R1+0x808], R208 ;  /* 0x000808d001007387 */ /* 0x000fe80000100a00 */
[----:B------:R-:W-:Y:S04]  /*f460*/  STL.64 [R1+0x818], R206 ;  /* 0x000818ce01007387 */ /* 0x000fe80000100a00 */
[----:B------:R-:W-:Y:S04]  /*f470*/  STL.64 [R1+0x820], R204 ;  /* 0x000820cc01007387 */ /* 0x000fe80000100a00 */
[----:B------:R-:W-:Y:S04]  /*f480*/  STL.64 [R1+0x830], R202 ;  /* 0x000830ca01007387 */ /* 0x000fe80000100a00 */
[----:B------:R-:W-:Y:S04]  /*f490*/  STL.64 [R1+0x850], R200 ;  /* 0x000850c801007387 */ /* 0x000fe80000100a00 */
[----:B------:R-:W-:Y:S04]  /*f4a0*/  STL.64 [R1+0x870], R198 ;  /* 0x000870c601007387 */ /* 0x000fe80000100a00 */
[----:B------:R-:W-:Y:S04]  /*f4b0*/  STS.U16 [R6+UR8+0x6a00], R11 ;  /* 0x006a000b06007988 */ /* 0x000fe80008000408 */
[----:B------:R-:W-:Y:S04]  /*f4c0*/  STS.U16 [R6+UR8+0x6e00], R12 ;  /* 0x006e000c06007988 */ /* 0x000fe80008000408 */
[----:B------:R-:W-:Y:S04]  /*f4d0*/  STS.U16 [R6+UR8+0x7200], R13 ;  /* 0x0072000d06007988 */ /* 0x000fe80008000408 */
[----:B------:R-:W-:Y:S04]  /*f4e0*/  STS.U16 [R6+UR8+0x7600], R14 ;  /* 0x0076000e06007988 */ /* 0x000fe80008000408 */
[----:B------:R-:W-:Y:S04]  /*f4f0*/  STS.U16 [R6+UR8+0x7a00], R15 ;  /* 0x007a000f06007988 */ /* 0x000fe80008000408 */
[----:B------:R-:W-:Y:S04]  /*f500*/  STS.U16 [R6+UR8+0x7e00], R17 ;  /* 0x007e001106007988 */ /* 0x000fe80008000408 */
[----:B------:R-:W-:Y:S04]  /*f510*/  STL.64 [R1+0x880], R196 ;  /* 0x000880c401007387 */ /* 0x000fe80000100a00 */
[----:B------:R-:W-:Y:S04]  /*f520*/  STL.64 [R1+0x888], R194 ;  /* 0x000888c201007387 */ /* 0x000fe80000100a00 */
[----:B------:R0:W-:Y:S04]  /*f530*/  STS.U16 [R9+UR8+0x3b00], R171 ;  /* 0x003b00ab09007988 */ /* 0x0001e80008000408 */
[----:B------:R-:W-:Y:S04]  /*f540*/  STL.64 [R1+0x890], R192 ;  /* 0x000890c001007387 */ /* 0x000fe80000100a00 */
[----:B------:R-:W-:Y:S01]  /*f550*/  STS.U16 [R9+UR8+0x2f00], R166 ;  /* 0x002f00a609007988 */ /* 0x000fe20008000408 */
[----:B0-----:R-:W-:-:S03]  /*f560*/  IMAD.MOV.U32 R171, RZ, RZ, R242 ;  /* 0x000000ffffab7224 */ /* 0x001fc600078e00f2 */
[----:B------:R-:W-:Y:S04]  /*f570*/  STS.U16 [R9+UR8+0x2b00], R165 ;  /* 0x002b00a509007988 */ /* 0x000fe80008000408 */
[----:B------:R-:W-:Y:S04]  /*f580*/  STS.U16 [R9+UR8+0x2700], R163 ;  /* 0x002700a309007988 */ /* 0x000fe80008000408 */
[----:B------:R-:W-:Y:S04]  /*f590*/  STS.U16 [R9+UR8+0x2300], R161 ;  /* 0x002300a109007988 */ /* 0x000fe80008000408 */
[----:B----4-:R0:W-:Y:S02]  /*f5a0*/  STS.U16 [R9+UR8+0x7300], R172 ;  /* 0x007300ac09007988 */ /* 0x0101e40008000408 */
[----:B0-----:R-:W-:-:S02]  /*f5b0*/  IMAD.MOV.U32 R172, RZ, RZ, R243 ;  /* 0x000000ffffac7224 */ /* 0x001fc400078e00f3 */
[----:B------:R-:W4:Y:S04]  /*f5c0*/  LDL.LU R243, [R1+0x8e4] ;  /* 0x0008e40001f37983 */ /* 0x000f280000300800 */
[----:B------:R-:W4:Y:S04]  /*f5d0*/  LDL.LU R242, [R1+0x8e0] ;  /* 0x0008e00001f27983 */ /* 0x000f280000300800 */
[----:B------:R-:W4:Y:S04]  /*f5e0*/  LDL.LU R166, [R1+0xf8] ;  /* 0x0000f80001a67983 */ /* 0x000f280000300800 */
[----:B------:R-:W4:Y:S04]  /*f5f0*/  LDL.LU R165, [R1+0x2bc] ;  /* 0x0002bc0001a57983 */ /* 0x000f280000300800 */
[----:B------:R-:W4:Y:S04]  /*f600*/  LDL.LU R163, [R1+0xf0] ;  /* 0x0000f00001a37983 */ /* 0x000f280000300800 */
[----:B------:R-:W4:Y:S04]  /*f610*/  LDL.LU R161, [R1+0x2c0] ;  /* 0x0002c00001a17983 */ /* 0x000f280000300800 */
[----:B------:R0:W-:Y:S04]  /*f620*/  STS.U16 [R9+UR8+0x5300], R159 ;  /* 0x0053009f09007988 */ /* 0x0001e80008000408 */
[----:B------:R1:W-:Y:S04]  /*f630*/  STS.U16 [R9+UR8+0x1f00], R158 ;  /* 0x001f009e09007988 */ /* 0x0003e80008000408 */
[----:B------:R3:W-:Y:S04]  /*f640*/  STS.U16 [R9+UR8+0x5700], R156 ;  /* 0x0057009c09007988 */ /* 0x0007e80008000408 */
[----:B0-----:R-:W4:Y:S04]  /*f650*/  LDL.LU R159, [R1+0xd8] ;  /* 0x0000d800019f7983 */ /* 0x001f280000300800 */
[----:B-1----:R-:W4:Y:S04]  /*f660*/  LDL.LU R158, [R1+0x2cc] ;  /* 0x0002cc00019e7983 */ /* 0x002f280000300800 */
[----:B------:R0:W-:Y:S04]  /*f670*/  STS.U16 [R9+UR8+0x1b00], R157 ;  /* 0x001b009d09007988 */ /* 0x0001e80008000408 */
[----:B---3--:R-:W3:Y:S04]  /*f680*/  LDL.LU R156, [R1+0xd0] ;  /* 0x0000d000019c7983 */ /* 0x008ee80000300800 */
[----:B------:R1:W-:Y:S04]  /*f690*/  STS.U16 [R9+UR8+0x5b00], R154 ;  /* 0x005b009a09007988 */ /* 0x0003e80008000408 */
[----:B0-----:R-:W3:Y:S04]  /*f6a0*/  LDL.LU R157, [R1+0x2d0] ;  /* 0x0002d000019d7983 */ /* 0x001ee80000300800 */
[----:B------:R0:W-:Y:S04]  /*f6b0*/  STS.U16 [R9+UR8+0x1700], R155 ;  /* 0x0017009b09007988 */ /* 0x0001e80008000408 */
[----:B-1----:R-:W3:Y:S04]  /*f6c0*/  LDL.LU R154, [R1+0xc8] ;  /* 0x0000c800019a7983 */ /* 0x002ee80000300800 */
        /* <DEDUP_REMOVED lines=8> */
[----:B0-----:R-:W3:Y:S04]  /*f750*/  LDL.LU R19, [R1+0xb0] ;  /* 0x0000b00001137983 */ /* 0x001ee80000300800 */
[----:B------:R-:W3:Y:S04]  /*f760*/  LDL.LU R17, [R1+0x2e0] ;  /* 0x0002e00001117983 */ /* 0x000ee80000300800 */
[----:B------:R-:W3:Y:S04]  /*f770*/  LDL.LU R15, [R1+0x98] ;  /* 0x00009800010f7983 */ /* 0x000ee80000300800 */
[----:B------:R-:W3:Y:S04]  /*f780*/  LDL.LU R14, [R1+0x2ec] ;  /* 0x0002ec00010e7983 */ /* 0x000ee80000300800 */
[----:B------:R-:W3:Y:S04]  /*f790*/  LDL.LU R13, [R1+0x90] ;  /* 0x00009000010d7983 */ /* 0x000ee80000300800 */
[----:B------:R-:W3:Y:S04]  /*f7a0*/  LDL.LU R12, [R1+0x2f0] ;  /* 0x0002f000010c7983 */ /* 0x000ee80000300800 */
[----:B------:R-:W3:Y:S04]  /*f7b0*/  LDL.LU R8, [R1+0x88] ;  /* 0x0000880001087983 */ /* 0x000ee80000300800 */
[----:B------:R0:W-:Y:S04]  /*f7c0*/  STS.U16 [R9+UR8+0x6f00], R7 ;  /* 0x006f000709007988 */ /* 0x0001e80008000408 */
[----:B------:R-:W3:Y:S04]  /*f7d0*/  LDL.LU R11, [R1+0x2f4] ;  /* 0x0002f400010b7983 */ /* 0x000ee80000300800 */
[----:B------:R1:W-:Y:S04]  /*f7e0*/  STS.U16 [R9+UR8+0xf00], R5 ;  /* 0x000f000509007988 */ /* 0x0003e80008000408 */
[----:B0-----:R-:W3:Y:S04]  /*f7f0*/  LDL.LU R7, [R1+0x78] ;  /* 0x0000780001077983 */ /* 0x001ee80000300800 */
[----:B------:R-:W3:Y:S04]  /*f800*/  LDL.LU R6, [R1+0x2fc] ;  /* 0x0002fc0001067983 */ /* 0x000ee80000300800 */
        /* <DEDUP_REMOVED lines=14> */
[----:B------:R2:W-:Y:S04]  /*f8f0*/  STS.U16 [R9+UR8+0x3700], R170 ;  /* 0x003700aa09007988 */ /* 0x0005e80008000408 */
[----:B------:R-:W-:Y:S04]  /*f900*/  STS.U16 [R9+UR8+0x4300], R167 ;  /* 0x004300a709007988 */ /* 0x000fe80008000408 */
[----:B------:R-:W3:Y:S01]  /*f910*/  LDL.LU R250, [R1+0x3c] ;  /* 0x00003c0001fa7983 */ /* 0x000ee20000300800 */
[----:B--2---:R-:W-:-:S03]  /*f920*/  IMAD.MOV.U32 R170, RZ, RZ, R249 ;  /* 0x000000ffffaa7224 */ /* 0x004fc600078e00f9 */
[----:B------:R0:W-:Y:S04]  /*f930*/  STS.U16 [R9+UR8+0x3300], R169 ;  /* 0x003300a909007988 */ /* 0x0001e80008000408 */
[----:B------:R-:W2:Y:S04]  /*f940*/  LDL.LU R251, [R1+0x44] ;  /* 0x0000440001fb7983 */ /* 0x000ea80000300800 */
[----:B------:R1:W-:Y:S01]  /*f950*/  STS.U16 [R9+UR8+0x3f00], R168 ;  /* 0x003f00a809007988 */ /* 0x0003e20008000408 */
[----:B0-----:R-:W-:-:S03]  /*f960*/  IMAD.MOV.U32 R169, RZ, RZ, R3 ;  /* 0x000000ffffa97224 */ /* 0x001fc600078e0003 */
[----:B------:R-:W2:Y:S04]  /*f970*/  LDL.LU R249, [R1+0x330] ;  /* 0x0003300001f97983 */ /* 0x000ea80000300800 */
[----:B------:R-:W2:Y:S01]  /*f980*/  LDL.LU R3, [R1+0x8dc] ;  /* 0x0008dc0001037983 */ /* 0x000ea20000300800 */
[----:B-1----:R-:W-:-:S03]  /*f990*/  IMAD.MOV.U32 R168, RZ, RZ, R245 ;  /* 0x000000ffffa87224 */ /* 0x002fc600078e00f5 */
[----:B------:R-:W-:Y:S04]  /*f9a0*/  STS.U16 [R9+UR8+0x4b00], R162 ;  /* 0x004b00a209007988 */ /* 0x000fe80008000408 */
[----:B------:R-:W2:Y:S04]  /*f9b0*/  LDL.LU R245, [R1+0x8d8] ;  /* 0x0008d80001f57983 */ /* 0x000ea80000300800 */
[----:B------:R-:W-:Y:S04]  /*f9c0*/  STS.U16 [R9+UR8+0x4700], R164 ;  /* 0x004700a409007988 */ /* 0x000fe80008000408 */
[----:B------:R0:W-:Y:S02]  /*f9d0*/  STS.U16 [R9+UR8+0x4f00], R160 ;  /* 0x004f00a009007988 */ /* 0x0001e40008000408 */
[----:B0-----:R-:W-:-:S02]  /*f9e0*/  IMAD.MOV.U32 R160, RZ, RZ, R0 ;  /* 0x000000ffffa07224 */ /* 0x001fc400078e0000 */
[----:B----4-:R-:W-:Y:S02]  /*f9f0*/  IMAD.MOV.U32 R162, RZ, RZ, R242 ;  /* 0x000000ffffa27224 */ /* 0x010fe400078e00f2 */
[----:B------:R-:W-:Y:S02]  /*fa00*/  IMAD.MOV.U32 R167, RZ, RZ, R166 ;  /* 0x000000ffffa77224 */ /* 0x000fe400078e00a6 */
[----:B------:R-:W-:Y:S02]  /*fa10*/  IMAD.MOV.U32 R166, RZ, RZ, R165 ;  /* 0x000000ffffa67224 */ /* 0x000fe400078e00a5 */
[----:B------:R-:W-:Y:S02]  /*fa20*/  IMAD.MOV.U32 R165, RZ, RZ, R163 ;  /* 0x000000ffffa57224 */ /* 0x000fe400078e00a3 */
[----:B------:R-:W-:Y:S02]  /*fa30*/  IMAD.MOV.U32 R163, RZ, RZ, R243 ;  /* 0x000000ffffa37224 */ /* 0x000fe400078e00f3 */
[----:B------:R-:W4:Y:S01]  /*fa40*/  LDL.LU R243, [R1+0x8d4] ;  /* 0x0008d40001f37983 */ /* 0x000f220000300800 */
[----:B------:R-:W-:-:S03]  /*fa50*/  IMAD.MOV.U32 R164, RZ, RZ, R161 ;  /* 0x000000ffffa47224 */ /* 0x000fc600078e00a1 */
[----:B------:R-:W2:Y:S01]  /*fa60*/  LDL.LU R242, [R1+0x8d0] ;  /* 0x0008d00001f27983 */ /* 0x000ea20000300800 */
[----:B------:R-:W-:-:S03]  /*fa70*/  IMAD.MOV.U32 R161, RZ, RZ, R244 ;  /* 0x000000ffffa17224 */ /* 0x000fc600078e00f4 */
[----:B------:R-:W4:Y:S04]  /*fa80*/  LDL.LU R244, [R1+0x8cc] ;  /* 0x0008cc0001f47983 */ /* 0x000f280000300800 */
[----:B------:R-:W4:Y:S04]  /*fa90*/  LDL.LU R0, [R1+0x8c8] ;  /* 0x0008c80001007983 */ /* 0x000f280000300800 */
[----:B------:R-:W-:Y:S04]  /*faa0*/  STS.U16 [R9+UR8+0x5f00], R152 ;  /* 0x005f009809007988 */ /* 0x000fe80008000408 */
[----:B------:R-:W-:Y:S04]  /*fab0*/  STS.U16 [R9+UR8+0x7700], R22 ;  /* 0x0077001609007988 */ /* 0x000fe80008000408 */
[----:B------:R-:W-:Y:S04]  /*fac0*/  STS.U16 [R9+UR8+0x6300], R20 ;  /* 0x0063001409007988 */ /* 0x000fe80008000408 */
[----:B------:R-:W-:Y:S04]  /*fad0*/  STS.U16 [R9+UR8+0x6700], R18 ;  /* 0x0067001209007988 */ /* 0x000fe80008000408 */
[----:B------:R0:W-:Y:S04]  /*fae0*/  STS.U16 [R9+UR8+0x6b00], R16 ;  /* 0x006b001009007988 */ /* 0x0001e80008000408 */
[----:B------:R1:W-:Y:S01]  /*faf0*/  STS.U16 [R9+UR8+0x7b00], R10 ;  /* 0x007b000a09007988 */ /* 0x0003e20008000408 */
[----:B---3--:R-:W-:Y:S01]  /*fb00*/  LOP3.LUT R157, R157, R156, RZ, 0x3c, !PT ;  /* 0x0000009c9d9d7212 */ /* 0x008fe200078e3cff */
[----:B------:R3:W-:Y:S06]  /*fb10*/  MEMBAR.ALL.CTA ;  /* 0x0000000000007992 */ /* 0x0007ec0000008000 */
[----:B---3--:R-:W3:Y:S01]  /*fb20*/  FENCE.VIEW.ASYNC.S ;  /* 0x00000000000073c6 */ /* 0x008ee20000000000 */
[----:B0-----:R-:W-:-:S02]  /*fb30*/  IMAD.MOV.U32 R16, RZ, RZ, R246 ;  /* 0x000000ffff107224 */ /* 0x001fc400078e00f6 */
[----:B-1----:R-:W-:Y:S02]  /*fb40*/  IMAD.MOV.U32 R9, RZ, RZ, R248 ;  /* 0x000000ffff097224 */ /* 0x002fe400078e00f8 */
[----:B------:R-:W-:Y:S02]  /*fb50*/  IMAD.MOV.U32 R152, RZ, RZ, R153 ;  /* 0x000000ffff987224 */ /* 0x000fe400078e0099 */
[----:B------:R-:W-:Y:S02]  /*fb60*/  IMAD.MOV.U32 R153, RZ, RZ, R2 ;  /* 0x000000ffff997224 */ /* 0x000fe400078e0002 */
[----:B------:R-:W3:Y:S01]  /*fb70*/  LDL.LU R2, [R1+0x8c4] ;  /* 0x0008c40001027983 */ /* 0x000ee20000300800 */
[----:B------:R-:W-:Y:S02]  /*fb80*/  IMAD.MOV.U32 R22, RZ, RZ, R21 ;  /* 0x000000ffff167224 */ /* 0x000fe400078e0015 */
[----:B------:R-:W-:Y:S02]  /*fb90*/  IMAD.MOV.U32 R20, RZ, RZ, R17 ;  /* 0x000000ffff147224 */ /* 0x000fe400078e0011 */
[----:B------:R-:W-:-:S02]  /*fba0*/  IMAD.MOV.U32 R10, RZ, RZ, R11 ;  /* 0x000000ffff0a7224 */ /* 0x000fc400078e000b */
[----:B------:R-:W-:Y:S02]  /*fbb0*/  IMAD.MOV.U32 R197, RZ, RZ, R231 ;  /* 0x000000ffffc57224 */ /* 0x000fe400078e00e7 */
[----:B------:R-:W-:Y:S02]  /*fbc0*/  IMAD.MOV.U32 R196, RZ, RZ, R232 ;  /* 0x000000ffffc47224 */ /* 0x000fe400078e00e8 */
[----:B--2---:R-:W-:Y:S02]  /*fbd0*/  IMAD.MOV.U32 R18, RZ, RZ, R242 ;  /* 0x000000ffff127224 */ /* 0x004fe400078e00f2 */
[----:B----4-:R-:W-:Y:S02]  /*fbe0*/  IMAD.MOV.U32 R195, RZ, RZ, R0 ;  /* 0x000000ffffc37224 */ /* 0x010fe400078e0000 */
[----:B------:R-:W-:Y:S02]  /*fbf0*/  IMAD.MOV.U32 R192, RZ, RZ, R234 ;  /* 0x000000ffffc07224 */ /* 0x000fe400078e00ea */
[----:B------:R-:W-:Y:S01]  /*fc00*/  IMAD.MOV.U32 R193, RZ, RZ, R233 ;  /* 0x000000ffffc17224 */ /* 0x000fe200078e00e9 */
[----:B------:R-:W-:Y:S01]  /*fc10*/  LOP3.LUT R156, R157, R156, RZ, 0x3c, !PT ;  /* 0x0000009c9d9c7212 */ /* 0x000fe200078e3cff */
[----:B------:R-:W-:Y:S01]  /*fc20*/  IMAD.MOV.U32 R21, RZ, RZ, R19 ;  /* 0x000000ffff157224 */ /* 0x000fe200078e0013 */
[----:B------:R-:W-:Y:S01]  /*fc30*/  LOP3.LUT R155, R155, R154, RZ, 0x3c, !PT ;  /* 0x0000009a9b9b7212 */ /* 0x000fe200078e3cff */
[----:B------:R-:W-:Y:S01]  /*fc40*/  IMAD.MOV.U32 R19, RZ, RZ, R243 ;  /* 0x000000ffff137224 */ /* 0x000fe200078e00f3 */
[----:B---3--:R-:W-:Y:S01]  /*fc50*/  BAR.SYNC.DEFER_BLOCKING 0x0 ;  /* 0x0000000000007b1d */ /* 0x008fe20000010000 */
[----:B------:R-:W-:-:S02]  /*fc60*/  IMAD.MOV.U32 R17, RZ, RZ, R247 ;  /* 0x000000ffff117224 */ /* 0x000fc400078e00f7 */
[----:B------:R-:W-:-:S03]  /*fc70*/  IMAD.MOV.U32 R11, RZ, RZ, R8 ;  /* 0x000000ffff0b7224 */ /* 0x000fc600078e0008 */
[----:B------:R-:W2:Y:S01]  /*fc80*/  LDL.LU R243, [R1+0x8c0] ;  /* 0x0008c00001f37983 */ /* 0x000ea20000300800 */
[----:B------:R-:W-:-:S03]  /*fc90*/  IMAD.MOV.U32 R8, RZ, RZ, R3 ;  /* 0x000000ffff087224 */ /* 0x000fc600078e0003 */
[----:B------:R-:W2:Y:S04]  /*fca0*/  LDL.LU R242, [R1+0x8bc] ;  /* 0x0008bc0001f27983 */ /* 0x000ea80000300800 */
[----:B------:R-:W3:Y:S04]  /*fcb0*/  LDL.LU R247, [R1+0x8b8] ;  /* 0x0008b80001f77983 */ /* 0x000ee80000300800 */
[----:B------:R-:W3:Y:S04]  /*fcc0*/  LDL.LU R246, [R1+0x8b4] ;  /* 0x0008b40001f67983 */ /* 0x000ee80000300800 */
[----:B------:R-:W4:Y:S04]  /*fcd0*/  LDL.LU R248, [R1+0x8b0] ;  /* 0x0008b00001f87983 */ /* 0x000f280000300800 */
[----:B------:R-:W3:Y:S04]  /*fce0*/  LDL.LU R3, [R1+0x8ac] ;  /* 0x0008ac0001037983 */ /* 0x000ee80000300800 */
[----:B------:R0:W-:Y:S04]  /*fcf0*/  STL.64 [R1], R196 ;  /* 0x000000c401007387 */ /* 0x0001e80000100a00 */
[----:B------:R-:W2:Y:S04]  /*fd00*/  LDL.LU R0, [R1+0x8a8] ;  /* 0x0008a80001007983 */ /* 0x000ea80000300800 */
[----:B------:R1:W-:Y:S01]  /*fd10*/  STL.64 [R1+0x8], R192 ;  /* 0x000008c001007387 */ /* 0x0003e20000100a00 */
[----:B------:R-:W-:-:S03]  /*fd20*/  IMAD.MOV.U32 R194, RZ, RZ, R2 ;  /* 0x000000ffffc27224 */ /* 0x000fc600078e0002 */
[----:B------:R-:W3:Y:S01]  /*fd30*/  LDL.LU R2, [R1+0x8a4] ;  /* 0x0008a40001027983 */ /* 0x000ee20000300800 */
[----:B0-----:R-:W-:Y:S02]  /*fd40*/  IMAD.MOV.U32 R196, RZ, RZ, R238 ;  /* 0x000000ffffc47224 */ /* 0x001fe400078e00ee */
[----:B------:R-:W-:Y:S01]  /*fd50*/  IMAD.MOV.U32 R197, RZ, RZ, R237 ;  /* 0x000000ffffc57224 */ /* 0x000fe200078e00ed */
[----:B------:R0:W-:Y:S01]  /*fd60*/  STL.64 [R1+0x10], R194 ;  /* 0x000010c201007387 */ /* 0x0001e20000100a00 */
[----:B-1----:R-:W-:Y:S02]  /*fd70*/  IMAD.MOV.U32 R192, RZ, RZ, R236 ;  /* 0x000000ffffc07224 */ /* 0x002fe400078e00ec */
[----:B------:R-:W-:-:S05]  /*fd80*/  IMAD.MOV.U32 R193, RZ, RZ, R235 ;  /* 0x000000ffffc17224 */ /* 0x000fca00078e00eb */
[----:B------:R1:W-:Y:S01]  /*fd90*/  STL.64 [R1+0x18], R192 ;  /* 0x000018c001007387 */ /* 0x0003e20000100a00 */
[----:B0-----:R-:W-:Y:S02]  /*fda0*/  IMAD.MOV.U32 R194, RZ, RZ, R240 ;  /* 0x000000ffffc27224 */ /* 0x001fe400078e00f0 */
[----:B------:R-:W-:Y:S01]  /*fdb0*/  IMAD.MOV.U32 R195, RZ, RZ, R239 ;  /* 0x000000ffffc37224 */ /* 0x000fe200078e00ef */
[----:B------:R-:W-:Y:S01]  /*fdc0*/  STL.64 [R1+0x20], R196 ;  /* 0x000020c401007387 */ /* 0x000fe20000100a00 */
[----:B-1----:R-:W-:Y:S02]  /*fdd0*/  IMAD.MOV.U32 R193, RZ, RZ, R241 ;  /* 0x000000ffffc17224 */ /* 0x002fe400078e00f1 */
[----:B----4-:R-:W-:Y:S02]  /*fde0*/  IMAD.MOV.U32 R192, RZ, RZ, R248 ;  /* 0x000000ffffc07224 */ /* 0x010fe400078e00f8 */
[----:B------:R-:W4:Y:S04]  /*fdf0*/  LDL.LU R248, [R1+0x8a0] ;  /* 0x0008a00001f87983 */ /* 0x000f280000300800 */
[----:B------:R2:W-:Y:S02]  /*fe00*/  STL.64 [R1+0x28], R194 ;  /* 0x000028c201007387 */ /* 0x0005e40000100a00 */
[----:B--2---:R-:W-:-:S02]  /*fe10*/  IMAD.MOV.U32 R194, RZ, RZ, R0 ;  /* 0x000000ffffc27224 */ /* 0x004fc400078e0000 */
[----:B------:R-:W2:Y:S01]  /*fe20*/  LDL.LU R0, [R1+0x89c] ;  /* 0x00089c0001007983 */ /* 0x000ea20000300800 */
[----:B------:R-:W-:-:S03]  /*fe30*/  IMAD.MOV.U32 R195, RZ, RZ, R250 ;  /* 0x000000ffffc37224 */ /* 0x000fc600078e00fa */
[----:B------:R0:W-:Y:S04]  /*fe40*/  STL.64 [R1+0x228], R192 ;  /* 0x000228c001007387 */ /* 0x0001e80000100a00 */
[----:B------:R-:W3:Y:S04]  /*fe50*/  LDL.LU R250, [R1+0x4c] ;  /* 0x00004c0001fa7983 */ /* 0x000ee80000300800 */
[----:B------:R1:W-:Y:S01]  /*fe60*/  STL.64 [R1+0x230], R194 ;  /* 0x000230c201007387 */ /* 0x0003e20000100a00 */
[----:B0-----:R-:W-:Y:S02]  /*fe70*/  IMAD.MOV.U32 R192, RZ, RZ, R249 ;  /* 0x000000ffffc07224 */ /* 0x001fe400078e00f9 */
[----:B------:R-:W-:-:S02]  /*fe80*/  IMAD.MOV.U32 R193, RZ, RZ, R251 ;  /* 0x000000ffffc17224 */ /* 0x000fc400078e00fb */
[----:B------:R-:W3:Y:S04]  /*fe90*/  LDL.LU R251, [R1+0x334] ;  /* 0x0003340001fb7983 */ /* 0x000ee80000300800 */
[----:B------:R2:W-:Y:S04]  /*fea0*/  STL.64 [R1+0x238], R192 ;  /* 0x000238c001007387 */ /* 0x0005e80000100a00 */
[----:B-1----:R-:W4:Y:S04]  /*feb0*/  LDL.LU R194, [R1+0x5c] ;  /* 0x00005c0001c27983 */ /* 0x002f280000300800 */
        /* <DEDUP_REMOVED lines=47> */
[----:B------:R-:W3:Y:S01]  /*101b0*/  LDL.LU R249, [R1+0x13c] ;  /* 0x00013c0001f97983 */ /* 0x000ee20000300800 */
[----:B--2---:R-:W-:-:S03]  /*101c0*/  IMAD.MOV.U32 R192, RZ, RZ, R0 ;  /* 0x000000ffffc07224 */ /* 0x004fc600078e0000 */
[----:B------:R-:W2:Y:S01]  /*101d0*/  LDL.LU R0, [R1+0x898] ;  /* 0x0008980001007983 */ /* 0x000ea20000300800 */
[----:B----4-:R-:W-:-:S05]  /*101e0*/  IMAD.MOV.U32 R193, RZ, RZ, R194 ;  /* 0x000000ffffc17224 */ /* 0x010fca00078e00c2 */
[----:B------:R0:W-:Y:S01]  /*101f0*/  STL.64 [R1+0x250], R192 ;  /* 0x000250c001007387 */ /* 0x0001e20000100a00 */
[----:B---3--:R-:W-:Y:S02]  /*10200*/  IMAD.MOV.U32 R194, RZ, RZ, R196 ;  /* 0x000000ffffc27224 */ /* 0x008fe400078e00c4 */
[----:B------:R-:W-:Y:S01]  /*10210*/  IMAD.MOV.U32 R196, RZ, RZ, R198 ;  /* 0x000000ffffc47224 */ /* 0x000fe200078e00c6 */
[----:B0-----:R-:W3:Y:S01]  /*10220*/  LDL.LU.64 R192, [R1+0x890] ;  /* 0x0008900001c07983 */ /* 0x001ee20000300a00 */
[----:B------:R-:W-:-:S03]  /*10230*/  IMAD.MOV.U32 R198, RZ, RZ, R248 ;  /* 0x000000ffffc67224 */ /* 0x000fc600078e00f8 */
[----:B------:R0:W-:Y:S04]  /*10240*/  STL.64 [R1+0x258], R194 ;  /* 0x000258c201007387 */ /* 0x0001e80000100a00 */
[----:B0-----:R-:W4:Y:S04]  /*10250*/  LDL.LU.64 R194, [R1+0x888] ;  /* 0x0008880001c27983 */ /* 0x001f280000300a00 */
[----:B------:R0:W-:Y:S04]  /*10260*/  STL.64 [R1+0x260], R196 ;  /* 0x000260c401007387 */ /* 0x0001e80000100a00 */
[----:B0-----:R-:W3:Y:S04]  /*10270*/  LDL.LU.64 R196, [R1+0x880] ;  /* 0x0008800001c47983 */ /* 0x001ee80000300a00 */
[----:B------:R-:W4:Y:S04]  /*10280*/  LDL.LU R248, [R1+0x87c] ;  /* 0x00087c0001f87983 */ /* 0x000f280000300800 */
[----:B------:R2:W-:Y:S02]  /*10290*/  STL.64 [R1+0x268], R198 ;  /* 0x000268c601007387 */ /* 0x0005e40000100a00 */
[----:B--2---:R-:W-:-:S02]  /*102a0*/  IMAD.MOV.U32 R198, RZ, RZ, R0 ;  /* 0x000000ffffc67224 */ /* 0x004fc400078e0000 */
[----:B------:R-:W2:Y:S01]  /*102b0*/  LDL.LU R0, [R1+0x878] ;  /* 0x0008780001007983 */ /* 0x000ea20000300800 */
[----:B------:R-:W-:Y:S02]  /*102c0*/  IMAD.MOV.U32 R199, RZ, RZ, R200 ;  /* 0x000000ffffc77224 */ /* 0x000fe400078e00c8 */
[----:B------:R-:W-:-:S03]  /*102d0*/  IMAD.MOV.U32 R200, RZ, RZ, R202 ;  /* 0x000000ffffc87224 */ /* 0x000fc600078e00ca */
[----:B------:R0:W-:Y:S01]  /*102e0*/  STL.64 [R1+0x270], R198 ;  /* 0x000270c601007387 */ /* 0x0001e20000100a00 */
[----:B------:R-:W-:-:S03]  /*102f0*/  IMAD.MOV.U32 R202, RZ, RZ, R206 ;  /* 0x000000ffffca7224 */ /* 0x000fc600078e00ce */
[----:B0-----:R-:W3:Y:S04]  /*10300*/  LDL.LU.64 R198, [R1+0x870] ;  /* 0x0008700001c67983 */ /* 0x001ee80000300a00 */
[----:B------:R0:W-:Y:S02]  /*10310*/  STL.64 [R1+0x278], R200 ;  /* 0x000278c801007387 */ /* 0x0001e40000100a00 */
[----:B0-----:R-:W-:Y:S02]  /*10320*/  IMAD.MOV.U32 R200, RZ, RZ, R204 ;  /* 0x000000ffffc87224 */ /* 0x001fe400078e00cc */
[----:B------:R-:W-:Y:S02]  /*10330*/  IMAD.MOV.U32 R201, RZ, RZ, R203 ;  /* 0x000000ffffc97224 */ /* 0x000fe400078e00cb */
[----:B------:R-:W-:-:S03]  /*10340*/  IMAD.MOV.U32 R203, RZ, RZ, R205 ;  /* 0x000000ffffcb7224 */ /* 0x000fc600078e00cd */
[----:B------:R0:W-:Y:S01]  /*10350*/  STL.64 [R1+0x280], R200 ;  /* 0x000280c801007387 */ /* 0x0001e20000100a00 */
[----:B------:R-:W-:Y:S02]  /*10360*/  IMAD.MOV.U32 R204, RZ, RZ, R210 ;  /* 0x000000ffffcc7224 */ /* 0x000fe400078e00d2 */
[----:B------:R-:W-:Y:S01]  /*10370*/  IMAD.MOV.U32 R205, RZ, RZ, R209 ;  /* 0x000000ffffcd7224 */ /* 0x000fe200078e00d1 */
[----:B------:R1:W-:Y:S01]  /*10380*/  STL.64 [R1+0x288], R202 ;  /* 0x000288ca01007387 */ /* 0x0003e20000100a00 */
[----:B0-----:R-:W-:Y:S02]  /*10390*/  IMAD.MOV.U32 R200, RZ, RZ, R208 ;  /* 0x000000ffffc87224 */ /* 0x001fe400078e00d0 */
[----:B------:R-:W-:Y:S02]  /*103a0*/  IMAD.MOV.U32 R201, RZ, RZ, R207 ;  /* 0x000000ffffc97224 */ /* 0x000fe400078e00cf */
[----:B-1----:R-:W-:Y:S02]  /*103b0*/  IMAD.MOV.U32 R202, RZ, RZ, R212 ;  /* 0x000000ffffca7224 */ /* 0x002fe400078e00d4 */
[----:B------:R-:W-:Y:S01]  /*103c0*/  IMAD.MOV.U32 R203, RZ, RZ, R211 ;  /* 0x000000ffffcb7224 */ /* 0x000fe200078e00d3 */
[----:B------:R4:W-:Y:S04]  /*103d0*/  STL.64 [R1+0x290], R200 ;  /* 0x000290c801007387 */ /* 0x0009e80000100a00 */
[----:B------:R-:W-:Y:S01]  /*103e0*/  STL.64 [R1+0x298], R204 ;  /* 0x000298cc01007387 */ /* 0x000fe20000100a00 */
[----:B----4-:R-:W-:-:S03]  /*103f0*/  IMAD.MOV.U32 R200, RZ, RZ, R248 ;  /* 0x000000ffffc87224 */ /* 0x010fc600078e00f8 */
[----:B------:R-:W4:Y:S04]  /*10400*/  LDL.LU R248, [R1+0x868] ;  /* 0x0008680001f87983 */ /* 0x000f280000300800 */
[----:B------:R2:W-:Y:S02]  /*10410*/  STL.64 [R1+0x2a0], R202 ;  /* 0x0002a0ca01007387 */ /* 0x0005e40000100a00 */
[----:B--2---:R-:W-:Y:S02]  /*10420*/  IMAD.MOV.U32 R202, RZ, RZ, R0 ;  /* 0x000000ffffca7224 */ /* 0x004fe400078e0000 */
[----:B------:R-:W2:Y:S01]  /*10430*/  LDL.LU R0, [R1+0x864] ;  /* 0x0008640001007983 */ /* 0x000ea20000300800 */
        /* <DEDUP_REMOVED lines=11> */
[----:B------:R1:W-:Y:S04]  /*104f0*/  STL.64 [R1+0x2c0], R204 ;  /* 0x0002c0cc01007387 */ /* 0x0003e80000100a00 */
[----:B------:R3:W-:Y:S01]  /*10500*/  STL.64 [R1+0x2c8], R202 ;  /* 0x0002c8ca01007387 */ /* 0x0007e20000100a00 */
[----:B0-----:R-:W-:-:S02]  /*10510*/  IMAD.MOV.U32 R200, RZ, RZ, R222 ;  /* 0x000000ffffc87224 */ /* 0x001fc400078e00de */
[----:B------:R-:W-:Y:S02]  /*10520*/  IMAD.MOV.U32 R201, RZ, RZ, R221 ;  /* 0x000000ffffc97224 */ /* 0x000fe400078e00dd */
[----:B-1----:R-:W-:Y:S02]  /*10530*/  IMAD.MOV.U32 R204, RZ, RZ, R224 ;  /* 0x000000ffffcc7224 */ /* 0x002fe400078e00e0 */
[----:B------:R-:W-:Y:S01]  /*10540*/  IMAD.MOV.U32 R205, RZ, RZ, R223 ;  /* 0x000000ffffcd7224 */ /* 0x000fe200078e00df */
[----:B------:R4:W-:Y:S01]  /*10550*/  STL.64 [R1+0x2d0], R200 ;  /* 0x0002d0c801007387 */ /* 0x0009e20000100a00 */
[----:B---3--:R-:W-:Y:S02]  /*10560*/  IMAD.MOV.U32 R202, RZ, RZ, R226 ;  /* 0x000000ffffca7224 */ /* 0x008fe400078e00e2 */
[----:B------:R-:W-:Y:S01]  /*10570*/  IMAD.MOV.U32 R203, RZ, RZ, R225 ;  /* 0x000000ffffcb7224 */ /* 0x000fe200078e00e1 */
[----:B------:R2:W-:Y:S01]  /*10580*/  STL.64 [R1+0x2d8], R204 ;  /* 0x0002d8cc01007387 */ /* 0x0005e20000100a00 */
[----:B----4-:R-:W-:-:S03]  /*10590*/  IMAD.MOV.U32 R200, RZ, RZ, R248 ;  /* 0x000000ffffc87224 */ /* 0x010fc600078e00f8 */
[----:B------:R-:W3:Y:S04]  /*105a0*/  LDL.LU R248, [R1+0x860] ;  /* 0x0008600001f87983 */ /* 0x000ee80000300800 */
[----:B------:R0:W-:Y:S01]  /*105b0*/  STL.64 [R1+0x2e0], R202 ;  /* 0x0002e0ca01007387 */ /* 0x0001e20000100a00 */
[----:B--2---:R-:W-:-:S03]  /*105c0*/  IMAD.MOV.U32 R204, RZ, RZ, R0 ;  /* 0x000000ffffcc7224 */ /* 0x004fc600078e0000 */
[----:B------:R-:W2:Y:S01]  /*105d0*/  LDL.LU R0, [R1+0x85c] ;  /* 0x00085c0001007983 */ /* 0x000ea20000300800 */
[----:B------:R-:W-:Y:S02]  /*105e0*/  IMAD.MOV.U32 R201, RZ, RZ, R227 ;  /* 0x000000ffffc97224 */ /* 0x000fe400078e00e3 */
[----:B------:R-:W-:-:S03]  /*105f0*/  IMAD.MOV.U32 R205, RZ, RZ, R228 ;  /* 0x000000ffffcd7224 */ /* 0x000fc600078e00e4 */
[----:B------:R1:W-:Y:S01]  /*10600*/  STL.64 [R1+0x2e8], R200 ;  /* 0x0002e8c801007387 */ /* 0x0003e20000100a00 */
[----:B0-----:R-:W-:Y:S02]  /*10610*/  IMAD.MOV.U32 R202, RZ, RZ, R232 ;  /* 0x000000ffffca7224 */ /* 0x001fe400078e00e8 */
[----:B------:R-:W-:Y:S01]  /*10620*/  IMAD.MOV.U32 R203, RZ, RZ, R231 ;  /* 0x000000ffffcb7224 */ /* 0x000fe200078e00e7 */
[----:B------:R0:W-:Y:S01]  /*10630*/  STL.64 [R1+0x2f0], R204 ;  /* 0x0002f0cc01007387 */ /* 0x0001e20000100a00 */
[----:B-1----:R-:W-:Y:S02]  /*10640*/  IMAD.MOV.U32 R200, RZ, RZ, R230 ;  /* 0x000000ffffc87224 */ /* 0x002fe400078e00e6 */
[----:B------:R-:W-:Y:S02]  /*10650*/  IMAD.MOV.U32 R201, RZ, RZ, R229 ;  /* 0x000000ffffc97224 */ /* 0x000fe400078e00e5 */
[----:B0-----:R-:W-:Y:S02]  /*10660*/  IMAD.MOV.U32 R204, RZ, RZ, R234 ;  /* 0x000000ffffcc7224 */ /* 0x001fe400078e00ea */
        /* <DEDUP_REMOVED lines=9> */
[----:B----4-:R-:W-:Y:S02]  /*10700*/  IMAD.MOV.U32 R204, RZ, RZ, R240 ;  /* 0x000000ffffcc7224 */ /* 0x010fe400078e00f0 */
[----:B------:R-:W-:Y:S01]  /*10710*/  IMAD.MOV.U32 R205, RZ, RZ, R239 ;  /* 0x000000ffffcd7224 */ /* 0x000fe200078e00ef */
[----:B------:R1:W-:Y:S04]  /*10720*/  STL.64 [R1+0x318], R202 ;  /* 0x000318ca01007387 */ /* 0x0003e80000100a00 */
[----:B------:R-:W-:Y:S01]  /*10730*/  STL.64 [R1+0x320], R204 ;  /* 0x000320cc01007387 */ /* 0x000fe20000100a00 */
[----:B0-----:R-:W-:-:S02]  /*10740*/  IMAD.MOV.U32 R201, RZ, RZ, R241 ;  /* 0x000000ffffc97224 */ /* 0x001fc400078e00f1 */
[----:B-1----:R-:W-:Y:S02]  /*10750*/  IMAD.MOV.U32 R203, RZ, RZ, R249 ;  /* 0x000000ffffcb7224 */ /* 0x002fe400078e00f9 */
[----:B---3--:R-:W-:Y:S02]  /*10760*/  IMAD.MOV.U32 R200, RZ, RZ, R248 ;  /* 0x000000ffffc87224 */ /* 0x008fe400078e00f8 */
[----:B--2---:R-:W-:Y:S02]  /*10770*/  IMAD.MOV.U32 R202, RZ, RZ, R0 ;  /* 0x000000ffffca7224 */ /* 0x004fe400078e0000 */
[----:B------:R-:W2:Y:S04]  /*10780*/  LDL.LU R0, [R1+0x858] ;  /* 0x0008580001007983 */ /* 0x000ea80000300800 */
[----:B------:R0:W-:Y:S04]  /*10790*/  STL.64 [R1+0x328], R200 ;  /* 0x000328c801007387 */ /* 0x0001e80000100a00 */
[----:B0-----:R-:W3:Y:S04]  /*107a0*/  LDL.LU R201, [R1+0x144] ;  /* 0x0001440001c97983 */ /* 0x001ee80000300800 */
[----:B------:R-:W4:Y:S04]  /*107b0*/  LDL.LU R248, [R1+0x3b0] ;  /* 0x0003b00001f87983 */ /* 0x000f280000300800 */
[----:B------:R0:W-:Y:S04]  /*107c0*/  STL.64 [R1+0x330], R202 ;  /* 0x000330ca01007387 */ /* 0x0001e80000100a00 */
[----:B------:R-:W3:Y:S04]  /*107d0*/  LDL.LU R249, [R1+0x14c] ;  /* 0x00014c0001f97983 */ /* 0x000ee80000300800 */
        /* <DEDUP_REMOVED lines=40> */
[----:B----4-:R-:W-:-:S02]  /*10a60*/  IMAD.MOV.U32 R200, RZ, RZ, R248 ;  /* 0x000000ffffc87224 */ /* 0x010fc400078e00f8 */
[----:B--2---:R-:W-:-:S03]  /*10a70*/  IMAD.MOV.U32 R248, RZ, RZ, R0 ;  /* 0x000000fffff87224 */ /* 0x004fc600078e0000 */
[----:B---3--:R0:W-:Y:S04]  /*10a80*/  STL.64 [R1+0x338], R200 ;  /* 0x000338c801007387 */ /* 0x0081e80000100a00 */
[----:B0-----:R-:W2:Y:S04]  /*10a90*/  LDL.LU.64 R200, [R1+0x850] ;  /* 0x0008500001c87983 */ /* 0x001ea80000300a00 */
[----:B------:R-:W3:Y:S04]  /*10aa0*/  LDL.LU R0, [R1+0x848] ;  /* 0x0008480001007983 */ /* 0x000ee80000300800 */
[----:B------:R0:W-:Y:S04]  /*10ab0*/  STL.64 [R1+0x340], R248 ;  /* 0x000340f801007387 */ /* 0x0001e80000100a00 */
[----:B0-----:R-:W4:Y:S01]  /*10ac0*/  LDL.LU.64 R248, [R1+0x840] ;  /* 0x0008400001f87983 */ /* 0x001f220000300a00 */
[----:B------:R-:W-:-:S04]  /*10ad0*/  LOP3.LUT R203, R203, R202, RZ, 0x3c, !PT ;  /* 0x000000cacbcb7212 */ /* 0x000fc800078e3cff */
[C---:B------:R-:W-:Y:S01]  /*10ae0*/  LOP3.LUT R202, R203.reuse, R202, RZ, 0x3c, !PT ;  /* 0x000000cacbca7212 */ /* 0x040fe200078e3cff */
[----:B----4-:R0:W-:Y:S04]  /*10af0*/  STL.64 [R1+0x348], R248 ;  /* 0x000348f801007387 */ /* 0x0101e80000100a00 */
[----:B0-----:R-:W4:Y:S01]  /*10b00*/  LDL.LU R249, [R1+0x83c] ;  /* 0x00083c0001f97983 */ /* 0x001f220000300800 */
[----:B------:R-:W-:Y:S01]  /*10b10*/  LOP3.LUT R203, R203, R202, RZ, 0x3c, !PT ;  /* 0x000000cacbcb7212 */ /* 0x000fe200078e3cff */
[----:B------:R-:W0:Y:S04]  /*10b20*/  LDC R248, c[0x0][0x23c] ;  /* 0x00008f00fff87b82 */ /* 0x000e280000000800 */
[----:B------:R1:W-:Y:S02]  /*10b30*/  STL.64 [R1+0x350], R202 ;  /* 0x000350ca01007387 */ /* 0x0003e40000100a00 */
[----:B-1----:R-:W-:-:S02]  /*10b40*/  IMAD.MOV.U32 R203, RZ, RZ, R204 ;  /* 0x000000ffffcb7224 */ /* 0x002fc400078e00cc */
[----:B---3--:R-:W-:Y:S02]  /*10b50*/  IMAD.MOV.U32 R204, RZ, RZ, R0 ;  /* 0x000000ffffcc7224 */ /* 0x008fe400078e0000 */
[----:B----4-:R-:W-:Y:S02]  /*10b60*/  IMAD.MOV.U32 R202, RZ, RZ, R249 ;  /* 0x000000ffffca7224 */ /* 0x010fe400078e00f9 */
[----:B------:R-:W3:Y:S04]  /*10b70*/  LDL.LU R249, [R1+0x838] ;  /* 0x0008380001f97983 */ /* 0x000ee80000300800 */
[----:B------:R1:W-:Y:S04]  /*10b80*/  STL.64 [R1+0x358], R202 ;  /* 0x000358ca01007387 */ /* 0x0003e80000100a00 */
[----:B-1----:R-:W4:Y:S04]  /*10b90*/  LDL.LU.64 R202, [R1+0x830] ;  /* 0x0008300001ca7983 */ /* 0x002f280000300a00 */
[----:B------:R-:W2:Y:S01]  /*10ba0*/  LDL.LU R0, [R1+0x828] ;  /* 0x0008280001007983 */ /* 0x000ea20000300800 */
[----:B------:R-:W-:-:S02]  /*10bb0*/  LOP3.LUT R207, R207, R206, RZ, 0x3c, !PT ;  /* 0x000000cecfcf7212 */ /* 0x000fc400078e3cff */
[----:B------:R-:W-:Y:S02]  /*10bc0*/  LOP3.LUT R209, R209, R208, RZ, 0x3c, !PT ;  /* 0x000000d0d1d17212 */ /* 0x000fe400078e3cff */
[----:B------:R-:W-:Y:S02]  /*10bd0*/  LOP3.LUT R206, R207, R206, RZ, 0x3c, !PT ;  /* 0x000000cecfce7212 */ /* 0x000fe400078e3cff */
[----:B------:R-:W-:Y:S02]  /*10be0*/  LOP3.LUT R208, R209, R208, RZ, 0x3c, !PT ;  /* 0x000000d0d1d07212 */ /* 0x000fe400078e3cff */
[----:B------:R-:W-:Y:S01]  /*10bf0*/  LOP3.LUT R207, R207, R206, RZ, 0x3c, !PT ;  /* 0x000000cecfcf7212 */ /* 0x000fe200078e3cff */
[----:B------:R1:W-:Y:S01]  /*10c00*/  STL.64 [R1+0x360], R204 ;  /* 0x000360cc01007387 */ /* 0x0003e20000100a00 */
[----:B------:R-:W-:-:S03]  /*10c10*/  LOP3.LUT R209, R209, R208, RZ, 0x3c, !PT ;  /* 0x000000d0d1d17212 */ /* 0x000fc600078e3cff */
[----:B-1----:R-:W4:Y:S04]  /*10c20*/  LDL.LU.64 R204, [R1+0x820] ;  /* 0x0008200001cc7983 */ /* 0x002f280000300a00 */
[----:B------:R1:W-:Y:S04]  /*10c30*/  STL.64 [R1+0x368], R206 ;  /* 0x000368ce01007387 */ /* 0x0003e80000100a00 */
[----:B-1----:R-:W4:Y:S04]  /*10c40*/  LDL.LU.64 R206, [R1+0x818] ;  /* 0x0008180001ce7983 */ /* 0x002f280000300a00 */
[----:B------:R1:W-:Y:S02]  /*10c50*/  STL.64 [R1+0x370], R208 ;  /* 0x000370d001007387 */ /* 0x0003e40000100a00 */
[----:B-1----:R-:W-:-:S02]  /*10c60*/  IMAD.MOV.U32 R209, RZ, RZ, R210 ;  /* 0x000000ffffd17224 */ /* 0x002fc400078e00d2 */
[----:B---3--:R-:W-:Y:S02]  /*10c70*/  IMAD.MOV.U32 R208, RZ, RZ, R249 ;  /* 0x000000ffffd07224 */ /* 0x008fe400078e00f9 */
[----:B------:R-:W3:Y:S04]  /*10c80*/  LDL.LU R249, [R1+0x810] ;  /* 0x0008100001f97983 */ /* 0x000ee80000300800 */
[----:B------:R1:W-:Y:S04]  /*10c90*/  STL.64 [R1+0x378], R208 ;  /* 0x000378d001007387 */ /* 0x0003e80000100a00 */
[----:B-1----:R-:W4:Y:S01]  /*10ca0*/  LDL.LU.64 R208, [R1+0x808] ;  /* 0x0008080001d07983 */ /* 0x002f220000300a00 */
[----:B--2---:R-:W-:-:S03]  /*10cb0*/  IMAD.MOV.U32 R210, RZ, RZ, R0 ;  /* 0x000000ffffd27224 */ /* 0x004fc600078e0000 */
[----:B------:R-:W2:Y:S01]  /*10cc0*/  LDL.LU R0, [R1+0x800] ;  /* 0x0008000001007983 */ /* 0x000ea20000300800 */
[----:B------:R-:W-:Y:S02]  /*10cd0*/  LOP3.LUT R213, R213, R212, RZ, 0x3c, !PT ;  /* 0x000000d4d5d57212 */ /* 0x000fe400078e3cff */
        /* <DEDUP_REMOVED lines=29> */
[----:B------:R-:W-:Y:S02]  /*10eb0*/  IMAD.MOV.U32 R222, RZ, RZ, R223 ;  /* 0x000000ffffde7224 */ /* 0x000fe400078e00df */
        /* <DEDUP_REMOVED lines=48> */
[----:B------:R-:W-:Y:S02]  /*111c0*/  LOP3.LUT R238, R239, R238, RZ, 0x3c, !PT ;  /* 0x000000eeefee7212 */ /* 0x000fe400078e3cff */
[----:B------:R-:W-:-:S02]  /*111d0*/  LOP3.LUT R237, R237, R236, RZ, 0x3c, !PT ;  /* 0x000000eceded7212 */ /* 0x000fc400078e3cff */
[----:B------:R-:W-:Y:S01]  /*111e0*/  LOP3.LUT R240, R241, R240, RZ, 0x3c, !PT ;  /* 0x000000f0f1f07212 */ /* 0x000fe200078e3cff */
[----:B------:R1:W-:Y:S01]  /*111f0*/  STL.64 [R1+0x400], R234 ;  /* 0x000400ea01007387 */ /* 0x0003e20000100a00 */
[----:B------:R-:W-:Y:S02]  /*11200*/  LOP3.LUT R239, R239, R238, RZ, 0x3c, !PT ;  /* 0x000000eeefef7212 */ /* 0x000fe400078e3cff */
[----:B------:R-:W-:Y:S01]  /*11210*/  LOP3.LUT R241, R241, R240, RZ, 0x3c, !PT ;  /* 0x000000f0f1f17212 */ /* 0x000fe200078e3cff */
[----:B-1----:R-:W4:Y:S04]  /*11220*/  LDL.LU.64 R234, [R1+0x758] ;  /* 0x0007580001ea7983 */ /* 0x002f280000300a00 */
[----:B------:R1:W-:Y:S04]  /*11230*/  STL.64 [R1+0x408], R236 ;  /* 0x000408ec01007387 */ /* 0x0003e80000100a00 */
[----:B-1----:R-:W4:Y:S04]  /*11240*/  LDL.LU.64 R236, [R1+0x750] ;  /* 0x0007500001ec7983 */ /* 0x002f280000300a00 */
[----:B------:R1:W-:Y:S04]  /*11250*/  STL.64 [R1+0x410], R238 ;  /* 0x000410ee01007387 */ /* 0x0003e80000100a00 */
[----:B-1----:R-:W4:Y:S04]  /*11260*/  LDL.LU.64 R238, [R1+0x748] ;  /* 0x0007480001ee7983 */ /* 0x002f280000300a00 */
[----:B------:R3:W-:Y:S02]  /*11270*/  STL.64 [R1+0x418], R240 ;  /* 0x000418f001007387 */ /* 0x0007e40000100a00 */
[----:B---3--:R-:W-:-:S02]  /*11280*/  IMAD.MOV.U32 R241, RZ, RZ, R249 ;  /* 0x000000fffff17224 */ /* 0x008fc400078e00f9 */
[----:B--2---:R-:W-:-:S05]  /*11290*/  IMAD.MOV.U32 R240, RZ, RZ, R0 ;  /* 0x000000fffff07224 */ /* 0x004fca00078e0000 */
[----:B------:R1:W-:Y:S04]  /*112a0*/  STL.64 [R1+0x420], R240 ;  /* 0x000420f001007387 */ /* 0x0003e80000100a00 */
[----:B-1----:R-:W2:Y:S01]  /*112b0*/  LDL.LU.64 R240, [R1+0x740] ;  /* 0x0007400001f07983 */ /* 0x002ea20000300a00 */
[----:B0-----:R-:W-:-:S04]  /*112c0*/  IMAD.SHL.U32 R248, R248, 0x40, RZ ;  /* 0x00000040f8f87824 */ /* 0x001fc800078e00ff */
[----:B----4-:R-:W-:-:S04]  /*112d0*/  IMAD.WIDE R232, R248, 0x2, R232 ;  /* 0x00000002f8e87825 */ /* 0x010fc800078e02e8 */
[----:B------:R-:W-:-:S04]  /*112e0*/  IMAD.WIDE R234, R248, 0x2, R234 ;  /* 0x00000002f8ea7825 */ /* 0x000fc800078e02ea */
        /* <DEDUP_REMOVED lines=33> */
[----:B------:R-:W-:Y:S01]  /*11500*/  IMAD.WIDE R168, R248, 0x2, R168 ;  /* 0x00000002f8a87825 */ /* 0x000fe200078e02a8 */
[----:B------:R-:W-:-:S03]  /*11510*/  LOP3.LUT R157, R157, R156, RZ, 0x3c, !PT ;  /* 0x0000009c9d9d7212 */ /* 0x000fc600078e3cff */
[----:B------:R-:W-:Y:S01]  /*11520*/  IMAD.WIDE R166, R248, 0x2, R166 ;  /* 0x00000002f8a67825 */ /* 0x000fe200078e02a6 */
[----:B------:R-:W-:-:S03]  /*11530*/  LOP3.LUT R154, R155, R154, RZ, 0x3c, !PT ;  /* 0x0000009a9b9a7212 */ /* 0x000fc600078e3cff */
[----:B------:R-:W-:-:S04]  /*11540*/  IMAD.WIDE R164, R248, 0x2, R164 ;  /* 0x00000002f8a47825 */ /* 0x000fc800078e02a4 */
[----:B------:R-:W-:-:S04]  /*11550*/  IMAD.WIDE R162, R248, 0x2, R162 ;  /* 0x00000002f8a27825 */ /* 0x000fc800078e02a2 */
[----:B------:R-:W-:Y:S01]  /*11560*/  IMAD.WIDE R160, R248, 0x2, R160 ;  /* 0x00000002f8a07825 */ /* 0x000fe200078e02a0 */
[----:B------:R-:W-:-:S03]  /*11570*/  LOP3.LUT R155, R155, R154, RZ, 0x3c, !PT ;  /* 0x0000009a9b9b7212 */ /* 0x000fc600078e3cff */
[----:B------:R-:W-:-:S04]  /*11580*/  IMAD.WIDE R158, R248, 0x2, R158 ;  /* 0x00000002f89e7825 */ /* 0x000fc800078e029e */
[----:B------:R-:W-:-:S04]  /*11590*/  IMAD.WIDE R156, R248, 0x2, R156 ;  /* 0x00000002f89c7825 */ /* 0x000fc800078e029c */
[----:B------:R-:W-:-:S04]  /*115a0*/  IMAD.WIDE R154, R248, 0x2, R154 ;  /* 0x00000002f89a7825 */ /* 0x000fc800078e029a */
[----:B------:R-:W-:-:S04]  /*115b0*/  IMAD.WIDE R152, R248, 0x2, R152 ;  /* 0x00000002f8987825 */ /* 0x000fc800078e0298 */
[----:B--2---:R-:W-:-:S05]  /*115c0*/  IMAD.WIDE R240, R248, 0x2, R240 ;  /* 0x00000002f8f07825 */ /* 0x004fca00078e02f0 */
[----:B------:R-:W-:Y:S04]  /*115d0*/  STL.64 [R1+0x220], R240 ;  /* 0x000220f001007387 */ /* 0x000fe80000100a00 */
[----:B------:R-:W-:Y:S04]  /*115e0*/  STL.64 [R1+0x218], R238 ;  /* 0x000218ee01007387 */ /* 0x000fe80000100a00 */
[----:B------:R0:W-:Y:S04]  /*115f0*/  STL.64 [R1+0x210], R236 ;  /* 0x000210ec01007387 */ /* 0x0001e80000100a00 */
[----:B------:R-:W-:Y:S04]  /*11600*/  STL.64 [R1+0x208], R234 ;  /* 0x000208ea01007387 */ /* 0x000fe80000100a00 */
        /* <DEDUP_REMOVED lines=37> */
[----:B0-----:R-:W2:Y:S04]  /*11860*/  LDL.LU.64 R236, [R1] ;  /* 0x0000000001ec7983 */ /* 0x001ea80000300a00 */
[----:B------:R-:W-:Y:S04]  /*11870*/  STL.64 [R1+0xd8], R158 ;  /* 0x0000d89e01007387 */ /* 0x000fe80000100a00 */
[----:B------:R-:W-:Y:S04]  /*11880*/  STL.64 [R1+0xd0], R156 ;  /* 0x0000d09c01007387 */ /* 0x000fe80000100a00 */
[----:B-1----:R-:W3:Y:S04]  /*11890*/  LDL.LU.64 R212, [R1+0x8] ;  /* 0x0000080001d47983 */ /* 0x002ee80000300a00 */
[----:B------:R-:W4:Y:S04]  /*118a0*/  LDL.LU.64 R238, [R1+0x10] ;  /* 0x0000100001ee7983 */ /* 0x000f280000300a00 */
[----:B------:R-:W-:Y:S04]  /*118b0*/  STL.64 [R1+0xc8], R154 ;  /* 0x0000c89a01007387 */ /* 0x000fe80000100a00 */
[----:B------:R-:W4:Y:S04]  /*118c0*/  LDL.LU.64 R214, [R1+0x18] ;  /* 0x0000180001d67983 */ /* 0x000f280000300a00 */
[----:B------:R-:W4:Y:S04]  /*118d0*/  LDL.LU.64 R216, [R1+0x20] ;  /* 0x0000200001d87983 */ /* 0x000f280000300a00 */
[----:B------:R-:W-:Y:S04]  /*118e0*/  STL.64 [R1+0xc0], R152 ;  /* 0x0000c09801007387 */ /* 0x000fe80000100a00 */
[----:B------:R-:W4:Y:S04]  /*118f0*/  LDL.LU.64 R218, [R1+0x28] ;  /* 0x0000280001da7983 */ /* 0x000f280000300a00 */
[----:B------:R-:W4:Y:S04]  /*11900*/  LDL.LU.64 R220, [R1+0x228] ;  /* 0x0002280001dc7983 */ /* 0x000f280000300a00 */
[----:B------:R-:W4:Y:S01]  /*11910*/  LDL.LU.64 R240, [R1+0x230] ;  /* 0x0002300001f07983 */ /* 0x000f220000300a00 */
[----:B------:R-:W-:-:S03]  /*11920*/  IMAD.WIDE R22, R248, 0x2, R22 ;  /* 0x00000002f8167825 */ /* 0x000fc600078e0216 */
[----:B------:R-:W4:Y:S01]  /*11930*/  LDL.LU.64 R224, [R1+0x238] ;  /* 0x0002380001e07983 */ /* 0x000f220000300a00 */
[----:B------:R-:W-:-:S04]  /*11940*/  IMAD.WIDE R20, R248, 0x2, R20 ;  /* 0x00000002f8147825 */ /* 0x000fc800078e0214 */
[C---:B------:R-:W-:Y:S01]  /*11950*/  IMAD.WIDE R18, R248.reuse, 0x2, R18 ;  /* 0x00000002f8127825 */ /* 0x040fe200078e0212 */
[----:B------:R-:W-:Y:S03]  /*11960*/  STL.64 [R1+0xb8], R22 ;  /* 0x0000b81601007387 */ /* 0x000fe60000100a00 */
[C---:B------:R-:W-:Y:S01]  /*11970*/  IMAD.WIDE R16, R248.reuse, 0x2, R16 ;  /* 0x00000002f8107825 */ /* 0x040fe200078e0210 */
[----:B------:R-:W-:Y:S03]  /*11980*/  STL.64 [R1+0xb0], R20 ;  /* 0x0000b01401007387 */ /* 0x000fe60000100a00 */
[C---:B------:R-:W-:Y:S01]  /*11990*/  IMAD.WIDE R14, R248.reuse, 0x2, R14 ;  /* 0x00000002f80e7825 */ /* 0x040fe200078e020e */
[----:B------:R-:W-:Y:S03]  /*119a0*/  STL.64 [R1+0xa8], R18 ;  /* 0x0000a81201007387 */ /* 0x000fe60000100a00 */
[C---:B------:R-:W-:Y:S01]  /*119b0*/  IMAD.WIDE R12, R248.reuse, 0x2, R12 ;  /* 0x00000002f80c7825 */ /* 0x040fe200078e020c */
[----:B------:R-:W-:Y:S04]  /*119c0*/  STL.64 [R1+0xa0], R16 ;  /* 0x0000a01001007387 */ /* 0x000fe80000100a00 */
[----:B------:R-:W4:Y:S04]  /*119d0*/  LDL.LU.64 R222, [R1+0x250] ;  /* 0x0002500001de7983 */ /* 0x000f280000300a00 */
[----:B------:R-:W-:Y:S04]  /*119e0*/  STL.64 [R1+0x98], R14 ;  /* 0x0000980e01007387 */ /* 0x000fe80000100a00 */
[----:B------:R-:W4:Y:S04]  /*119f0*/  LDL.LU.64 R226, [R1+0x258] ;  /* 0x0002580001e27983 */ /* 0x000f280000300a00 */
[----:B------:R0:W-:Y:S04]  /*11a00*/  STL.64 [R1+0x90], R12 ;  /* 0x0000900c01007387 */ /* 0x0001e80000100a00 */
[----:B------:R-:W4:Y:S01]  /*11a10*/  LDL.LU.64 R228, [R1+0x260] ;  /* 0x0002600001e47983 */ /* 0x000f220000300a00 */
[----:B0-----:R-:W-:-:S04]  /*11a20*/  IMAD.WIDE R12, R248, 0x2, R10 ;  /* 0x00000002f80c7825 */ /* 0x001fc800078e020a */
[C---:B------:R-:W-:Y:S01]  /*11a30*/  IMAD.WIDE R10, R248.reuse, 0x2, R8 ;  /* 0x00000002f80a7825 */ /* 0x040fe200078e0208 */
[----:B------:R-:W-:Y:S03]  /*11a40*/  STL.64 [R1+0x88], R12 ;  /* 0x0000880c01007387 */ /* 0x000fe60000100a00 */
[C---:B------:R-:W-:Y:S01]  /*11a50*/  IMAD.WIDE R8, R248.reuse, 0x2, R6 ;  /* 0x00000002f8087825 */ /* 0x040fe200078e0206 */
[----:B------:R-:W4:Y:S03]  /*11a60*/  LDL.LU.64 R230, [R1+0x268] ;  /* 0x0002680001e67983 */ /* 0x000f260000300a00 */
[C---:B------:R-:W-:Y:S01]  /*11a70*/  IMAD.WIDE R6, R248.reuse, 0x2, R4 ;  /* 0x00000002f8067825 */ /* 0x040fe200078e0204 */
[----:B------:R-:W-:Y:S04]  /*11a80*/  STL.64 [R1+0x80], R10 ;  /* 0x0000800a01007387 */ /* 0x000fe80000100a00 */
[----:B------:R-:W-:Y:S01]  /*11a90*/  STL.64 [R1+0x78], R8 ;  /* 0x0000780801007387 */ /* 0x000fe20000100a00 */
[----:B------:R-:W-:-:S03]  /*11aa0*/  IMAD.WIDE R4, R248, 0x2, R242 ;  /* 0x00000002f8047825 */ /* 0x000fc600078e02f2 */
[----:B------:R-:W4:Y:S04]  /*11ab0*/  LDL.LU.64 R232, [R1+0x270] ;  /* 0x0002700001e87983 */ /* 0x000f280000300a00 */
[----:B------:R0:W-:Y:S04]  /*11ac0*/  STL.64 [R1+0x70], R6 ;  /* 0x0000700601007387 */ /* 0x0001e80000100a00 */
[----:B------:R-:W4:Y:S04]  /*11ad0*/  LDL.LU.64 R234, [R1+0x278] ;  /* 0x0002780001ea7983 */ /* 0x000f280000300a00 */
[----:B------:R1:W-:Y:S01]  /*11ae0*/  STL.64 [R1+0x68], R4 ;  /* 0x0000680401007387 */ /* 0x0003e20000100a00 */
[----:B0-----:R-:W-:-:S05]  /*11af0*/  IMAD.WIDE R6, R248, 0x2, R244 ;  /* 0x00000002f8067825 */ /* 0x001fca00078e02f4 */
[----:B------:R2:W-:Y:S01]  /*11b00*/  STL.64 [R1+0x60], R6 ;  /* 0x0000600601007387 */ /* 0x0005e20000100a00 */
[----:B-1----:R-:W-:-:S04]  /*11b10*/  IMAD.WIDE R4, R248, 0x2, R246 ;  /* 0x00000002f8047825 */ /* 0x002fc800078e02f6 */
[C---:B--2---:R-:W-:Y:S02]  /*11b20*/  IMAD.WIDE R6, R248.reuse, 0x2, R236 ;  /* 0x00000002f8067825 */ /* 0x044fe400078e02ec */
[----:B------:R-:W2:Y:S04]  /*11b30*/  LDL.LU.64 R236, [R1+0x280] ;  /* 0x0002800001ec7983 */ /* 0x000ea80000300a00 */
[----:B------:R3:W-:Y:S04]  /*11b40*/  STL.64 [R1+0x58], R4 ;  /* 0x0000580401007387 */ /* 0x0007e80000100a00 */
[----:B------:R4:W-:Y:S01]  /*11b50*/  STL.64 [R1+0x50], R6 ;  /* 0x0000500601007387 */ /* 0x0009e20000100a00 */
[----:B---3--:R-:W-:-:S04]  /*11b60*/  IMAD.WIDE R4, R248, 0x2, R212 ;  /* 0x00000002f8047825 */ /* 0x008fc800078e02d4 */
[C---:B----4-:R-:W-:Y:S02]  /*11b70*/  IMAD.WIDE R6, R248.reuse, 0x2, R238 ;  /* 0x00000002f8067825 */ /* 0x050fe400078e02ee */
[----:B------:R-:W3:Y:S04]  /*11b80*/  LDL.LU.64 R238, [R1+0x288] ;  /* 0x0002880001ee7983 */ /* 0x000ee80000300a00 */
[----:B------:R0:W-:Y:S04]  /*11b90*/  STL.64 [R1+0x48], R4 ;  /* 0x0000480401007387 */ /* 0x0001e80000100a00 */
[----:B------:R1:W-:Y:S01]  /*11ba0*/  STL.64 [R1+0x40], R6 ;  /* 0x0000400601007387 */ /* 0x0003e20000100a00 */
[----:B------:R-:W-:-:S04]  /*11bb0*/  IMAD.WIDE R8, R248, 0x2, R218 ;  /* 0x00000002f8087825 */ /* 0x000fc800078e02da */
[----:B0-----:R-:W-:-:S04]  /*11bc0*/  IMAD.WIDE R4, R248, 0x2, R214 ;  /* 0x00000002f8047825 */ /* 0x001fc800078e02d6 */
[C---:B-1----:R-:W-:Y:S01]  /*11bd0*/  IMAD.WIDE R6, R248.reuse, 0x2, R216 ;  /* 0x00000002f8067825 */ /* 0x042fe200078e02d8 */
[----:B------:R-:W-:Y:S04]  /*11be0*/  STL.64 [R1+0x38], R4 ;  /* 0x0000380401007387 */ /* 0x000fe80000100a00 */
[----:B------:R0:W-:Y:S04]  /*11bf0*/  STL.64 [R1+0x30], R6 ;  /* 0x0000300601007387 */ /* 0x0001e80000100a00 */
[----:B------:R-:W-:Y:S01]  /*11c00*/  STL.64 [R1+0x28], R8 ;  /* 0x0000280801007387 */ /* 0x000fe20000100a00 */
[----:B0-----:R-:W-:-:S03]  /*11c10*/  IMAD.WIDE R6, R248, 0x2, R240 ;  /* 0x00000002f8067825 */ /* 0x001fc600078e02f0 */
[----:B------:R-:W4:Y:S01]  /*11c20*/  LDL.LU.64 R240, [R1+0x290] ;  /* 0x0002900001f07983 */ /* 0x000f220000300a00 */
[----:B------:R-:W-:-:S04]  /*11c30*/  LOP3.LUT R251, R251, R250, RZ, 0x3c, !PT ;  /* 0x000000fafbfb7212 */ /* 0x000fc800078e3cff */
[----:B------:R-:W-:Y:S01]  /*11c40*/  LOP3.LUT R250, R251, R250, RZ, 0x3c, !PT ;  /* 0x000000fafbfa7212 */ /* 0x000fe200078e3cff */
[----:B------:R-:W-:-:S03]  /*11c50*/  IMAD.WIDE R4, R248, 0x2, R220 ;  /* 0x00000002f8047825 */ /* 0x000fc600078e02dc */
[----:B------:R-:W-:Y:S02]  /*11c60*/  LOP3.LUT R251, R251, R250, RZ, 0x3c, !PT ;  /* 0x000000fafbfb7212 */ /* 0x000fe400078e3cff */
[----:B------:R0:W-:Y:S01]  /*11c70*/  STL.64 [R1+0x20], R4 ;  /* 0x0000200401007387 */ /* 0x0001e20000100a00 */
[----:B------:R-:W-:-:S03]  /*11c80*/  IMAD.WIDE R250, R248, 0x2, R250 ;  /* 0x00000002f8fa7825 */ /* 0x000fc600078e02fa */
[----:B------:R1:W-:Y:S01]  /*11c90*/  STL.64 [R1+0x18], R6 ;  /* 0x0000180601007387 */ /* 0x0003e20000100a00 */
[----:B------:R-:W-:-:S03]  /*11ca0*/  IMAD.WIDE R2, R248, 0x2, R2 ;  /* 0x00000002f8027825 */ /* 0x000fc600078e0202 */
[----:B------:R-:W-:Y:S01]  /*11cb0*/  STL.64 [R1+0x6c0], R250 ;  /* 0x0006c0fa01007387 */ /* 0x000fe20000100a00 */
[----:B0-----:R-:W-:-:S05]  /*11cc0*/  IMAD.WIDE R4, R248, 0x2, R224 ;  /* 0x00000002f8047825 */ /* 0x001fca00078e02e0 */
[----:B------:R0:W-:Y:S01]  /*11cd0*/  STL.64 [R1+0x10], R4 ;  /* 0x0000100401007387 */ /* 0x0001e20000100a00 */
[----:B-1----:R-:W-:-:S03]  /*11ce0*/  IMAD.WIDE R6, R248, 0x2, R226 ;  /* 0x00000002f8067825 */ /* 0x002fc600078e02e2 */
[----:B------:R-:W4:Y:S01]  /*11cf0*/  LDL.LU.64 R224, [R1+0x298] ;  /* 0x0002980001e07983 */ /* 0x000f220000300a00 */
[----:B------:R-:W-:-:S03]  /*11d00*/  IMAD.WIDE R8, R248, 0x2, R228 ;  /* 0x00000002f8087825 */ /* 0x000fc600078e02e4 */
[----:B------:R-:W-:Y:S01]  /*11d10*/  STL.64 [R1+0x6c8], R2 ;  /* 0x0006c80201007387 */ /* 0x000fe20000100a00 */
[----:B0-----:R-:W-:-:S04]  /*11d20*/  IMAD.WIDE R4, R248, 0x2, R222 ;  /* 0x00000002f8047825 */ /* 0x001fc800078e02de */
[C---:B------:R-:W-:Y:S01]  /*11d30*/  IMAD.WIDE R10, R248.reuse, 0x2, R230 ;  /* 0x00000002f80a7825 */ /* 0x040fe200078e02e6 */
[----:B------:R-:W-:Y:S04]  /*11d40*/  STL.64 [R1+0x6d0], R4 ;  /* 0x0006d00401007387 */ /* 0x000fe80000100a00 */
[----:B------:R-:W-:Y:S01]  /*11d50*/  STL.64 [R1+0x6d8], R6 ;  /* 0x0006d80601007387 */ /* 0x000fe20000100a00 */
[----:B------:R-:W-:-:S03]  /*11d60*/  IMAD.WIDE R12, R248, 0x2, R232 ;  /* 0x00000002f80c7825 */ /* 0x000fc600078e02e8 */
[----:B------:R-:W4:Y:S04]  /*11d70*/  LDL.LU.64 R226, [R1+0x2a0] ;  /* 0x0002a00001e27983 */ /* 0x000f280000300a00 */
[----:B------:R-:W-:Y:S01]  /*11d80*/  STL.64 [R1+0x6e0], R8 ;  /* 0x0006e00801007387 */ /* 0x000fe20000100a00 */
[----:B------:R-:W-:-:S03]  /*11d90*/  IMAD.WIDE R14, R248, 0x2, R234 ;  /* 0x00000002f80e7825 */ /* 0x000fc600078e02ea */
[----:B------:R0:W-:Y:S04]  /*11da0*/  STL.64 [R1+0x6e8], R10 ;  /* 0x0006e80a01007387 */ /* 0x0001e80000100a00 */
[----:B------:R-:W4:Y:S04]  /*11db0*/  LDL.LU.64 R228, [R1+0x2a8] ;  /* 0x0002a80001e47983 */ /* 0x000f280000300a00 */
[----:B------:R-:W-:Y:S04]  /*11dc0*/  STL.64 [R1+0x6f0], R12 ;  /* 0x0006f00c01007387 */ /* 0x000fe80000100a00 */
[----:B------:R-:W4:Y:S04]  /*11dd0*/  LDL.LU.64 R230, [R1+0x2b0] ;  /* 0x0002b00001e67983 */ /* 0x000f280000300a00 */
[----:B------:R-:W-:Y:S04]  /*11de0*/  STL.64 [R1+0x6f8], R14 ;  /* 0x0006f80e01007387 */ /* 0x000fe80000100a00 */
[----:B------:R-:W4:Y:S01]  /*11df0*/  LDL.LU.64 R232, [R1+0x2b8] ;  /* 0x0002b80001e87983 */ /* 0x000f220000300a00 */
[----:B--2---:R-:W-:-:S05]  /*11e00*/  IMAD.WIDE R16, R248, 0x2, R236 ;  /* 0x00000002f8107825 */ /* 0x004fca00078e02ec */
[----:B------:R-:W-:Y:S04]  /*11e10*/  STL.64 [R1+0x700], R16 ;  /* 0x0007001001007387 */ /* 0x000fe80000100a00 */
[----:B------:R-:W2:Y:S04]  /*11e20*/  LDL.LU.64 R206, [R1+0x2c0] ;  /* 0x0002c00001ce7983 */ /* 0x000ea80000300a00 */
[----:B------:R-:W2:Y:S04]  /*11e30*/  LDL.LU.64 R234, [R1+0x2c8] ;  /* 0x0002c80001ea7983 */ /* 0x000ea80000300a00 */
[----:B------:R-:W2:Y:S04]  /*11e40*/  LDL.LU.64 R208, [R1+0x2d0] ;  /* 0x0002d00001d07983 */ /* 0x000ea80000300a00 */
[----:B------:R-:W2:Y:S01]  /*11e50*/  LDL.LU.64 R236, [R1+0x2d8] ;  /* 0x0002d80001ec7983 */ /* 0x000ea20000300a00 */
[----:B---3--:R-:W-:-:S05]  /*11e60*/  IMAD.WIDE R18, R248, 0x2, R238 ;  /* 0x00000002f8127825 */ /* 0x008fca00078e02ee */
[----:B------:R1:W-:Y:S04]  /*11e70*/  STL.64 [R1+0x708], R18 ;  /* 0x0007081201007387 */ /* 0x0003e80000100a00 */
[----:B------:R-:W3:Y:S04]  /*11e80*/  LDL.LU.64 R210, [R1+0x2e0] ;  /* 0x0002e00001d27983 */ /* 0x000ee80000300a00 */
[----:B------:R-:W3:Y:S04]  /*11e90*/  LDL.LU.64 R238, [R1+0x2e8] ;  /* 0x0002e80001ee7983 */ /* 0x000ee80000300a00 */
[----:B------:R-:W3:Y:S01]  /*11ea0*/  LDL.LU.64 R212, [R1+0x2f0] ;  /* 0x0002f00001d47983 */ /* 0x000ee20000300a00 */
[----:B----4-:R-:W-:-:S03]  /*11eb0*/  IMAD.WIDE R20, R248, 0x2, R240 ;  /* 0x00000002f8147825 */ /* 0x010fc600078e02f0 */
[----:B------:R-:W4:Y:S04]  /*11ec0*/  LDL.LU.64 R240, [R1+0x2f8] ;  /* 0x0002f80001f07983 */ /* 0x000f280000300a00 */
[----:B------:R1:W-:Y:S04]  /*11ed0*/  STL.64 [R1+0x710], R20 ;  /* 0x0007101401007387 */ /* 0x0003e80000100a00 */
[----:B------:R-:W4:Y:S04]  /*11ee0*/  LDL.LU.64 R214, [R1+0x300] ;  /* 0x0003000001d67983 */ /* 0x000f280000300a00 */
[----:B------:R-:W4:Y:S04]  /*11ef0*/  LDL.LU.64 R216, [R1+0x308] ;  /* 0x0003080001d87983 */ /* 0x000f280000300a00 */
[----:B------:R-:W4:Y:S04]  /*11f00*/  LDL.LU.64 R218, [R1+0x310] ;  /* 0x0003100001da7983 */ /* 0x000f280000300a00 */
[----:B------:R-:W4:Y:S01]  /*11f10*/  LDL.LU.64 R220, [R1+0x318] ;  /* 0x0003180001dc7983 */ /* 0x000f220000300a00 */
[----:B------:R-:W-:-:S05]  /*11f20*/  IMAD.WIDE R22, R248, 0x2, R224 ;  /* 0x00000002f8167825 */ /* 0x000fca00078e02e0 */
[----:B------:R-:W-:Y:S04]  /*11f30*/  STL.64 [R1+0x718], R22 ;  /* 0x0007181601007387 */ /* 0x000fe80000100a00 */
[----:B------:R-:W4:Y:S04]  /*11f40*/  LDL.LU.64 R222, [R1+0x320] ;  /* 0x0003200001de7983 */ /* 0x000f280000300a00 */
[----:B------:R-:W4:Y:S01]  /*11f50*/  LDL.LU.64 R224, [R1+0x328] ;  /* 0x0003280001e07983 */ /* 0x000f220000300a00 */
[----:B------:R-:W-:-:S03]  /*11f60*/  IMAD.WIDE R152, R248, 0x2, R226 ;  /* 0x00000002f8987825 */ /* 0x000fc600078e02e2 */
[----:B------:R-:W4:Y:S04]  /*11f70*/  LDL.LU.64 R226, [R1+0x330] ;  /* 0x0003300001e27983 */ /* 0x000f280000300a00 */
[----:B------:R-:W-:Y:S01]  /*11f80*/  STL.64 [R1+0x720], R152 ;  /* 0x0007209801007387 */ /* 0x000fe20000100a00 */
[----:B------:R-:W-:-:S03]  /*11f90*/  IMAD.WIDE R154, R248, 0x2, R228 ;  /* 0x00000002f89a7825 */ /* 0x000fc600078e02e4 */
[----:B------:R-:W4:Y:S01]  /*11fa0*/  LDL.LU.64 R228, [R1+0x338] ;  /* 0x0003380001e47983 */ /* 0x000f220000300a00 */
[----:B------:R-:W-:-:S03]  /*11fb0*/  IMAD.WIDE R156, R248, 0x2, R230 ;  /* 0x00000002f89c7825 */ /* 0x000fc600078e02e6 */
[----:B------:R-:W-:Y:S04]  /*11fc0*/  STL.64 [R1+0x728], R154 ;  /* 0x0007289a01007387 */ /* 0x000fe80000100a00 */
[----:B------:R-:W4:Y:S01]  /*11fd0*/  LDL.LU.64 R230, [R1+0x340] ;  /* 0x0003400001e67983 */ /* 0x000f220000300a00 */
[----:B------:R-:W-:-:S03]  /*11fe0*/  IMAD.WIDE R158, R248, 0x2, R232 ;  /* 0x00000002f89e7825 */ /* 0x000fc600078e02e8 */
[----:B------:R-:W-:Y:S04]  /*11ff0*/  STL.64 [R1+0x730], R156 ;  /* 0x0007309c01007387 */ /* 0x000fe80000100a00 */
[----:B------:R-:W4:Y:S04]  /*12000*/  LDL.LU.64 R232, [R1+0x348] ;  /* 0x0003480001e87983 */ /* 0x000f280000300a00 */
[----:B------:R-:W-:Y:S01]  /*12010*/  STL.64 [R1+0x738], R158 ;  /* 0x0007389e01007387 */ /* 0x000fe20000100a00 */
[----:B--2---:R-:W-:-:S03]  /*12020*/  IMAD.WIDE R162, R248, 0x2, R234 ;  /* 0x00000002f8a27825 */ /* 0x004fc600078e02ea */
[----:B------:R-:W2:Y:S01]  /*12030*/  LDL.LU.64 R234, [R1+0x350] ;  /* 0x0003500001ea7983 */ /* 0x000ea20000300a00 */
[----:B------:R-:W-:-:S03]  /*12040*/  IMAD.WIDE R166, R248, 0x2, R236 ;  /* 0x00000002f8a67825 */ /* 0x000fc600078e02ec */
[----:B------:R-:W2:Y:S01]  /*12050*/  LDL.LU.64 R236, [R1+0x358] ;  /* 0x0003580001ec7983 */ /* 0x000ea20000300a00 */
[----:B---3--:R-:W-:-:S03]  /*12060*/  IMAD.WIDE R170, R248, 0x2, R238 ;  /* 0x00000002f8aa7825 */ /* 0x008fc600078e02ee */
[----:B------:R-:W3:Y:S01]  /*12070*/  LDL.LU.64 R238, [R1+0x360] ;  /* 0x0003600001ee7983 */ /* 0x000ee20000300a00 */
[----:B----4-:R-:W-:-:S03]  /*12080*/  IMAD.WIDE R174, R248, 0x2, R240 ;  /* 0x00000002f8ae7825 */ /* 0x010fc600078e02f0 */
[----:B------:R-:W4:Y:S01]  /*12090*/  LDL.LU.64 R240, [R1+0x368] ;  /* 0x0003680001f07983 */ /* 0x000f220000300a00 */
[----:B------:R-:W-:-:S03]  /*120a0*/  IMAD.WIDE R160, R248, 0x2, R206 ;  /* 0x00000002f8a07825 */ /* 0x000fc600078e02ce */
        /* <DEDUP_REMOVED lines=14> */
[----:B------:R-:W4:Y:S04]  /*12190*/  LDL.LU.64 R218, [R1+0x3a8] ;  /* 0x0003a80001da7983 */ /* 0x000f280000300a00 */
        /* <DEDUP_REMOVED lines=13> */
[----:B--2---:R-:W-:-:S03]  /*12270*/  IMAD.WIDE R196, R248, 0x2, R234 ;  /* 0x00000002f8c47825 */ /* 0x004fc600078e02ea */
[----:B------:R-:W2:Y:S01]  /*12280*/  LDL.LU.64 R234, [R1+0x3e8] ;  /* 0x0003e80001ea7983 */ /* 0x000ea20000300a00 */
[----:B------:R-:W-:-:S03]  /*12290*/  IMAD.WIDE R198, R248, 0x2, R236 ;  /* 0x00000002f8c67825 */ /* 0x000fc600078e02ec */
[----:B------:R-:W2:Y:S01]  /*122a0*/  LDL.LU.64 R236, [R1+0x3f0] ;  /* 0x0003f00001ec7983 */ /* 0x000ea20000300a00 */
[----:B---3--:R-:W-:-:S03]  /*122b0*/  IMAD.WIDE R200, R248, 0x2, R238 ;  /* 0x00000002f8c87825 */ /* 0x008fc600078e02ee */
[----:B------:R-:W3:Y:S01]  /*122c0*/  LDL.LU.64 R238, [R1+0x3f8] ;  /* 0x0003f80001ee7983 */ /* 0x000ee20000300a00 */
[----:B----4-:R-:W-:-:S03]  /*122d0*/  IMAD.WIDE R202, R248, 0x2, R240 ;  /* 0x00000002f8ca7825 */ /* 0x010fc600078e02f0 */
[----:B------:R-:W4:Y:S04]  /*122e0*/  LDL.LU.64 R240, [R1+0x400] ;  /* 0x0004000001f07983 */ /* 0x000f280000300a00 */
[----:B------:R-:W4:Y:S04]  /*122f0*/  LDL.LU.64 R242, [R1+0x408] ;  /* 0x0004080001f27983 */ /* 0x000f280000300a00 */
[----:B------:R-:W4:Y:S04]  /*12300*/  LDL.LU.64 R244, [R1+0x410] ;  /* 0x0004100001f47983 */ /* 0x000f280000300a00 */
[----:B------:R-:W4:Y:S04]  /*12310*/  LDL.LU.64 R246, [R1+0x418] ;  /* 0x0004180001f67983 */ /* 0x000f280000300a00 */
[----:B0-----:R-:W4:Y:S04]  /*12320*/  LDL.LU.64 R10, [R1+0x420] ;  /* 0x00042000010a7983 */ /* 0x001f280000300a00 */
[----:B------:R-:W4:Y:S04]  /*12330*/  LDL.LU.64 R8, [R1+0x220] ;  /* 0x0002200001087983 */ /* 0x000f280000300a00 */
[----:B-1----:R-:W4:Y:S04]  /*12340*/  LDL.LU.64 R18, [R1+0x218] ;  /* 0x0002180001127983 */ /* 0x002f280000300a00 */
[----:B------:R-:W4:Y:S04]  /*12350*/  LDL.LU.64 R16, [R1+0x210] ;  /* 0x0002100001107983 */ /* 0x000f280000300a00 */
[----:B------:R-:W4:Y:S04]  /*12360*/  LDL.LU.64 R6, [R1+0x208] ;  /* 0x0002080001067983 */ /* 0x000f280000300a00 */
[----:B------:R-:W4:Y:S04]  /*12370*/  LDL.LU.64 R4, [R1+0x200] ;  /* 0x0002000001047983 */ /* 0x000f280000300a00 */
[----:B------:R-:W4:Y:S04]  /*12380*/  LDL.LU.64 R2, [R1+0x1f8] ;  /* 0x0001f80001027983 */ /* 0x000f280000300a00 */
[----:B------:R-:W4:Y:S04]  /*12390*/  LDL.LU.64 R250, [R1+0x1f0] ;  /* 0x0001f00001fa7983 */ /* 0x000f280000300a00 */
[----:B------:R-:W4:Y:S04]  /*123a0*/  LDL.LU.64 R14, [R1+0x1e8] ;  /* 0x0001e800010e7983 */ /* 0x000f280000300a00 */
[----:B------:R-:W4:Y:S04]  /*123b0*/  LDL.LU.64 R12, [R1+0x1e0] ;  /* 0x0001e000010c7983 */ /* 0x000f280000300a00 */
[----:B------:R-:W4:Y:S01]  /*123c0*/  LDL.LU.64 R20, [R1+0x1d8] ;  /* 0x0001d80001147983 */ /* 0x000f220000300a00 */
        /* <DEDUP_REMOVED lines=15> */
[----:B--2---:R-:W-:-:S04]  /*124c0*/  IMAD.WIDE R234, R248, 0x2, R234 ;  /* 0x00000002f8ea7825 */ /* 0x004fc800078e02ea */
[----:B------:R-:W-:-:S04]  /*124d0*/  IMAD.WIDE R236, R248, 0x2, R236 ;  /* 0x00000002f8ec7825 */ /* 0x000fc800078e02ec */
[----:B---3--:R-:W-:-:S04]  /*124e0*/  IMAD.WIDE R238, R248, 0x2, R238 ;  /* 0x00000002f8ee7825 */ /* 0x008fc800078e02ee */
[----:B----4-:R-:W-:-:S04]  /*124f0*/  IMAD.WIDE R240, R248, 0x2, R240 ;  /* 0x00000002f8f07825 */ /* 0x010fc800078e02f0 */
[----:B------:R-:W-:-:S04]  /*12500*/  IMAD.WIDE R242, R248, 0x2, R242 ;  /* 0x00000002f8f27825 */ /* 0x000fc800078e02f2 */
[----:B------:R-:W-:-:S04]  /*12510*/  IMAD.WIDE R244, R248, 0x2, R244 ;  /* 0x00000002f8f47825 */ /* 0x000fc800078e02f4 */
[----:B------:R-:W-:-:S04]  /*12520*/  IMAD.WIDE R246, R248, 0x2, R246 ;  /* 0x00000002f8f67825 */ /* 0x000fc800078e02f6 */
[----:B------:R-:W-:Y:S02]  /*12530*/  IMAD.WIDE R248, R248, 0x2, R10 ;  /* 0x00000002f8f87825 */ /* 0x000fe400078e020a */
[----:B------:R-:W2:Y:S02]  /*12540*/  LDL.LU.64 R10, [R1+0x1d0] ;  /* 0x0001d000010a7983 */ /* 0x000ea40000300a00 */
[----:B------:R-:W-:Y:S02]  /*12550*/  IMAD.MOV.U32 R0, RZ, RZ, R9 ;  /* 0x000000ffff007224 */ /* 0x000fe400078e0009 */
[----:B------:R0:W-:Y:S04]  /*12560*/  STL [R1+0x228], R8 ;  /* 0x0002280801007387 */ /* 0x0001e80000100800 */
[----:B0-----:R-:W3:Y:S04]  /*12570*/  LDL.LU.64 R8, [R1+0x1c8] ;  /* 0x0001c80001087983 */ /* 0x001ee80000300a00 */
[----:B------:R0:W-:Y:S04]  /*12580*/  STL [R1+0x220], R0 ;  /* 0x0002200001007387 */ /* 0x0001e80000100800 */
[----:B------:R1:W-:Y:S01]  /*12590*/  STL [R1+0x22c], R18 ;  /* 0x00022c1201007387 */ /* 0x0003e20000100800 */
[----:B0-----:R-:W-:-:S03]  /*125a0*/  IMAD.MOV.U32 R0, RZ, RZ, R19 ;  /* 0x000000ffff007224 */ /* 0x001fc600078e0013 */
[----:B-1----:R-:W4:Y:S04]  /*125b0*/  LDL.LU.64 R18, [R1+0x1c0] ;  /* 0x0001c00001127983 */ /* 0x002f280000300a00 */
[----:B------:R0:W-:Y:S04]  /*125c0*/  STL [R1+0x218], R0 ;  /* 0x0002180001007387 */ /* 0x0001e80000100800 */
[----:B------:R-:W-:Y:S04]  /*125d0*/  STL [R1+0x230], R16 ;  /* 0x0002301001007387 */ /* 0x000fe80000100800 */
[----:B------:R-:W4:Y:S01]  /*125e0*/  LDL.LU.64 R22, [R1+0x1b8] ;  /* 0x0001b80001167983 */ /* 0x000f220000300a00 */
[----:B0-----:R-:W-:-:S05]  /*125f0*/  IMAD.MOV.U32 R0, RZ, RZ, R17 ;  /* 0x000000ffff007224 */ /* 0x001fca00078e0011 */
[----:B------:R0:W-:Y:S04]  /*12600*/  STL [R1+0x210], R0 ;  /* 0x0002100001007387 */ /* 0x0001e80000100800 */
[----:B------:R1:W-:Y:S01]  /*12610*/  STL [R1+0x234], R6 ;  /* 0x0002340601007387 */ /* 0x0003e20000100800 */
[----:B0-----:R-:W-:-:S03]  /*12620*/  IMAD.MOV.U32 R0, RZ, RZ, R7 ;  /* 0x000000ffff007224 */ /* 0x001fc600078e0007 */
[----:B-1----:R-:W4:Y:S04]  /*12630*/  LDL.LU.64 R6, [R1+0x1b0] ;  /* 0x0001b00001067983 */ /* 0x002f280000300a00 */
[----:B------:R0:W-:Y:S04]  /*12640*/  STL [R1+0x208], R0 ;  /* 0x0002080001007387 */ /* 0x0001e80000100800 */
[----:B------:R1:W-:Y:S01]  /*12650*/  STL [R1+0x238], R4 ;  /* 0x0002380401007387 */ /* 0x0003e20000100800 */
[----:B0-----:R-:W-:-:S03]  /*12660*/  IMAD.MOV.U32 R0, RZ, RZ, R5 ;  /* 0x000000ffff007224 */ /* 0x001fc600078e0005 */
[----:B-1----:R-:W4:Y:S04]  /*12670*/  LDL.LU.64 R4, [R1+0x1a8] ;  /* 0x0001a80001047983 */ /* 0x002f280000300a00 */
[----:B------:R0:W-:Y:S04]  /*12680*/  STL [R1+0x200], R0 ;  /* 0x0002000001007387 */ /* 0x0001e80000100800 */
[----:B------:R1:W-:Y:S04]  /*12690*/  STL [R1+0x23c], R2 ;  /* 0x00023c0201007387 */ /* 0x0003e80000100800 */
[----:B------:R-:W4:Y:S01]  /*126a0*/  LDL.LU.64 R16, [R1+0x1a0] ;  /* 0x0001a00001107983 */ /* 0x000f220000300a00 */
[----:B0-----:R-:W-:-:S05]  /*126b0*/  IMAD.MOV.U32 R0, RZ, RZ, R3 ;  /* 0x000000ffff007224 */ /* 0x001fca00078e0003 */
[----:B------:R0:W-:Y:S04]  /*126c0*/  STL [R1+0x1f8], R0 ;  /* 0x0001f80001007387 */ /* 0x0001e80000100800 */
[----:B------:R0:W-:Y:S04]  /*126d0*/  STL [R1+0x240], R250 ;  /* 0x000240fa01007387 */ /* 0x0001e80000100800 */
[----:B-1----:R-:W4:Y:S01]  /*126e0*/  LDL.LU.64 R2, [R1+0x198] ;  /* 0x0001980001027983 */ /* 0x002f220000300a00 */
[----:B0-----:R-:W-:-:S05]  /*126f0*/  IMAD.MOV.U32 R0, RZ, RZ, R251 ;  /* 0x000000ffff007224 */ /* 0x001fca00078e00fb */
[----:B------:R0:W-:Y:S04]  /*12700*/  STL [R1+0x1f0], R0 ;  /* 0x0001f00001007387 */ /* 0x0001e80000100800 */
[----:B------:R1:W-:Y:S04]  /*12710*/  STL [R1+0x244], R14 ;  /* 0x0002440e01007387 */ /* 0x0003e80000100800 */
[----:B------:R-:W4:Y:S01]  /*12720*/  LDL.LU.64 R250, [R1+0x190] ;  /* 0x0001900001fa7983 */ /* 0x000f220000300a00 */
[----:B0-----:R-:W-:-:S03]  /*12730*/  IMAD.MOV.U32 R0, RZ, RZ, R15 ;  /* 0x000000ffff007224 */ /* 0x001fc600078e000f */
[----:B------:R-:W-:Y:S04]  /*12740*/  STL [R1+0x248], R12 ;  /* 0x0002480c01007387 */ /* 0x000fe80000100800 */
[----:B------:R0:W-:Y:S04]  /*12750*/  STL [R1+0x1e8], R0 ;  /* 0x0001e80001007387 */ /* 0x0001e80000100800 */
[----:B-1----:R-:W4:Y:S01]  /*12760*/  LDL.LU.64 R14, [R1+0x188] ;  /* 0x00018800010e7983 */ /* 0x002f220000300a00 */
[----:B0-----:R-:W-:-:S03]  /*12770*/  IMAD.MOV.U32 R0, RZ, RZ, R13 ;  /* 0x000000ffff007224 */ /* 0x001fc600078e000d */
[----:B------:R-:W-:Y:S04]  /*12780*/  STL [R1+0x24c], R20 ;  /* 0x00024c1401007387 */ /* 0x000fe80000100800 */
[----:B------:R0:W-:Y:S04]  /*12790*/  STL [R1+0x1e0], R0 ;  /* 0x0001e00001007387 */ /* 0x0001e80000100800 */
[----:B------:R-:W4:Y:S01]  /*127a0*/  LDL.LU.64 R12, [R1+0x180] ;  /* 0x00018000010c7983 */ /* 0x000f220000300a00 */
[----:B0-----:R-:W-:-:S03]  /*127b0*/  IMAD.MOV.U32 R0, RZ, RZ, R21 ;  /* 0x000000ffff007224 */ /* 0x001fc600078e0015 */
[----:B--2---:R-:W-:Y:S04]  /*127c0*/  STL [R1+0x250], R10 ;  /* 0x0002500a01007387 */ /* 0x004fe80000100800 */
[----:B------:R0:W-:Y:S04]  /*127d0*/  STL [R1+0x1d8], R0 ;  /* 0x0001d80001007387 */ /* 0x0001e80000100800 */
[----:B------:R-:W2:Y:S01]  /*127e0*/  LDL.LU.64 R20, [R1+0x178] ;  /* 0x0001780001147983 */ /* 0x000ea20000300a00 */
[----:B0-----:R-:W-:-:S03]  /*127f0*/  IMAD.MOV.U32 R0, RZ, RZ, R11 ;  /* 0x000000ffff007224 */ /* 0x001fc600078e000b */
[----:B---3--:R-:W-:Y:S04]  /*12800*/  STL [R1+0x254], R8 ;  /* 0x0002540801007387 */ /* 0x008fe80000100800 */
[----:B------:R0:W-:Y:S04]  /*12810*/  STL [R1+0x1d0], R0 ;  /* 0x0001d00001007387 */ /* 0x0001e80000100800 */
[----:B------:R-:W3:Y:S01]  /*12820*/  LDL.LU.64 R10, [R1+0x170] ;  /* 0x00017000010a7983 */ /* 0x000ee20000300a00 */
[----:B0-----:R-:W-:-:S03]  /*12830*/  IMAD.MOV.U32 R0, RZ, RZ, R9 ;  /* 0x000000ffff007224 */ /* 0x001fc600078e0009 */
[----:B----4-:R-:W-:Y:S04]  /*12840*/  STL [R1+0x258], R18 ;  /* 0x0002581201007387 */ /* 0x010fe80000100800 */
[----:B------:R0:W-:Y:S04]  /*12850*/  STL [R1+0x1c8], R0 ;  /* 0x0001c80001007387 */ /* 0x0001e80000100800 */
[----:B------:R-:W4:Y:S01]  /*12860*/  LDL.LU.64 R8, [R1+0x168] ;  /* 0x0001680001087983 */ /* 0x000f220000300a00 */
[----:B0-----:R-:W-:-:S03]  /*12870*/  IMAD.MOV.U32 R0, RZ, RZ, R19 ;  /* 0x000000ffff007224 */ /* 0x001fc600078e0013 */
[----:B------:R-:W-:Y:S04]  /*12880*/  STL [R1+0x25c], R22 ;  /* 0x00025c1601007387 */ /* 0x000fe80000100800 */
[----:B------:R0:W-:Y:S04]  /*12890*/  STL [R1+0x1c0], R0 ;  /* 0x0001c00001007387 */ /* 0x0001e80000100800 */
[----:B------:R-:W4:Y:S01]  /*128a0*/  LDL.LU.64 R18, [R1+0x160] ;  /* 0x0001600001127983 */ /* 0x000f220000300a00 */
[----:B0-----:R-:W-:-:S03]  /*128b0*/  IMAD.MOV.U32 R0, RZ, RZ, R23 ;  /* 0x000000ffff007224 */ /* 0x001fc600078e0017 */
[----:B------:R-:W-:Y:S04]  /*128c0*/  STL [R1+0x260], R6 ;  /* 0x0002600601007387 */ /* 0x000fe80000100800 */
[----:B------:R0:W-:Y:S02]  /*128d0*/  STL [R1+0x1b8], R0 ;  /* 0x0001b80001007387 */ /* 0x0001e40000100800 */
[----:B0-----:R-:W-:Y:S02]  /*128e0*/  IMAD.MOV.U32 R0, RZ, RZ, R7 ;  /* 0x000000ffff007224 */ /* 0x001fe400078e0007 */
[----:B------:R-:W4:Y:S04]  /*128f0*/  LDL.LU.64 R6, [R1+0x158] ;  /* 0x0001580001067983 */ /* 0x000f280000300a00 */
        /* <DEDUP_REMOVED lines=9> */
[----:B------:R1:W-:Y:S01]  /*12990*/  STL [R1+0x26c], R2 ;  /* 0x00026c0201007387 */ /* 0x0003e20000100800 */
        /* <DEDUP_REMOVED lines=27> */
[----:B------:R-:W4:Y:S04]  /*12b50*/  LDL.LU.64 R8, [R1+0x110] ;  /* 0x0001100001087983 */ /* 0x000f280000300a00 */
[----:B------:R-:W4:Y:S01]  /*12b60*/  LDL.LU.64 R22, [R1+0x108] ;  /* 0x0001080001167983 */ /* 0x000f220000300a00 */
[----:B0-----:R-:W-:-:S05]  /*12b70*/  IMAD.MOV.U32 R0, RZ, RZ, R19 ;  /* 0x000000ffff007224 */ /* 0x001fca00078e0013 */
[----:B------:R0:W-:Y:S04]  /*12b80*/  STL [R1+0x160], R0 ;  /* 0x0001600001007387 */ /* 0x0001e80000100800 */
[----:B------:R-:W-:Y:S01]  /*12b90*/  STL [R1+0x28c], R6 ;  /* 0x00028c0601007387 */ /* 0x000fe20000100800 */
[----:B0-----:R-:W-:-:S03]  /*12ba0*/  IMAD.MOV.U32 R0, RZ, RZ, R7 ;  /* 0x000000ffff007224 */ /* 0x001fc600078e0007 */
[----:B------:R-:W4:Y:S04]  /*12bb0*/  LDL.LU.64 R20, [R1+0x100] ;  /* 0x0001000001147983 */ /* 0x000f280000300a00 */
[----:B------:R0:W-:Y:S04]  /*12bc0*/  STL [R1+0x158], R0 ;  /* 0x0001580001007387 */ /* 0x0001e80000100800 */
[----:B------:R1:W-:Y:S01]  /*12bd0*/  STL [R1+0x290], R4 ;  /* 0x0002900401007387 */ /* 0x0003e20000100800 */
[----:B0-----:R-:W-:-:S03]  /*12be0*/  IMAD.MOV.U32 R0, RZ, RZ, R5 ;  /* 0x000000ffff007224 */ /* 0x001fc600078e0005 */
[----:B------:R-:W4:Y:S04]  /*12bf0*/  LDL.LU.64 R6, [R1+0xf8] ;  /* 0x0000f80001067983 */ /* 0x000f280000300a00 */
[----:B------:R-:W-:Y:S04]  /*12c00*/  STL [R1+0x294], R16 ;  /* 0x0002941001007387 */ /* 0x000fe80000100800 */
[----:B------:R0:W-:Y:S04]  /*12c10*/  STL [R1+0x150], R0 ;  /* 0x0001500001007387 */ /* 0x0001e80000100800 */
[----:B-1----:R-:W4:Y:S04]  /*12c20*/  LDL.LU.64 R4, [R1+0xf0] ;  /* 0x0000f00001047983 */ /* 0x002f280000300a00 */
        /* <DEDUP_REMOVED lines=13> */
[----:B0-----:R-:W-:-:S03]  /*12d00*/  IMAD.MOV.U32 R0, RZ, RZ, R15 ;  /* 0x000000ffff007224 */ /* 0x001fc600078e000f */
[----:B--2---:R-:W-:Y:S04]  /*12d10*/  STL [R1+0x2a4], R12 ;  /* 0x0002a40c01007387 */ /* 0x004fe80000100800 */
[----:B------:R0:W-:Y:S04]  /*12d20*/  STL [R1+0x130], R0 ;  /* 0x0001300001007387 */ /* 0x0001e80000100800 */
[----:B-1----:R-:W2:Y:S01]  /*12d30*/  LDL.LU.64 R14, [R1+0xc8] ;  /* 0x0000c800010e7983 */ /* 0x002ea20000300a00 */
[----:B0-----:R-:W-:-:S03]  /*12d40*/  IMAD.MOV.U32 R0, RZ, RZ, R13 ;  /* 0x000000ffff007224 */ /* 0x001fc600078e000d */
[----:B---3--:R-:W-:Y:S04]  /*12d50*/  STL [R1+0x2a8], R152 ;  /* 0x0002a89801007387 */ /* 0x008fe80000100800 */
[----:B------:R0:W-:Y:S04]  /*12d60*/  STL [R1+0x128], R0 ;  /* 0x0001280001007387 */ /* 0x0001e80000100800 */
[----:B------:R-:W3:Y:S01]  /*12d70*/  LDL.LU.64 R12, [R1+0xc0] ;  /* 0x0000c000010c7983 */ /* 0x000ee20000300a00 */
[----:B0-----:R-:W-:-:S03]  /*12d80*/  IMAD.MOV.U32 R0, RZ, RZ, R153 ;  /* 0x000000ffff007224 */ /* 0x001fc600078e0099 */
[----:B----4-:R-:W-:Y:S04]  /*12d90*/  STL [R1+0x2ac], R10 ;  /* 0x0002ac0a01007387 */ /* 0x010fe80000100800 */
[----:B------:R0:W-:Y:S02]  /*12da0*/  STL [R1+0x120], R0 ;  /* 0x0001200001007387 */ /* 0x0001e40000100800 */
[----:B0-----:R-:W-:Y:S02]  /*12db0*/  IMAD.MOV.U32 R0, RZ, RZ, R11 ;  /* 0x000000ffff007224 */ /* 0x001fe400078e000b */
[----:B------:R-:W4:Y:S04]  /*12dc0*/  LDL.LU.64 R10, [R1+0xb8] ;  /* 0x0000b800010a7983 */ /* 0x000f280000300a00 */
        /* <DEDUP_REMOVED lines=8> */
[----:B------:R0:W-:Y:S02]  /*12e50*/  STL [R1+0x108], R0 ;  /* 0x0001080001007387 */ /* 0x0001e40000100800 */
[----:B0-----:R-:W-:Y:S02]  /*12e60*/  IMAD.MOV.U32 R0, RZ, RZ, R21 ;  /* 0x000000ffff007224 */ /* 0x001fe400078e0015 */
[----:B------:R-:W-:Y:S04]  /*12e70*/  STL [R1+0x2bc], R6 ;  /* 0x0002bc0601007387 */ /* 0x000fe80000100800 */
[----:B------:R0:W-:Y:S02]  /*12e80*/  STL [R1+0x100], R0 ;  /* 0x0001000001007387 */ /* 0x0001e40000100800 */
[----:B0-----:R-:W-:-:S02]  /*12e90*/  IMAD.MOV.U32 R0, RZ, RZ, R7 ;  /* 0x000000ffff007224 */ /* 0x001fc400078e0007 */
        /* <DEDUP_REMOVED lines=19> */
[----:B--2---:R-:W-:Y:S04]  /*12fd0*/  STL [R1+0x2d4], R14 ;  /* 0x0002d40e01007387 */ /* 0x004fe80000100800 */
[----:B------:R0:W-:Y:S04]  /*12fe0*/  STL [R1+0xd0], R0 ;  /* 0x0000d00001007387 */ /* 0x0001e80000100800 */
[----:B------:R-:W2:Y:S01]  /*12ff0*/  LDL.LU.64 R158, [R1+0x88] ;  /* 0x00008800019e7983 */ /* 0x000ea20000300a00 */
[----:B0-----:R-:W-:-:S05]  /*13000*/  IMAD.MOV.U32 R0, RZ, RZ, R15 ;  /* 0x000000ffff007224 */ /* 0x001fca00078e000f */
[----:B------:R0:W-:Y:S04]  /*13010*/  STL [R1+0xc8], R0 ;  /* 0x0000c80001007387 */ /* 0x0001e80000100800 */
[----:B---3--:R-:W-:Y:S04]  /*13020*/  STL [R1+0x2d8], R12 ;  /* 0x0002d80c01007387 */ /* 0x008fe80000100800 */
[----:B------:R-:W3:Y:S01]  /*13030*/  LDL.LU.64 R156, [R1+0x80] ;  /* 0x00008000019c7983 */ /* 0x000ee20000300a00 */
[----:B0-----:R-:W-:-:S03]  /*13040*/  IMAD.MOV.U32 R0, RZ, RZ, R13 ;  /* 0x000000ffff007224 */ /* 0x001fc600078e000d */
[----:B------:R-:W3:Y:S04]  /*13050*/  LDL.LU.64 R154, [R1+0x78] ;  /* 0x00007800019a7983 */ /* 0x000ee80000300a00 */
[----:B------:R0:W-:Y:S04]  /*13060*/  STL [R1+0xc0], R0 ;  /* 0x0000c00001007387 */ /* 0x0001e80000100800 */
[----:B----4-:R-:W-:Y:S04]  /*13070*/  STL [R1+0x2dc], R10 ;  /* 0x0002dc0a01007387 */ /* 0x010fe80000100800 */
[----:B------:R-:W4:Y:S01]  /*13080*/  LDL.LU.64 R152, [R1+0x70] ;  /* 0x0000700001987983 */ /* 0x000f220000300a00 */
[----:B0-----:R-:W-:-:S03]  /*13090*/  IMAD.MOV.U32 R0, RZ, RZ, R11 ;  /* 0x000000ffff007224 */ /* 0x001fc600078e000b */
[----:B------:R-:W4:Y:S04]  /*130a0*/  LDL.LU.64 R22, [R1+0x68] ;  /* 0x0000680001167983 */ /* 0x000f280000300a00 */
[----:B------:R0:W-:Y:S04]  /*130b0*/  STL [R1+0xb8], R0 ;  /* 0x0000b80001007387 */ /* 0x0001e80000100800 */
[----:B------:R-:W-:Y:S04]  /*130c0*/  STL [R1+0x2e0], R8 ;  /* 0x0002e00801007387 */ /* 0x000fe80000100800 */
[----:B------:R-:W4:Y:S04]  /*130d0*/  LDL.LU.64 R20, [R1+0x60] ;  /* 0x0000600001147983 */ /* 0x000f280000300a00 */
[----:B------:R-:W4:Y:S01]  /*130e0*/  LDL.LU.64 R18, [R1+0x58] ;  /* 0x0000580001127983 */ /* 0x000f220000300a00 */
[----:B0-----:R-:W-:-:S03]  /*130f0*/  IMAD.MOV.U32 R0, RZ, RZ, R9 ;  /* 0x000000ffff007224 */ /* 0x001fc600078e0009 */
[----:B------:R-:W4:Y:S04]  /*13100*/  LDL.LU.64 R16, [R1+0x50] ;  /* 0x0000500001107983 */ /* 0x000f280000300a00 */
[----:B------:R0:W-:Y:S04]  /*13110*/  STL [R1+0xb0], R0 ;  /* 0x0000b00001007387 */ /* 0x0001e80000100800 */
[----:B------:R-:W-:Y:S04]  /*13120*/  STL [R1+0x2e4], R6 ;  /* 0x0002e40601007387 */ /* 0x000fe80000100800 */
        /* <DEDUP_REMOVED lines=9> */
[----:B------:R1:W-:Y:S04]  /*131c0*/  STL [R1+0x2ec], R2 ;  /* 0x0002ec0201007387 */ /* 0x0003e80000100800 */
[----:B------:R-:W4:Y:S01]  /*131d0*/  LDL.LU.64 R6, [R1+0x28] ;  /* 0x0000280001067983 */ /* 0x000f220000300a00 */
[----:B0-----:R-:W-:-:S03]  /*131e0*/  IMAD.MOV.U32 R0, RZ, RZ, R3 ;  /* 0x000000ffff007224 */ /* 0x001fc600078e0003 */
[----:B------:R-:W4:Y:S04]  /*131f0*/  LDL.LU.64 R4, [R1+0x20] ;  /* 0x0000200001047983 */ /* 0x000f280000300a00 */
[----:B------:R0:W-:Y:S04]  /*13200*/  STL [R1+0x98], R0 ;  /* 0x0000980001007387 */ /* 0x0001e80000100800 */
[----:B------:R0:W-:Y:S04]  /*13210*/  STL [R1+0x2f0], R250 ;  /* 0x0002f0fa01007387 */ /* 0x0001e80000100800 */
[----:B-1----:R-:W4:Y:S01]  /*13220*/  LDL.LU.64 R2, [R1+0x18] ;  /* 0x0000180001027983 */ /* 0x002f220000300a00 */
[----:B0-----:R-:W-:-:S03]  /*13230*/  IMAD.MOV.U32 R0, RZ, RZ, R251 ;  /* 0x000000ffff007224 */ /* 0x001fc600078e00fb */
[----:B------:R-:W4:Y:S04]  /*13240*/  LDL.LU.64 R250, [R1+0x10] ;  /* 0x0000100001fa7983 */ /* 0x000f280000300a00 */
[----:B------:R2:W-:Y:S02]  /*13250*/  STL [R1+0x90], R0 ;  /* 0x0000900001007387 */ /* 0x0005e40000100800 */
[----:B--2---:R-:W-:Y:S02]  /*13260*/  IMAD.MOV.U32 R0, RZ, RZ, R159 ;  /* 0x000000ffff007224 */ /* 0x004fe400078e009f */
[----:B------:R0:W-:Y:S04]  /*13270*/  STL [R1+0x2f4], R158 ;  /* 0x0002f49e01007387 */ /* 0x0001e80000100800 */
[----:B0-----:R-:W2:Y:S04]  /*13280*/  LDL.LU.64 R158, [R1+0x738] ;  /* 0x00073800019e7983 */ /* 0x001ea80000300a00 */
[----:B---3--:R-:W-:Y:S04]  /*13290*/  STL [R1+0x2f8], R156 ;  /* 0x0002f89c01007387 */ /* 0x008fe80000100800 */
[----:B------:R0:W-:Y:S02]  /*132a0*/  STL [R1+0x88], R0 ;  /* 0x0000880001007387 */ /* 0x0001e40000100800 */
[----:B0-----:R-:W-:-:S02]  /*132b0*/  IMAD.MOV.U32 R0, RZ, RZ, R157 ;  /* 0x000000ffff007224 */ /* 0x001fc400078e009d */
[----:B------:R-:W3:Y:S04]  /*132c0*/  LDL.LU.64 R156, [R1+0x730] ;  /* 0x00073000019c7983 */ /* 0x000ee80000300a00 */
[----:B------:R-:W-:Y:S04]  /*132d0*/  STL [R1+0x2fc], R154 ;  /* 0x0002fc9a01007387 */ /* 0x000fe80000100800 */
[----:B------:R0:W-:Y:S02]  /*132e0*/  STL [R1+0x80], R0 ;  /* 0x0000800001007387 */ /* 0x0001e40000100800 */
[----:B0-----:R-:W-:-:S02]  /*132f0*/  IMAD.MOV.U32 R0, RZ, RZ, R155 ;  /* 0x000000ffff007224 */ /* 0x001fc400078e009b */
[----:B------:R-:W2:Y:S04]  /*13300*/  LDL.LU.64 R154, [R1+0x728] ;  /* 0x00072800019a7983 */ /* 0x000ea80000300a00 */
[----:B----4-:R-:W-:Y:S04]  /*13310*/  STL [R1+0x300], R152 ;  /* 0x0003009801007387 */ /* 0x010fe80000100800 */
[----:B------:R0:W-:Y:S02]  /*13320*/  STL [R1+0x78], R0 ;  /* 0x0000780001007387 */ /* 0x0001e40000100800 */
[----:B0-----:R-:W-:-:S02]  /*13330*/  IMAD.MOV.U32 R0, RZ, RZ, R153 ;  /* 0x000000ffff007224 */ /* 0x001fc400078e0099 */
[----:B------:R-:W4:Y:S04]  /*13340*/  LDL.LU.64 R152, [R1+0x720] ;  /* 0x0007200001987983 */ /* 0x000f280000300a00 */
[----:B------:R-:W-:Y:S04]  /*13350*/  STL [R1+0x304], R22 ;  /* 0x0003041601007387 */ /* 0x000fe80000100800 */
[----:B------:R0:W-:Y:S02]  /*13360*/  STL [R1+0x70], R0 ;  /* 0x0000700001007387 */ /* 0x0001e40000100800 */
[----:B0-----:R-:W-:-:S02]  /*13370*/  IMAD.MOV.U32 R0, RZ, RZ, R23 ;  /* 0x000000ffff007224 */ /* 0x001fc400078e0017 */
[----:B------:R-:W3:Y:S04]  /*13380*/  LDL.LU.64 R22, [R1+0x718] ;  /* 0x0007180001167983 */ /* 0x000ee80000300a00 */
[----:B------:R-:W-:Y:S04]  /*13390*/  STL [R1+0x308], R20 ;  /* 0x0003081401007387 */ /* 0x000fe80000100800 */
[----:B------:R0:W-:Y:S02]  /*133a0*/  STL [R1+0x68], R0 ;  /* 0x0000680001007387 */ /* 0x0001e40000100800 */
[----:B0-----:R-:W-:-:S02]  /*133b0*/  IMAD.MOV.U32 R0, RZ, RZ, R21 ;  /* 0x000000ffff007224 */ /* 0x001fc400078e0015 */
[----:B------:R-:W2:Y:S04]  /*133c0*/  LDL.LU.64 R20, [R1+0x710] ;  /* 0x0007100001147983 */ /* 0x000ea80000300a00 */
[----:B------:R-:W-:Y:S04]  /*133d0*/  STL [R1+0x30c], R18 ;  /* 0x00030c1201007387 */ /* 0x000fe80000100800 */
        /* <DEDUP_REMOVED lines=38> */
[----:B------:R-:W4:Y:S01]  /*13640*/  LDL.LU.64 R250, [R1+0x6c0] ;  /* 0x0006c00001fa7983 */ /* 0x000f220000300a00 */
[----:B------:R-:W-:Y:S01]  /*13650*/  WARPGROUP.ARRIVE ;  /* 0x00000000000079c5 */ /* 0x000fe20000000000 */
[----:B------:R-:W-:Y:S01]  /*13660*/  UMOV UR13, 0x40000040 ;  /* 0x40000040000d7882 */ /* 0x000fe20000000000 */
[----:B------:R-:W-:-:S04]  /*13670*/  UMOV UR15, 0x40000040 ;  /* 0x40000040000f7882 */ /* 0x000fc80000000000 */
[----:B------:R-:W-:-:S15]  /*13680*/  HGMMA.64x256x16.F32 R24, gdesc[UR12].tnspA, R24 ;  /* 0x23e000000c1879f0 */ /* 0x000fde0008700818 */
[----:B------:R-:W-:-:S13]  /*13690*/  NOP ;  /* 0x0000000000007918 */ /* 0x000fda0000000000 */
[----:B------:R-:W-:Y:S01]  /*136a0*/  HGMMA.64x256x16.F32 R24, gdesc[UR4].tnspA, R24 ;  /* 0x23e00000041879f0 */ /* 0x000fe20008700818 */
[----:B----4-:R-:W-:Y:S04]  /*136b0*/  STL [R1+0x334], R250 ;  /* 0x000334fa01007387 */ /* 0x010fe80000100800 */
[----:B------:R0:W-:Y:S02]  /*136c0*/  STL [R1+0x44], R0 ;  /* 0x0000440001007387 */ /* 0x0001e40000100800 */
[----:B0-----:R-:W-:Y:S02]  /*136d0*/  IMAD.MOV.U32 R0, RZ, RZ, R251 ;  /* 0x000000ffff007224 */ /* 0x001fe400078e00fb */
[----:B------:R0:W5:Y:S04]  /*136e0*/  LDL.LU.64 R250, [R1+0x6b8] ;  /* 0x0006b80001fa7983 */ /* 0x0001680000300a00 */
[----:B--2---:R-:W-:Y:S04]  /*136f0*/  STL [R1+0x338], R2 ;  /* 0x0003380201007387 */ /* 0x004fe80000100800 */
[----:B------:R1:W-:Y:S02]  /*13700*/  STL [R1+0x4c], R0 ;  /* 0x00004c0001007387 */ /* 0x0003e40000100800 */
[----:B-1----:R-:W-:-:S02]  /*13710*/  IMAD.MOV.U32 R0, RZ, RZ, R3 ;  /* 0x000000ffff007224 */ /* 0x002fc400078e0003 */
[----:B------:R-:W2:Y:S04]  /*13720*/  LDL.LU.64 R2, [R1+0x6b0] ;  /* 0x0006b00001027983 */ /* 0x000ea80000300a00 */
[----:B------:R-:W-:Y:S04]  /*13730*/  STL [R1+0x54], R0 ;  /* 0x0000540001007387 */ /* 0x000fe80000100800 */
[----:B---3--:R1:W-:Y:S04]  /*13740*/  STL [R1+0x33c], R4 ;  /* 0x00033c0401007387 */ /* 0x0083e80000100800 */
[----:B------:R3:W-:Y:S01]  /*13750*/  STL [R1+0x5c], R5 ;  /* 0x00005c0501007387 */ /* 0x0007e20000100800 */
[----:B------:R-:W-:Y:S03]  /*13760*/  HGMMA.64x256x16.F32 R24, gdesc[UR20].tnspA, R24 ;  /* 0x23e00000141879f0 */ /* 0x000fe60008700818 */
[----:B------:R0:W-:Y:S04]  /*13770*/  STL [R1+0x340], R6 ;  /* 0x0003400601007387 */ /* 0x0001e80000100800 */
[----:B------:R0:W-:Y:S01]  /*13780*/  STL [R1+0x64], R7 ;  /* 0x0000640701007387 */ /* 0x0001e20000100800 */
[----:B-1----:R-:W1:Y:S03]  /*13790*/  LDC R4, c[0x0][0x238] ;  /* 0x00008e00ff047b82 */ /* 0x002e660000000800 */
[----:B------:R0:W-:Y:S04]  /*137a0*/  STL [R1+0x344], R8 ;  /* 0x0003440801007387 */ /* 0x0001e80000100800 */
        /* <DEDUP_REMOVED lines=39> */
[----:B------:R0:W-:Y:S01]  /*13a20*/  STL [R1+0x394], R176 ;  /* 0x000394b001007387 */ /* 0x0001e20000100800 */
[----:B------:R-:W-:Y:S03]  /*13a30*/  HGMMA.64x256x16.F32 R24, gdesc[UR16].tnspA, R24, gsb0 ;  /* 0x23e00000101879f0 */ /* 0x000fe60008000818 */
        /* <DEDUP_REMOVED lines=40> */
[----:B---3--:R-:W3:Y:S04]  /*13cc0*/  LDL.LU R5, [R1+0x428] ;  /* 0x0004280001057983 */ /* 0x008ee80000300800 */
        /* <DEDUP_REMOVED lines=16> */
[----:B------:R-:W4:Y:S03]  /*13dd0*/  S2R R0, SR_TID.X ;  /* 0x0000000000007919 */ /* 0x000f260000002100 */
        /* <DEDUP_REMOVED lines=13> */
[----:B----4-:R-:W-:Y:S01]  /*13eb0*/  SHF.R.U32.HI R0, RZ, 0x6, R0 ;  /* 0x00000006ff007819 */ /* 0x010fe20000011600 */
[----:B-1----:R-:W-:Y:S01]  /*13ec0*/  IMAD.SHL.U32 R4, R4, 0x40, RZ ;  /* 0x0000004004047824 */ /* 0x002fe200078e00ff */
[----:B------:R-:W-:Y:S01]  /*13ed0*/  UIADD3 UR24, UR24, -0x40, URZ ;  /* 0xffffffc018187890 */ /* 0x000fe2000fffe03f */
[----:B------:R-:W-:-:S02]  /*13ee0*/  WARPGROUP.DEPBAR.LE gsb0, 0x0 ;  /* 0x00008000000079c5 */ /* 0x000fc40000010000 */
[----:B------:R-:W-:Y:S01]  /*13ef0*/  SGXT.U32 R0, R0, 0x1 ;  /* 0x000000010000781a */ /* 0x000fe20000000000 */
[----:B--2---:R-:W-:-:S04]  /*13f00*/  IMAD.WIDE R2, R4, 0x2, R2 ;  /* 0x0000000204027825 */ /* 0x004fc800078e0202 */
[----:B---3--:R-:W-:-:S05]  /*13f10*/  VIADD R5, R5, 0xffffffff ;  /* 0xffffffff05057836 */ /* 0x008fca0000000000 */
[----:B------:R0:W-:Y:S04]  /*13f20*/  STL [R1+0x428], R5 ;  /* 0x0004280501007387 */ /* 0x0001e80000100800 */
[----:B------:R0:W-:Y:S04]  /*13f30*/  STL [R1+0x420], R246 ;  /* 0x000420f601007387 */ /* 0x0001e80000100800 */
[----:B------:R0:W-:Y:S04]  /*13f40*/  STL [R1+0x224], R247 ;  /* 0x000224f701007387 */ /* 0x0001e80000100800 */
[----:B------:R0:W-:Y:S01]  /*13f50*/  STL [R1+0x424], R248 ;  /* 0x000424f801007387 */ /* 0x0001e20000100800 */
[----:B------:R-:W-:-:S13]  /*13f60*/  ISETP.NE.U32.AND P0, PT, R5, RZ, PT ;  /* 0x000000ff0500720c */ /* 0x000fda0003f05070 */
[----:B0-----:R-:W-:Y:S05]  /*13f70*/  @P0 BRA `(.L_x_1) ;  /* 0xffffff68005c0947 */ /* 0x001fea000383ffff */
[----:B------:R-:W-:Y:S02]  /*13f80*/  F2FP.F16.F32.PACK_AB R147, R151, R147 ;  /* 0x000000939793723e */ /* 0x000fe400000000ff */
[----:B------:R-:W-:Y:S02]  /*13f90*/  F2FP.F16.F32.PACK_AB R146, R150, R146 ;  /* 0x000000929692723e */ /* 0x000fe400000000ff */
[----:B------:R-:W-:Y:S02]  /*13fa0*/  F2FP.F16.F32.PACK_AB R145, R149, R145 ;  /* 0x000000919591723e */ /* 0x000fe400000000ff */
[----:B------:R-:W-:Y:S02]  /*13fb0*/  F2FP.F16.F32.PACK_AB R144, R148, R144 ;  /* 0x000000909490723e */ /* 0x000fe400000000ff */
[----:B------:R-:W-:Y:S02]  /*13fc0*/  F2FP.F16.F32.PACK_AB R139, R143, R139 ;  /* 0x0000008b8f8b723e */ /* 0x000fe400000000ff */
[----:B------:R-:W-:-:S02]  /*13fd0*/  F2FP.F16.F32.PACK_AB R138, R142, R138 ;  /* 0x0000008a8e8a723e */ /* 0x000fc400000000ff */
        /* <DEDUP_REMOVED lines=57> */
[----:B------:R-:W-:-:S07]  /*14370*/  F2FP.F16.F32.PACK_AB R24, R28, R24 ;  /* 0x000000181c18723e */ /* 0x000fce00000000ff */
.L_x_0:
[----:B------:R-:W0:Y:S01]  /*14380*/  S2R R3, SR_TID.X ;  /* 0x0000000000037919 */ /* 0x000e220000002100 */
[----:B------:R-:W1:Y:S01]  /*14390*/  LDC R70, c[0x0][0x248] ;  /* 0x00009200ff467b82 */ /* 0x000e620000000800 */
[----:B------:R-:W-:Y:S01]  /*143a0*/  ULDC UR4, c[0x0][0x244] ;  /* 0x0000910000047ab9 */ /* 0x000fe20000000800 */
[----:B------:R-:W-:Y:S01]  /*143b0*/  ULDC.64 UR12, c[0x0][0x228] ;  /* 0x00008a00000c7ab9 */ /* 0x000fe20000000a00 */
[----:B------:R-:W3:Y:S01]  /*143c0*/  LDL.LU R155, [R1+0x4e4] ;  /* 0x0004e400019b7983 */ /* 0x000ee20000300800 */
[----:B------:R-:W-:Y:S01]  /*143d0*/  ULDC.64 UR6, c[0x0][0x220] ;  /* 0x0000880000067ab9 */ /* 0x000fe20000000a00 */
[----:B------:R-:W-:Y:S02]  /*143e0*/  ULDC UR5, c[0x0][0x22c] ;  /* 0x00008b0000057ab9 */ /* 0x000fe40000000800 */
[----:B------:R-:W1:Y:S04]  /*143f0*/  LDL.LU R154, [R1+0x4e0] ;  /* 0x0004e000019a7983 */ /* 0x000e680000300800 */
[----:B------:R-:W4:Y:S04]  /*14400*/  LDL.LU R153, [R1+0x4dc] ;  /* 0x0004dc0001997983 */ /* 0x000f280000300800 */
[----:B------:R-:W4:Y:S01]  /*14410*/  LDL.LU R152, [R1+0x4d8] ;  /* 0x0004d80001987983 */ /* 0x000f220000300800 */
[----:B0-----:R-:W-:-:S02]  /*14420*/  IMAD.SHL.U32 R2, R3, 0x80, RZ ;  /* 0x0000008003027824 */ /* 0x001fc400078e00ff */
[C---:B------:R-:W-:Y:S02]  /*14430*/  IMAD.SHL.U32 R0, R3.reuse, 0x10, RZ ;  /* 0x0000001003007824 */ /* 0x040fe400078e00ff */
[----:B------:R-:W-:Y:S01]  /*14440*/  IMAD.SHL.U32 R3, R3, 0x8, RZ ;  /* 0x0000000803037824 */ /* 0x000fe200078e00ff */
[----:B------:R-:W-:Y:S02]  /*14450*/  LOP3.LUT R5, R2, 0x400, RZ, 0xc0, !PT ;  /* 0x0000040002057812 */ /* 0x000fe400078ec0ff */
[----:B------:R-:W-:Y:S02]  /*14460*/  LOP3.LUT R2, R0, 0x70, RZ, 0xc0, !PT ;  /* 0x0000007000027812 */ /* 0x000fe400078ec0ff */
[----:B------:R-:W-:Y:S02]  /*14470*/  LOP3.LUT R3, R3, 0x380, RZ, 0xc0, !PT ;  /* 0x0000038003037812 */ /* 0x000fe400078ec0ff */
[----:B------:R-:W-:-:S05]  /*14480*/  IADD3 R2, R5, UR8, R2 ;  /* 0x0000000805027c10 */ /* 0x000fca000fffe002 */
[----:B------:R-:W-:Y:S01]  /*14490*/  IMAD.IADD R68, R3, 0x1, R2 ;  /* 0x0000000103447824 */ /* 0x000fe200078e0202 */
[----:B------:R-:W-:Y:S01]  /*144a0*/  BAR.SYNC.DEFER_BLOCKING 0x0 ;  /* 0x0000000000007b1d */ /* 0x000fe20000010000 */
[----:B------:R-:W-:-:S05]  /*144b0*/  LOP3.LUT R0, R0, 0x7f0, RZ, 0xc0, !PT ;  /* 0x000007f000007812 */ /* 0x000fca00078ec0ff */
[----:B------:R-:W-:Y:S02]  /*144c0*/  STSM.16.M88.4 [R68], R24 ;  /* 0x0000001844007844 */ /* 0x000fe40000000200 */
[----:B------:R-:W-:Y:S06]  /*144d0*/  BAR.SYNC.DEFER_BLOCKING 0x0 ;  /* 0x0000000000007b1d */ /* 0x000fec0000010000 */
[----:B--2---:R-:W0:Y:S02]  /*144e0*/  LDS.128 R4, [R0+UR8] ;  /* 0x0000000800047984 */ /* 0x004e240008000c00 */
[----:B------:R-:W-:Y:S06]  /*144f0*/  BAR.SYNC.DEFER_BLOCKING 0x0 ;  /* 0x0000000000007b1d */ /* 0x000fec0000010000 */
[----:B------:R-:W-:Y:S02]  /*14500*/  STSM.16.M88.4 [R68], R32 ;  /* 0x0000002044007844 */ /* 0x000fe40000000200 */
[----:B------:R-:W-:Y:S06]  /*14510*/  BAR.SYNC.DEFER_BLOCKING 0x0 ;  /* 0x0000000000007b1d */ /* 0x000fec0000010000 */
[----:B------:R-:W2:Y:S02]  /*14520*/  LDS.128 R8, [R0+UR8] ;  /* 0x0000000800087984 */ /* 0x000ea40008000c00 */
        /* <DEDUP_REMOVED lines=17> */
[----:B------:R3:W-:Y:S02]  /*14640*/  STSM.16.M88.4 [R68], R72 ;  /* 0x0000004844007844 */ /* 0x0007e40000000200 */
        /* <DEDUP_REMOVED lines=10> */
[----:B------:R-:W-:Y:S01]  /*146f0*/  BAR.SYNC.DEFER_BLOCKING 0x0 ;  /* 0x0000000000007b1d */ /* 0x000fe20000010000 */
[C---:B---3--:R-:W-:Y:S01]  /*14700*/  IMAD R72, R155.reuse, UR4, RZ ;  /* 0x000000049b487c24 */ /* 0x048fe2000f8e02ff */
[----:B------:R-:W-:-:S04]  /*14710*/  ISETP.GE.AND P0, PT, R155, UR12, PT ;  /* 0x0000000c9b007c0c */ /* 0x000fc8000bf06270 */
[----:B------:R-:W-:Y:S01]  /*14720*/  STSM.16.M88.4 [R68], R96 ;  /* 0x0000006044007844 */ /* 0x000fe20000000200 */
[----:B------:R-:W-:Y:S01]  /*14730*/  ULDC UR4, c[0x0][0x22c] ;  /* 0x00008b0000047ab9 */ /* 0x000fe20000000800 */
[----:B------:R-:W-:Y:S01]  /*14740*/  BAR.SYNC.DEFER_BLOCKING 0x0 ;  /* 0x0000000000007b1d */ /* 0x000fe20000010000 */
[----:B------:R-:W-:Y:S01]  /*14750*/  LEA R71, P2, R72, UR6, 0x1 ;  /* 0x0000000648477c11 */ /* 0x000fe2000f8408ff */
[CC--:B-1----:R-:W-:Y:S01]  /*14760*/  IMAD R65, R154.reuse, R70.reuse, RZ ;  /* 0x000000469a417224 */ /* 0x0c2fe200078e02ff */
[----:B------:R-:W-:Y:S01]  /*14770*/  ISETP.LT.AND P3, PT, R154, UR4, !P0 ;  /* 0x000000049a007c0c */ /* 0x000fe2000c761270 */
[CC--:B----4-:R-:W-:Y:S01]  /*14780*/  IMAD R67, R153.reuse, R70.reuse, RZ ;  /* 0x0000004699437224 */ /* 0x0d0fe200078e02ff */
[----:B------:R-:W-:Y:S01]  /*14790*/  LEA.HI.X.SX32 R72, R72, UR7, 0x1, P2 ;  /* 0x0000000748487c11 */ /* 0x000fe200090f0eff */
[----:B------:R-:W-:Y:S01]  /*147a0*/  ULDC UR6, c[0x0][0x22c] ;  /* 0x00008b0000067ab9 */ /* 0x000fe20000000800 */
[----:B------:R-:W-:Y:S01]  /*147b0*/  ISETP.LT.AND P2, PT, R153, UR5, !P0 ;  /* 0x0000000599007c0c */ /* 0x000fe2000c741270 */
[----:B------:R-:W3:Y:S01]  /*147c0*/  LDL.LU R154, [R1+0x4d4] ;  /* 0x0004d400019a7983 */ /* 0x000ee20000300800 */
[C---:B------:R-:W-:Y:S01]  /*147d0*/  ISETP.LT.AND P4, PT, R152.reuse, UR6, !P0 ;  /* 0x0000000698007c0c */ /* 0x040fe2000c781270 */
[----:B------:R-:W-:-:S02]  /*147e0*/  IMAD R69, R152, R70, RZ ;  /* 0x0000004698457224 */ /* 0x000fc400078e02ff */
[----:B------:R-:W1:Y:S01]  /*147f0*/  LDS.128 R40, [R0+UR8] ;  /* 0x0000000800287984 */ /* 0x000e620008000c00 */
[----:B-----5:R-:W-:Y:S01]  /*14800*/  ISETP.LT.AND P1, PT, R250, UR13, !P0 ;  /* 0x0000000dfa007c0c */ /* 0x020fe2000c721270 */
[----:B------:R-:W-:Y:S01]  /*14810*/  ULDC UR4, c[0x0][0x22c] ;  /* 0x00008b0000047ab9 */ /* 0x000fe20000000800 */
[----:B------:R-:W-:Y:S01]  /*14820*/  LEA R64, P5, R65, R71, 0x1 ;  /* 0x0000004741407211 */ /* 0x000fe200078a08ff */
[----:B------:R-:W-:Y:S06]  /*14830*/  BAR.SYNC.DEFER_BLOCKING 0x0 ;  /* 0x0000000000007b1d */ /* 0x000fec0000010000 */
[----:B------:R-:W-:Y:S01]  /*14840*/  ULDC UR6, c[0x0][0x22c] ;  /* 0x00008b0000067ab9 */ /* 0x000fe20000000800 */
[----:B------:R-:W-:Y:S01]  /*14850*/  ULDC UR7, c[0x0][0x22c] ;  /* 0x00008b0000077ab9 */ /* 0x000fe20000000800 */
[----:B------:R-:W4:Y:S01]  /*14860*/  LDL.LU R155, [R1+0x4d0] ;  /* 0x0004d000019b7983 */ /* 0x000f220000300800 */
[----:B------:R-:W-:-:S03]  /*14870*/  ULDC UR5, c[0x0][0x22c] ;  /* 0x00008b0000057ab9 */ /* 0x000fc60000000800 */
[----:B------:R-:W2:Y:S04]  /*14880*/  LDL.LU R153, [R1+0x4cc] ;  /* 0x0004cc0001997983 */ /* 0x000ea80000300800 */
[----:B------:R-:W4:Y:S01]  /*14890*/  LDL.LU R152, [R1+0x4c8] ;  /* 0x0004c80001987983 */ /* 0x000f220000300800 */
[----:B------:R-:W-:-:S03]  /*148a0*/  IMAD R250, R250, R70, RZ ;  /* 0x00000046fafa7224 */ /* 0x000fc600078e02ff */
[----:B------:R-:W4:Y:S04]  /*148b0*/  LDL.LU R157, [R1+0x4c4] ;  /* 0x0004c400019d7983 */ /* 0x000f280000300800 */
[----:B------:R-:W-:Y:S01]  /*148c0*/  STSM.16.M88.4 [R68], R104 ;  /* 0x0000006844007844 */ /* 0x000fe20000000200 */
[----:B------:R-:W-:Y:S01]  /*148d0*/  BAR.SYNC.DEFER_BLOCKING 0x0 ;  /* 0x0000000000007b1d */ /* 0x000fe20000010000 */
[----:B------:R-:W-:Y:S02]  /*148e0*/  LEA R2, P6, R250, R71, 0x1 ;  /* 0x00000047fa027211 */ /* 0x000fe400078c08ff */
[----:B------:R-:W-:-:S03]  /*148f0*/  LEA.HI.X.SX32 R65, R65, R72, 0x1, P5 ;  /* 0x0000004841417211 */ /* 0x000fc600028f0eff */
[----:B------:R-:W4:Y:S04]  /*14900*/  LDL.LU R156, [R1+0x4c0] ;  /* 0x0004c000019c7983 */ /* 0x000f280000300800 */
[----:B------:R-:W1:Y:S01]  /*14910*/  LDS.128 R44, [R0+UR8] ;  /* 0x00000008002c7984 */ /* 0x000e620008000c00 */
[----:B------:R-:W-:Y:S06]  /*14920*/  BAR.SYNC.DEFER_BLOCKING 0x0 ;  /* 0x0000000000007b1d */ /* 0x000fec0000010000 */
[----:B------:R-:W-:Y:S02]  /*14930*/  STSM.16.M88.4 [R68], R112 ;  /* 0x0000007044007844 */ /* 0x000fe40000000200 */
[----:B------:R-:W-:Y:S06]  /*14940*/  BAR.SYNC.DEFER_BLOCKING 0x0 ;  /* 0x0000000000007b1d */ /* 0x000fec0000010000 */
[----:B------:R-:W1:Y:S02]  /*14950*/  LDS.128 R48, [R0+UR8] ;  /* 0x0000000800307984 */ /* 0x000e640008000c00 */
        /* <DEDUP_REMOVED lines=12> */
[----:B------:R-:W-:Y:S01]  /*14a20*/  BAR.SYNC.DEFER_BLOCKING 0x0 ;  /* 0x0000000000007b1d */ /* 0x000fe20000010000 */
[----:B------:R-:W-:-:S02]  /*14a30*/  LEA.HI.X.SX32 R3, R250, R72, 0x1, P6 ;  /* 0x00000048fa037211 */ /* 0x000fc400030f0eff */
[----:B------:R-:W-:-:S03]  /*14a40*/  LEA R66, P6, R67, R71, 0x1 ;  /* 0x0000004743427211 */ /* 0x000fc600078c08ff */
[----:B------:R0:W-:Y:S02]  /*14a50*/  STSM.16.M88.4 [R68], R144 ;  /* 0x0000009044007844 */ /* 0x0001e40000000200 */
[----:B------:R-:W-:Y:S01]  /*14a60*/  BAR.SYNC.DEFER_BLOCKING 0x0 ;  /* 0x0000000000007b1d */ /* 0x000fe20000010000 */
[----:B------:R-:W-:Y:S02]  /*14a70*/  LEA.HI.X.SX32 R67, R67, R72, 0x1, P6 ;  /* 0x0000004843437211 */ /* 0x000fe400030f0eff */
[----:B0-----:R-:W-:-:S04]  /*14a80*/  LEA R68, P5, R69, R71, 0x1 ;  /* 0x0000004745447211 */ /* 0x001fc800078a08ff */
[----:B------:R-:W-:Y:S01]  /*14a90*/  LEA.HI.X.SX32 R69, R69, R72, 0x1, P5 ;  /* 0x0000004845457211 */ /* 0x000fe200028f0eff */
[----:B------:R0:W-:Y:S01]  /*14aa0*/  @P1 STG.E.U16 desc[UR10][R2.64], R4 ;  /* 0x0000000402001986 */ /* 0x0001e2000c10150a */
[C---:B---3--:R-:W-:Y:S01]  /*14ab0*/  ISETP.LT.AND P1, PT, R154.reuse, UR4, !P0 ;  /* 0x000000049a007c0c */ /* 0x048fe2000c721270 */
[----:B------:R-:W-:Y:S02]  /*14ac0*/  ULDC UR4, c[0x0][0x22c] ;  /* 0x00008b0000047ab9 */ /* 0x000fe40000000800 */
[----:B------:R3:W-:Y:S04]  /*14ad0*/  @P3 STG.E.U16 desc[UR10][R64.64], R5 ;  /* 0x0000000540003986 */ /* 0x0007e8000c10150a */
[----:B------:R4:W-:Y:S01]  /*14ae0*/  @P2 STG.E.U16 desc[UR10][R66.64], R6 ;  /* 0x0000000642002986 */ /* 0x0009e2000c10150a */
[----:B--2---:R-:W-:Y:S01]  /*14af0*/  ISETP.LT.AND P2, PT, R153, UR6, !P0 ;  /* 0x0000000699007c0c */ /* 0x004fe2000c741270 */
[----:B------:R-:W-:Y:S01]  /*14b00*/  ULDC UR6, c[0x0][0x22c] ;  /* 0x00008b0000067ab9 */ /* 0x000fe20000000800 */
[----:B0-----:R-:W-:-:S02]  /*14b10*/  IMAD R3, R154, R70, RZ ;  /* 0x000000469a037224 */ /* 0x001fc400078e02ff */
[----:B------:R-:W2:Y:S01]  /*14b20*/  LDL.LU R154, [R1+0x4bc] ;  /* 0x0004bc00019a7983 */ /* 0x000ea20000300800 */
[----:B---3--:R-:W-:-:S03]  /*14b30*/  IMAD R65, R153, R70, RZ ;  /* 0x0000004699417224 */ /* 0x008fc600078e02ff */
[----:B------:R-:W3:Y:S01]  /*14b40*/  LDL.LU R153, [R1+0x4b8] ;  /* 0x0004b80001997983 */ /* 0x000ee20000300800 */
[----:B----4-:R-:W-:-:S03]  /*14b50*/  IMAD R66, R152, R70, RZ ;  /* 0x0000004698427224 */ /* 0x010fc600078e02ff */
[----:B------:R0:W-:Y:S01]  /*14b60*/  @P4 STG.E.U16 desc[UR10][R68.64], R7 ;  /* 0x0000000744004986 */ /* 0x0001e2000c10150a */
[----:B------:R-:W-:Y:S01]  /*14b70*/  ISETP.LT.AND P4, PT, R152, UR7, !P0 ;  /* 0x0000000798007c0c */ /* 0x000fe2000c781270 */
[----:B------:R-:W-:Y:S02]  /*14b80*/  ULDC UR7, c[0x0][0x22c] ;  /* 0x00008b0000077ab9 */ /* 0x000fe40000000800 */
[----:B------:R-:W4:Y:S01]  /*14b90*/  LDL.LU R152, [R1+0x4b4] ;  /* 0x0004b40001987983 */ /* 0x000f220000300800 */
[----:B------:R-:W-:Y:S01]  /*14ba0*/  PRMT R73, R5, 0x7632, R73 ;  /* 0x0000763205497816 */ /* 0x000fe20000000049 */
[C---:B------:R-:W-:Y:S01]  /*14bb0*/  IMAD R5, R155.reuse, R70, RZ ;  /* 0x000000469b057224 */ /* 0x040fe200078e02ff */
[----:B------:R-:W-:Y:S01]  /*14bc0*/  ISETP.LT.AND P3, PT, R155, UR5, !P0 ;  /* 0x000000059b007c0c */ /* 0x000fe2000c761270 */
[----:B------:R-:W-:Y:S01]  /*14bd0*/  ULDC UR5, c[0x0][0x22c] ;  /* 0x00008b0000057ab9 */ /* 0x000fe20000000800 */
[----:B------:R-:W4:Y:S01]  /*14be0*/  LDL.LU R155, [R1+0x4b0] ;  /* 0x0004b000019b7983 */ /* 0x000f220000300800 */
[----:B------:R-:W-:-:S02]  /*14bf0*/  LEA R2, P6, R3, R71, 0x1 ;  /* 0x0000004703027211 */ /* 0x000fc400078c08ff */
[----:B0-----:R-:W-:Y:S02]  /*14c00*/  PRMT R69, R6, 0x7632, R69 ;  /* 0x0000763206457816 */ /* 0x001fe40000000045 */
[-C--:B------:R-:W-:Y:S02]  /*14c10*/  LEA R6, P5, R5, R71.reuse, 0x1 ;  /* 0x0000004705067211 */ /* 0x080fe400078a08ff */
[----:B------:R-:W-:Y:S02]  /*14c20*/  PRMT R67, R4, 0x7632, R67 ;  /* 0x0000763204437816 */ /* 0x000fe40000000043 */
[----:B------:R-:W-:Y:S02]  /*14c30*/  LEA.HI.X.SX32 R3, R3, R72, 0x1, P6 ;  /* 0x0000004803037211 */ /* 0x000fe400030f0eff */
[----:B------:R-:W-:Y:S02]  /*14c40*/  PRMT R74, R7, 0x7632, R74 ;  /* 0x00007632074a7816 */ /* 0x000fe4000000004a */
[----:B------:R-:W-:-:S02]  /*14c50*/  LEA R4, P6, R65, R71, 0x1 ;  /* 0x0000004741047211 */ /* 0x000fc400078c08ff */
[-C--:B------:R-:W-:Y:S02]  /*14c60*/  LEA.HI.X.SX32 R7, R5, R72.reuse, 0x1, P5 ;  /* 0x0000004805077211 */ /* 0x080fe400028f0eff */
[C---:B------:R-:W-:Y:S02]  /*14c70*/  LEA R64, P5, R66.reuse, R71, 0x1 ;  /* 0x0000004742407211 */ /* 0x040fe400078a08ff */
[-C--:B------:R-:W-:Y:S02]  /*14c80*/  LEA.HI.X.SX32 R5, R65, R72.reuse, 0x1, P6 ;  /* 0x0000004841057211 */ /* 0x080fe400030f0eff */
[----:B------:R-:W-:Y:S01]  /*14c90*/  LEA.HI.X.SX32 R65, R66, R72, 0x1, P5 ;  /* 0x0000004842417211 */ /* 0x000fe200028f0eff */
[----:B------:R0:W-:Y:S04]  /*14ca0*/  @P1 STG.E.U16 desc[UR10][R2.64], R67 ;  /* 0x0000004302001986 */ /* 0x0001e8000c10150a */
[----:B------:R1:W-:Y:S01]  /*14cb0*/  @P3 STG.E.U16 desc[UR10][R6.64], R73 ;  /* 0x0000004906003986 */ /* 0x0003e2000c10150a */
[----:B------:R-:W-:-:S03]  /*14cc0*/  IMAD R66, R157, R70, RZ ;  /* 0x000000469d427224 */ /* 0x000fc600078e02ff */
[----:B------:R1:W-:Y:S01]  /*14cd0*/  @P2 STG.E.U16 desc[UR10][R4.64], R69 ;  /* 0x0000004504002986 */ /* 0x0003e2000c10150a */
[----:B------:R-:W-:Y:S01]  /*14ce0*/  ISETP.LT.AND P2, PT, R157, UR4, !P0 ;  /* 0x000000049d007c0c */ /* 0x000fe2000c741270 */
[----:B------:R-:W-:Y:S02]  /*14cf0*/  ULDC UR4, c[0x0][0x22c] ;  /* 0x00008b0000047ab9 */ /* 0x000fe40000000800 */
[----:B------:R-:W-:Y:S01]  /*14d00*/  @P4 STG.E.U16 desc[UR10][R64.64], R74 ;  /* 0x0000004a40004986 */ /* 0x000fe2000c10150a */
[C---:B------:R-:W-:Y:S01]  /*14d10*/  ISETP.LT.AND P4, PT, R156.reuse, UR5, !P0 ;  /* 0x000000059c007c0c */ /* 0x040fe2000c781270 */
[----:B0-----:R-:W-:Y:S01]  /*14d20*/  IMAD R3, R156, R70, RZ ;  /* 0x000000469c037224 */ /* 0x001fe200078e02ff */
[----:B------:R-:W-:Y:S01]  /*14d30*/  ULDC UR5, c[0x0][0x22c] ;  /* 0x00008b0000057ab9 */ /* 0x000fe20000000800 */
[----:B------:R-:W4:Y:S01]  /*14d40*/  LDL.LU R156, [R1+0x4ac] ;  /* 0x0004ac00019c7983 */ /* 0x000f220000300800 */
[----:B-1----:R-:W-:-:S04]  /*14d50*/  LEA R6, P1, R66, R71, 0x1 ;  /* 0x0000004742067211 */ /* 0x002fc800078208ff */
[----:B------:R-:W-:-:S05]  /*14d60*/  LEA.HI.X.SX32 R7, R66, R72, 0x1, P1 ;  /* 0x0000004842077211 */ /* 0x000fca00008f0eff */
[----:B------:R-:W-:Y:S01]  /*14d70*/  @P2 STG.E.U16 desc[UR10][R6.64], R8 ;  /* 0x0000000806002986 */ /* 0x000fe2000c10150a */
[----:B------:R-:W-:-:S04]  /*14d80*/  LEA R4, P5, R3, R71, 0x1 ;  /* 0x0000004703047211 */ /* 0x000fc800078a08ff */
[----:B------:R-:W-:-:S05]  /*14d90*/  LEA.HI.X.SX32 R5, R3, R72, 0x1, P5 ;  /* 0x0000004803057211 */ /* 0x000fca00028f0eff */
[----:B------:R0:W-:Y:S01]  /*14da0*/  @P4 STG.E.U16 desc[UR10][R4.64], R9 ;  /* 0x0000000904004986 */ /* 0x0001e2000c10150a */
[C---:B--2---:R-:W-:Y:S01]  /*14db0*/  ISETP.LT.AND P3, PT, R154.reuse, UR6, !P0 ;  /* 0x000000069a007c0c */ /* 0x044fe2000c761270 */
[-C--:B------:R-:W-:Y:S02]  /*14dc0*/  IMAD R67, R154, R70.reuse, RZ ;  /* 0x000000469a437224 */ /* 0x080fe400078e02ff */
[CC--:B---3--:R-:W-:Y:S01]  /*14dd0*/  IMAD R68, R153.reuse, R70.reuse, RZ ;  /* 0x0000004699447224 */ /* 0x0c8fe200078e02ff */
[----:B------:R-:W-:Y:S01]  /*14de0*/  ISETP.LT.AND P1, PT, R153, UR4, !P0 ;  /* 0x0000000499007c0c */ /* 0x000fe2000c721270 */
[----:B------:R-:W2:Y:S01]  /*14df0*/  LDL.LU R154, [R1+0x4a8] ;  /* 0x0004a800019a7983 */ /* 0x000ea20000300800 */
[----:B------:R-:W-:Y:S01]  /*14e00*/  ULDC UR4, c[0x0][0x22c] ;  /* 0x00008b0000047ab9 */ /* 0x000fe20000000800 */
[C---:B----4-:R-:W-:Y:S02]  /*14e10*/  IMAD R66, R152.reuse, R70, RZ ;  /* 0x0000004698427224 */ /* 0x050fe400078e02ff */
[----:B------:R-:W3:Y:S01]  /*14e20*/  LDL.LU R153, [R1+0x4a4] ;  /* 0x0004a40001997983 */ /* 0x000ee20000300800 */
[----:B------:R-:W-:Y:S01]  /*14e30*/  ISETP.LT.AND P2, PT, R152, UR4, !P0 ;  /* 0x0000000498007c0c */ /* 0x000fe2000c741270 */
[----:B------:R-:W-:Y:S01]  /*14e40*/  ULDC UR4, c[0x0][0x22c] ;  /* 0x00008b0000047ab9 */ /* 0x000fe20000000800 */
[----:B0-----:R-:W-:Y:S01]  /*14e50*/  PRMT R9, R8, 0x7632, R9 ;  /* 0x0000763208097816 */ /* 0x001fe20000000009 */
[----:B------:R-:W4:Y:S01]  /*14e60*/  LDL.LU R152, [R1+0x4a0] ;  /* 0x0004a00001987983 */ /* 0x000f220000300800 */
[----:B------:R-:W-:Y:S01]  /*14e70*/  LEA R2, P6, R67, R71, 0x1 ;  /* 0x0000004743027211 */ /* 0x000fe200078c08ff */
[----:B------:R-:W-:Y:S01]  /*14e80*/  ULDC UR6, c[0x0][0x22c] ;  /* 0x00008b0000067ab9 */ /* 0x000fe20000000800 */
[----:B------:R-:W-:Y:S01]  /*14e90*/  ISETP.LT.AND P4, PT, R155, UR5, !P0 ;  /* 0x000000059b007c0c */ /* 0x000fe2000c781270 */
[----:B------:R-:W-:Y:S01]  /*14ea0*/  ULDC UR5, c[0x0][0x22c] ;  /* 0x00008b0000057ab9 */ /* 0x000fe20000000800 */
[----:B------:R-:W-:Y:S01]  /*14eb0*/  LEA.HI.X.SX32 R3, R67, R72, 0x1, P6 ;  /* 0x0000004843037211 */ /* 0x000fe200030f0eff */
[----:B------:R-:W-:-:S02]  /*14ec0*/  IMAD R67, R155, R70, RZ ;  /* 0x000000469b437224 */ /* 0x000fc400078e02ff */
[----:B------:R-:W4:Y:S01]  /*14ed0*/  LDL.LU R155, [R1+0x49c] ;  /* 0x00049c00019b7983 */ /* 0x000f220000300800 */
[----:B------:R-:W-:-:S04]  /*14ee0*/  LEA R64, P5, R68, R71, 0x1 ;  /* 0x0000004744407211 */ /* 0x000fc800078a08ff */
[----:B------:R-:W-:Y:S01]  /*14ef0*/  LEA.HI.X.SX32 R65, R68, R72, 0x1, P5 ;  /* 0x0000004844417211 */ /* 0x000fe200028f0eff */
[----:B------:R0:W-:Y:S04]  /*14f00*/  @P3 STG.E.U16 desc[UR10][R2.64], R10 ;  /* 0x0000000a02003986 */ /* 0x0001e8000c10150a */
[----:B------:R-:W-:Y:S01]  /*14f10*/  @P1 STG.E.U16 desc[UR10][R64.64], R11 ;  /* 0x0000000b40001986 */ /* 0x000fe2000c10150a */
[-C--:B------:R-:W-:Y:S02]  /*14f20*/  LEA R4, P3, R67, R71.reuse, 0x1 ;  /* 0x0000004743047211 */ /* 0x080fe400078608ff */
[----:B0-----:R-:W-:-:S04]  /*14f30*/  LEA R2, P1, R66, R71, 0x1 ;  /* 0x0000004742027211 */ /* 0x001fc800078208ff */
[----:B------:R-:W-:Y:S01]  /*14f40*/  LEA.HI.X.SX32 R3, R66, R72, 0x1, P1 ;  /* 0x0000004842037211 */ /* 0x000fe200008f0eff */
[C---:B------:R-:W-:Y:S01]  /*14f50*/  IMAD R7, R156.reuse, R70, RZ ;  /* 0x000000469c077224 */ /* 0x040fe200078e02ff */
[----:B------:R-:W-:Y:S01]  /*14f60*/  ISETP.LT.AND P5, PT, R156, UR4, !P0 ;  /* 0x000000049c007c0c */ /* 0x000fe2000c7a1270 */
[----:B------:R-:W-:Y:S01]  /*14f70*/  ULDC UR4, c[0x0][0x22c] ;  /* 0x00008b0000047ab9 */ /* 0x000fe20000000800 */
[----:B------:R-:W-:Y:S01]  /*14f80*/  PRMT R10, R9, 0x7632, R10 ;  /* 0x00007632090a7816 */ /* 0x000fe2000000000a */
[----:B------:R0:W-:Y:S01]  /*14f90*/  @P2 STG.E.U16 desc[UR10][R2.64], R9 ;  /* 0x0000000902002986 */ /* 0x0001e2000c10150a */
[----:B------:R-:W-:Y:S02]  /*14fa0*/  LEA R6, P1, R7, R71, 0x1 ;  /* 0x0000004707067211 */ /* 0x000fe400078208ff */
[-C--:B------:R-:W-:Y:S01]  /*14fb0*/  LEA.HI.X.SX32 R5, R67, R72.reuse, 0x1, P3 ;  /* 0x0000004843057211 */ /* 0x080fe200018f0eff */
[----:B------:R-:W4:Y:S01]  /*14fc0*/  LDL.LU R156, [R1+0x498] ;  /* 0x00049800019c7983 */ /* 0x000f220000300800 */
[----:B------:R-:W-:-:S03]  /*14fd0*/  LEA.HI.X.SX32 R7, R7, R72, 0x1, P1 ;  /* 0x0000004807077211 */ /* 0x000fc600008f0eff */
[----:B------:R1:W-:Y:S01]  /*14fe0*/  @P4 STG.E.U16 desc[UR10][R4.64], R10 ;  /* 0x0000000a04004986 */ /* 0x0003e2000c10150a */
[----:B0-----:R-:W-:Y:S02]  /*14ff0*/  PRMT R3, R10, 0x7632, R3 ;  /* 0x000076320a037816 */ /* 0x001fe40000000003 */
[C---:B--2---:R-:W-:Y:S01]  /*15000*/  ISETP.LT.AND P1, PT, R154.reuse, UR4, !P0 ;  /* 0x000000049a007c0c */ /* 0x044fe2000c721270 */
[-C--:B------:R-:W-:Y:S01]  /*15010*/  IMAD R8, R154, R70.reuse, RZ ;  /* 0x000000469a087224 */ /* 0x080fe200078e02ff */
[C---:B---3--:R-:W-:Y:S01]  /*15020*/  ISETP.LT.AND P3, PT, R153.reuse, UR5, !P0 ;  /* 0x0000000599007c0c */ /* 0x048fe2000c761270 */
[-C--:B------:R-:W-:Y:S01]  /*15030*/  IMAD R9, R153, R70.reuse, RZ ;  /* 0x0000004699097224 */ /* 0x080fe200078e02ff */
[----:B------:R-:W2:Y:S01]  /*15040*/  LDL.LU R154, [R1+0x494] ;  /* 0x00049400019a7983 */ /* 0x000ea20000300800 */
[C---:B----4-:R-:W-:Y:S01]  /*15050*/  ISETP.LT.AND P2, PT, R152.reuse, UR6, !P0 ;  /* 0x0000000698007c0c */ /* 0x050fe2000c741270 */
[----:B-1----:R-:W-:Y:S02]  /*15060*/  IMAD R5, R152, R70, RZ ;  /* 0x0000004698057224 */ /* 0x002fe400078e02ff */
[----:B------:R-:W3:Y:S01]  /*15070*/  LDL.LU R153, [R1+0x490] ;  /* 0x0004900001997983 */ /* 0x000ee20000300800 */
[----:B------:R-:W-:-:S03]  /*15080*/  ISETP.LT.AND P4, PT, R155, UR7, !P0 ;  /* 0x000000079b007c0c */ /* 0x000fc6000c781270 */
[----:B------:R-:W4:Y:S01]  /*15090*/  LDL.LU R152, [R1+0x48c] ;  /* 0x00048c0001987983 */ /* 0x000f220000300800 */
[----:B------:R-:W-:Y:S01]  /*150a0*/  IMAD R10, R155, R70, RZ ;  /* 0x000000469b0a7224 */ /* 0x000fe200078e02ff */
[-C--:B------:R-:W-:Y:S01]  /*150b0*/  LEA R2, P6, R8, R71.reuse, 0x1 ;  /* 0x0000004708027211 */ /* 0x080fe200078c08ff */
[----:B------:R-:W-:Y:S01]  /*150c0*/  ULDC UR5, c[0x0][0x22c] ;  /* 0x00008b0000057ab9 */ /* 0x000fe20000000800 */
[----:B------:R-:W4:Y:S01]  /*150d0*/  LDL.LU R155, [R1+0x488] ;  /* 0x00048800019b7983 */ /* 0x000f220000300800 */
[----:B------:R-:W-:Y:S01]  /*150e0*/  PRMT R11, R11, 0x7632, R11 ;  /* 0x000076320b0b7816 */ /* 0x000fe2000000000b */
[----:B------:R-:W-:Y:S01]  /*150f0*/  ULDC UR6, c[0x0][0x22c] ;  /* 0x00008b0000067ab9 */ /* 0x000fe20000000800 */
[----:B------:R-:W-:Y:S01]  /*15100*/  ULDC UR4, c[0x0][0x22c] ;  /* 0x00008b0000047ab9 */ /* 0x000fe20000000800 */
[----:B------:R0:W-:Y:S01]  /*15110*/  @P5 STG.E.U16 desc[UR10][R6.64], R3 ;  /* 0x0000000306005986 */ /* 0x0001e2000c10150a */
[----:B------:R-:W-:Y:S01]  /*15120*/  ULDC UR7, c[0x0][0x22c] ;  /* 0x00008b0000077ab9 */ /* 0x000fe20000000800 */
[----:B0-----:R-:W-:-:S02]  /*15130*/  LEA R6, P5, R9, R71, 0x1 ;  /* 0x0000004709067211 */ /* 0x001fc400078a08ff */
[-C--:B------:R-:W-:Y:S02]  /*15140*/  LEA.HI.X.SX32 R3, R8, R72.reuse, 0x1, P6 ;  /* 0x0000004808037211 */ /* 0x080fe400030f0eff */
[-C--:B------:R-:W-:Y:S02]  /*15150*/  LEA R4, P6, R5, R71.reuse, 0x1 ;  /* 0x0000004705047211 */ /* 0x080fe400078c08ff */
[-C--:B------:R-:W-:Y:S01]  /*15160*/  LEA.HI.X.SX32 R7, R9, R72.reuse, 0x1, P5 ;  /* 0x0000004809077211 */ /* 0x080fe200028f0eff */
[----:B------:R0:W-:Y:S01]  /*15170*/  @P1 STG.E.U16 desc[UR10][R2.64], R11 ;  /* 0x0000000b02001986 */ /* 0x0001e2000c10150a */
[-C--:B------:R-:W-:Y:S02]  /*15180*/  LEA.HI.X.SX32 R5, R5, R72.reuse, 0x1, P6 ;  /* 0x0000004805057211 */ /* 0x080fe400030f0eff */
[CC--:B------:R-:W-:Y:S01]  /*15190*/  LEA R8, P5, R10.reuse, R71.reuse, 0x1 ;  /* 0x000000470a087211 */ /* 0x0c0fe200078a08ff */
[----:B------:R-:W-:Y:S03]  /*151a0*/  @P3 STG.E.U16 desc[UR10][R6.64], R12 ;  /* 0x0000000c06003986 */ /* 0x000fe6000c10150a */
[----:B------:R-:W-:Y:S01]  /*151b0*/  LEA.HI.X.SX32 R9, R10, R72, 0x1, P5 ;  /* 0x000000480a097211 */ /* 0x000fe200028f0eff */
[----:B------:R-:W-:Y:S04]  /*151c0*/  @P2 STG.E.U16 desc[UR10][R4.64], R13 ;  /* 0x0000000d04002986 */ /* 0x000fe8000c10150a */
[----:B0-----:R-:W4:Y:S01]  /*151d0*/  LDL.LU R11, [R1+0x484] ;  /* 0x00048400010b7983 */ /* 0x001f220000300800 */
[C---:B------:R-:W-:Y:S01]  /*151e0*/  IMAD R3, R156.reuse, R70, RZ ;  /* 0x000000469c037224 */ /* 0x040fe200078e02ff */
[----:B------:R-:W-:Y:S01]  /*151f0*/  ISETP.LT.AND P1, PT, R156, UR4, !P0 ;  /* 0x000000049c007c0c */ /* 0x000fe2000c721270 */
[----:B------:R-:W-:Y:S01]  /*15200*/  ULDC UR4, c[0x0][0x22c] ;  /* 0x00008b0000047ab9 */ /* 0x000fe20000000800 */
[----:B------:R0:W-:Y:S02]  /*15210*/  @P4 STG.E.U16 desc[UR10][R8.64], R14 ;  /* 0x0000000e08004986 */ /* 0x0001e4000c10150a */
[----:B------:R-:W-:-:S02]  /*15220*/  LEA R2, P6, R3, R71, 0x1 ;  /* 0x0000004703027211 */ /* 0x000fc400078c08ff */
[----:B------:R-:W-:Y:S02]  /*15230*/  PRMT R65, R13, 0x7632, R65 ;  /* 0x000076320d417816 */ /* 0x000fe40000000041 */
[----:B------:R-:W-:Y:S02]  /*15240*/  LEA.HI.X.SX32 R3, R3, R72, 0x1, P6 ;  /* 0x0000004803037211 */ /* 0x000fe400030f0eff */
[----:B------:R-:W-:Y:S02]  /*15250*/  PRMT R64, R12, 0x7632, R64 ;  /* 0x000076320c407816 */ /* 0x000fe40000000040 */
[----:B0-----:R-:W-:Y:S01]  /*15260*/  PRMT R14, R14, 0x7632, R14 ;  /* 0x000076320e0e7816 */ /* 0x001fe2000000000e */
[----:B------:R-:W-:Y:S01]  /*15270*/  @P1 STG.E.U16 desc[UR10][R2.64], R15 ;  /* 0x0000000f02001986 */ /* 0x000fe2000c10150a */
[----:B------:R-:W-:Y:S02]  /*15280*/  PRMT R12, R15, 0x7632, R12 ;  /* 0x000076320f0c7816 */ /* 0x000fe4000000000c */
[C---:B--2---:R-:W-:Y:S01]  /*15290*/  ISETP.LT.AND P3, PT, R154.reuse, UR5, !P0 ;  /* 0x000000059a007c0c */ /* 0x044fe2000c761270 */
[-C--:B------:R-:W-:Y:S01]  /*152a0*/  IMAD R5, R154, R70.reuse, RZ ;  /* 0x000000469a057224 */ /* 0x080fe200078e02ff */
[----:B------:R-:W-:Y:S01]  /*152b0*/  ULDC UR5, c[0x0][0x22c] ;  /* 0x00008b0000057ab9 */ /* 0x000fe20000000800 */
[----:B------:R-:W2:Y:S01]  /*152c0*/  LDL.LU R154, [R1+0x480] ;  /* 0x00048000019a7983 */ /* 0x000ea20000300800 */
[C---:B---3--:R-:W-:Y:S01]  /*152d0*/  ISETP.LT.AND P2, PT, R153.reuse, UR6, !P0 ;  /* 0x0000000699007c0c */ /* 0x048fe2000c741270 */
[-C--:B------:R-:W-:Y:S01]  /*152e0*/  IMAD R7, R153, R70.reuse, RZ ;  /* 0x0000004699077224 */ /* 0x080fe200078e02ff */
[----:B------:R-:W-:Y:S01]  /*152f0*/  LEA R4, P5, R5, R71, 0x1 ;  /* 0x0000004705047211 */ /* 0x000fe200078a08ff */
[----:B------:R-:W3:Y:S01]  /*15300*/  LDL.LU R153, [R1+0x47c] ;  /* 0x00047c0001997983 */ /* 0x000ee20000300800 */
[----:B------:R-:W-:Y:S01]  /*15310*/  ULDC UR6, c[0x0][0x22c] ;  /* 0x00008b0000067ab9 */ /* 0x000fe20000000800 */
[C---:B----4-:R-:W-:Y:S01]  /*15320*/  IMAD R9, R152.reuse, R70, RZ ;  /* 0x0000004698097224 */ /* 0x050fe200078e02ff */
[----:B------:R-:W-:-:S02]  /*15330*/  ISETP.LT.AND P4, PT, R152, UR7, !P0 ;  /* 0x0000000798007c0c */ /* 0x000fc4000c781270 */
[-C--:B------:R-:W-:Y:S01]  /*15340*/  LEA R6, P6, R7, R71.reuse, 0x1 ;  /* 0x0000004707067211 */ /* 0x080fe200078c08ff */
[----:B------:R-:W4:Y:S01]  /*15350*/  LDL.LU R152, [R1+0x674] ;  /* 0x0006740001987983 */ /* 0x000f220000300800 */
[-C--:B------:R-:W-:Y:S02]  /*15360*/  LEA.HI.X.SX32 R5, R5, R72.reuse, 0x1, P5 ;  /* 0x0000004805057211 */ /* 0x080fe400028f0eff */
[----:B------:R-:W-:Y:S01]  /*15370*/  LEA R8, P5, R9, R71, 0x1 ;  /* 0x0000004709087211 */ /* 0x000fe200078a08ff */
[----:B------:R-:W4:Y:S01]  /*15380*/  LDL.LU R13, [R1+0x478] ;  /* 0x00047800010d7983 */ /* 0x000f220000300800 */
[-C--:B------:R-:W-:Y:S02]  /*15390*/  LEA.HI.X.SX32 R7, R7, R72.reuse, 0x1, P6 ;  /* 0x0000004807077211 */ /* 0x080fe400030f0eff */
[----:B------:R-:W-:Y:S01]  /*153a0*/  LEA.HI.X.SX32 R9, R9, R72, 0x1, P5 ;  /* 0x0000004809097211 */ /* 0x000fe200028f0eff */
[----:B------:R-:W-:Y:S04]  /*153b0*/  @P3 STG.E.U16 desc[UR10][R4.64], R64 ;  /* 0x0000004004003986 */ /* 0x000fe8000c10150a */
[----:B------:R-:W-:Y:S04]  /*153c0*/  @P2 STG.E.U16 desc[UR10][R6.64], R65 ;  /* 0x0000004106002986 */ /* 0x000fe8000c10150a */
[----:B------:R0:W-:Y:S01]  /*153d0*/  @P4 STG.E.U16 desc[UR10][R8.64], R14 ;  /* 0x0000000e08004986 */ /* 0x0001e2000c10150a */
[----:B------:R-:W-:-:S03]  /*153e0*/  IMAD R10, R155, R70, RZ ;  /* 0x000000469b0a7224 */ /* 0x000fc600078e02ff */
[----:B0-----:R-:W4:Y:S02]  /*153f0*/  LDL.LU R9, [R1+0x474] ;  /* 0x0004740001097983 */ /* 0x001f240000300800 */
[C---:B------:R-:W-:Y:S02]  /*15400*/  LEA R2, P1, R10.reuse, R71, 0x1 ;  /* 0x000000470a027211 */ /* 0x040fe400078208ff */
[----:B------:R-:W4:Y:S02]  /*15410*/  LDL.LU R15, [R1+0x470] ;  /* 0x00047000010f7983 */ /* 0x000f240000300800 */
[----:B------:R-:W-:Y:S02]  /*15420*/  LEA.HI.X.SX32 R3, R10, R72, 0x1, P1 ;  /* 0x000000480a037211 */ /* 0x000fe400008f0eff */
[----:B------:R-:W4:Y:S04]  /*15430*/  LDL.LU R14, [R1+0x680] ;  /* 0x00068000010e7983 */ /* 0x000f280000300800 */
[----:B------:R-:W4:Y:S01]  /*15440*/  LDL.LU R10, [R1+0x46c] ;  /* 0x00046c00010a7983 */ /* 0x000f220000300800 */
[----:B------:R-:W-:Y:S01]  /*15450*/  ISETP.LT.AND P5, PT, R155, UR4, !P0 ;  /* 0x000000049b007c0c */ /* 0x000fe2000c7a1270 */
[----:B------:R-:W-:Y:S01]  /*15460*/  ULDC UR4, c[0x0][0x22c] ;  /* 0x00008b0000047ab9 */ /* 0x000fe20000000800 */
[C---:B------:R-:W-:Y:S01]  /*15470*/  ISETP.LT.AND P2, PT, R11.reuse, UR5, !P0 ;  /* 0x000000050b007c0c */ /* 0x040fe2000c741270 */
[----:B------:R-:W-:Y:S01]  /*15480*/  IMAD R11, R11, R70, RZ ;  /* 0x000000460b0b7224 */ /* 0x000fe200078e02ff */
[----:B------:R-:W-:-:S04]  /*15490*/  ULDC UR5, c[0x0][0x22c] ;  /* 0x00008b0000057ab9 */ /* 0x000fc80000000800 */
[----:B------:R-:W-:-:S04]  /*154a0*/  LEA R4, P6, R11, R71, 0x1 ;  /* 0x000000470b047211 */ /* 0x000fc800078c08ff */
[----:B------:R-:W-:Y:S01]  /*154b0*/  LEA.HI.X.SX32 R5, R11, R72, 0x1, P6 ;  /* 0x000000480b057211 */ /* 0x000fe200030f0eff */
[----:B------:R-:W-:Y:S04]  /*154c0*/  @P5 STG.E.U16 desc[UR10][R2.64], R12 ;  /* 0x0000000c02005986 */ /* 0x000fe8000c10150a */
[----:B------:R0:W-:Y:S02]  /*154d0*/  @P2 STG.E.U16 desc[UR10][R4.64], R16 ;  /* 0x0000001004002986 */ /* 0x0001e4000c10150a */
[----:B0-----:R-:W-:Y:S01]  /*154e0*/  PRMT R16, R16, 0x7632, R16 ;  /* 0x0000763210107816 */ /* 0x001fe20000000010 */
[CC--:B--2---:R-:W-:Y:S02]  /*154f0*/  IMAD R7, R154.reuse, R70.reuse, RZ ;  /* 0x000000469a077224 */ /* 0x0c4fe400078e02ff */
[----:B---3--:R-:W-:Y:S01]  /*15500*/  IMAD R8, R153, R70, RZ ;  /* 0x0000004699087224 */ /* 0x008fe200078e02ff */
[----:B------:R-:W-:Y:S01]  /*15510*/  ISETP.LT.AND P3, PT, R154, UR6, !P0 ;  /* 0x000000069a007c0c */ /* 0x000fe2000c761270 */
[----:B------:R-:W-:Y:S01]  /*15520*/  ULDC UR6, c[0x0][0x22c] ;  /* 0x00008b0000067ab9 */ /* 0x000fe20000000800 */
[----:B------:R-:W-:-:S02]  /*15530*/  LEA R6, P4, R7, R71, 0x1 ;  /* 0x0000004707067211 */ /* 0x000fc400078808ff */
[C---:B------:R-:W-:Y:S02]  /*15540*/  LEA R2, P6, R8.reuse, R71, 0x1 ;  /* 0x0000004708027211 */ /* 0x040fe400078c08ff */
[----:B------:R-:W-:Y:S01]  /*15550*/  ISETP.LT.AND P1, PT, R153, UR4, !P0 ;  /* 0x0000000499007c0c */ /* 0x000fe2000c721270 */
[----:B------:R-:W-:Y:S01]  /*15560*/  ULDC UR4, c[0x0][0x22c] ;  /* 0x00008b0000047ab9 */ /* 0x000fe20000000800 */
[-C--:B------:R-:W-:Y:S02]  /*15570*/  LEA.HI.X.SX32 R7, R7, R72.reuse, 0x1, P4 ;  /* 0x0000004807077211 */ /* 0x080fe400020f0eff */
[----:B------:R-:W-:Y:S01]  /*15580*/  LEA.HI.X.SX32 R3, R8, R72, 0x1, P6 ;  /* 0x0000004808037211 */ /* 0x000fe200030f0eff */
[C---:B----4-:R-:W-:Y:S01]  /*15590*/  IMAD R8, R13.reuse, R70, RZ ;  /* 0x000000460d087224 */ /* 0x050fe200078e02ff */
[----:B------:R-:W-:Y:S01]  /*155a0*/  ISETP.LT.AND P4, PT, R13, UR4, !P0 ;  /* 0x000000040d007c0c */ /* 0x000fe2000c781270 */
[----:B------:R-:W-:Y:S01]  /*155b0*/  @P3 STG.E.U16 desc[UR10][R6.64], R17 ;  /* 0x0000001106003986 */ /* 0x000fe2000c10150a */
[----:B------:R-:W-:-:S03]  /*155c0*/  ULDC UR4, c[0x0][0x22c] ;  /* 0x00008b0000047ab9 */ /* 0x000fc60000000800 */
[----:B------:R-:W2:Y:S04]  /*155d0*/  LDL.LU R13, [R1+0x468] ;  /* 0x00046800010d7983 */ /* 0x000ea80000300800 */
[----:B------:R-:W3:Y:S04]  /*155e0*/  LDL.LU R12, [R1+0x464] ;  /* 0x00046400010c7983 */ /* 0x000ee80000300800 */
[----:B------:R0:W-:Y:S01]  /*155f0*/  @P1 STG.E.U16 desc[UR10][R2.64], R18 ;  /* 0x0000001202001986 */ /* 0x0001e2000c10150a */
[C---:B------:R-:W-:Y:S01]  /*15600*/  IMAD R5, R9.reuse, R70, RZ ;  /* 0x0000004609057224 */ /* 0x040fe200078e02ff */
[----:B------:R-:W-:Y:S01]  /*15610*/  ISETP.LT.AND P1, PT, R9, UR4, !P0 ;  /* 0x0000000409007c0c */ /* 0x000fe2000c721270 */
[----:B------:R-:W-:Y:S01]  /*15620*/  ULDC UR4, c[0x0][0x22c] ;  /* 0x00008b0000047ab9 */ /* 0x000fe20000000800 */
[----:B------:R-:W4:Y:S01]  /*15630*/  LDL.LU R9, [R1+0x684] ;  /* 0x0006840001097983 */ /* 0x000f220000300800 */
[----:B0-----:R-:W-:-:S02]  /*15640*/  LEA R2, P2, R8, R71, 0x1 ;  /* 0x0000004708027211 */ /* 0x001fc400078408ff */
[C---:B------:R-:W-:Y:S01]  /*15650*/  LEA R4, P6, R5.reuse, R71, 0x1 ;  /* 0x0000004705047211 */ /* 0x040fe200078c08ff */
[----:B------:R-:W4:Y:S01]  /*15660*/  LDL.LU R11, [R1+0x67c] ;  /* 0x00067c00010b7983 */ /* 0x000f220000300800 */
[-C--:B------:R-:W-:Y:S02]  /*15670*/  LEA.HI.X.SX32 R3, R8, R72.reuse, 0x1, P2 ;  /* 0x0000004808037211 */ /* 0x080fe400010f0eff */
[----:B------:R-:W-:-:S03]  /*15680*/  LEA.HI.X.SX32 R5, R5, R72, 0x1, P6 ;  /* 0x0000004805057211 */ /* 0x000fc600030f0eff */
[----:B------:R-:W-:Y:S01]  /*15690*/  @P4 STG.E.U16 desc[UR10][R2.64], R19 ;  /* 0x0000001302004986 */ /* 0x000fe2000c10150a */
[----:B------:R-:W-:-:S03]  /*156a0*/  IMAD R7, R10, R70, RZ ;  /* 0x000000460a077224 */ /* 0x000fc600078e02ff */
[----:B------:R0:W-:Y:S01]  /*156b0*/  @P1 STG.E.U16 desc[UR10][R4.64], R16 ;  /* 0x0000001004001986 */ /* 0x0001e2000c10150a */
[----:B------:R-:W-:Y:S02]  /*156c0*/  ISETP.LT.AND P1, PT, R10, UR4, !P0 ;  /* 0x000000040a007c0c */ /* 0x000fe4000c721270 */
[----:B------:R-:W-:Y:S01]  /*156d0*/  ISETP.LT.AND P5, PT, R152, UR5, !P0 ;  /* 0x0000000598007c0c */ /* 0x000fe2000c7a1270 */
[----:B------:R-:W4:Y:S01]  /*156e0*/  LDL.LU R10, [R1+0x678] ;  /* 0x00067800010a7983 */ /* 0x000f220000300800 */
[----:B------:R-:W-:Y:S01]  /*156f0*/  ULDC UR5, c[0x0][0x22c] ;  /* 0x00008b0000057ab9 */ /* 0x000fe20000000800 */
[C---:B------:R-:W-:Y:S01]  /*15700*/  IMAD R6, R15.reuse, R70, RZ ;  /* 0x000000460f067224 */ /* 0x040fe200078e02ff */
[----:B------:R-:W-:Y:S01]  /*15710*/  ISETP.LT.AND P2, PT, R15, UR5, !P0 ;  /* 0x000000050f007c0c */ /* 0x000fe2000c741270 */
[----:B------:R-:W-:Y:S01]  /*15720*/  ULDC UR4, c[0x0][0x22c] ;  /* 0x00008b0000047ab9 */ /* 0x000fe20000000800 */
[----:B------:R-:W-:Y:S01]  /*15730*/  ISETP.LT.AND P3, PT, R14, UR6, !P0 ;  /* 0x000000060e007c0c */ /* 0x000fe2000c761270 */
[----:B------:R-:W-:Y:S01]  /*15740*/  ULDC UR5, c[0x0][0x22c] ;  /* 0x00008b0000057ab9 */ /* 0x000fe20000000800 */
[----:B0-----:R-:W4:Y:S04]  /*15750*/  LDL.LU R16, [R1+0x670] ;  /* 0x0006700001107983 */ /* 0x001f280000300800 */
[----:B------:R-:W4:Y:S04]  /*15760*/  LDL.LU R15, [R1+0x66c] ;  /* 0x00066c00010f7983 */ /* 0x000f280000300800 */
[----:B------:R-:W4:Y:S01]  /*15770*/  LDL.LU R14, [R1+0x668] ;  /* 0x00066800010e7983 */ /* 0x000f220000300800 */
[----:B------:R-:W-:-:S02]  /*15780*/  LEA R2, P4, R6, R71, 0x1 ;  /* 0x0000004706027211 */ /* 0x000fc400078808ff */
[----:B------:R-:W-:Y:S02]  /*15790*/  PRMT R17, R17, 0x7632, R17 ;  /* 0x0000763211117816 */ /* 0x000fe40000000011 */
[----:B------:R-:W-:Y:S02]  /*157a0*/  LEA.HI.X.SX32 R3, R6, R72, 0x1, P4 ;  /* 0x0000004806037211 */ /* 0x000fe400020f0eff */
[----:B------:R-:W-:-:S03]  /*157b0*/  LEA R6, P4, R7, R71, 0x1 ;  /* 0x0000004707067211 */ /* 0x000fc600078808ff */
[----:B------:R0:W-:Y:S01]  /*157c0*/  @P2 STG.E.U16 desc[UR10][R2.64], R17 ;  /* 0x0000001102002986 */ /* 0x0001e2000c10150a */
[----:B------:R-:W-:Y:S02]  /*157d0*/  LEA.HI.X.SX32 R7, R7, R72, 0x1, P4 ;  /* 0x0000004807077211 */ /* 0x000fe400020f0eff */
[----:B------:R-:W-:Y:S02]  /*157e0*/  PRMT R19, R19, 0x7632, R19 ;  /* 0x0000763213137816 */ /* 0x000fe40000000013 */
[----:B0-----:R-:W-:-:S05]  /*157f0*/  PRMT R3, R18, 0x7632, R3 ;  /* 0x0000763212037816 */ /* 0x001fca0000000003 */
[----:B------:R0:W-:Y:S01]  /*15800*/  @P1 STG.E.U16 desc[UR10][R6.64], R3 ;  /* 0x0000000306001986 */ /* 0x0001e2000c10150a */
[CC--:B--2---:R-:W-:Y:S01]  /*15810*/  IMAD R8, R13.reuse, R70.reuse, RZ ;  /* 0x000000460d087224 */ /* 0x0c4fe200078e02ff */
[----:B------:R-:W-:Y:S01]  /*15820*/  ISETP.LT.AND P2, PT, R13, UR4, !P0 ;  /* 0x000000040d007c0c */ /* 0x000fe2000c741270 */
[----:B------:R-:W-:Y:S01]  /*15830*/  ULDC UR4, c[0x0][0x22c] ;  /* 0x00008b0000047ab9 */ /* 0x000fe20000000800 */
[----:B---3--:R-:W-:Y:S02]  /*15840*/  IMAD R5, R12, R70, RZ ;  /* 0x000000460c057224 */ /* 0x008fe400078e02ff */
[-C--:B------:R-:W-:Y:S02]  /*15850*/  LEA R2, P6, R8, R71.reuse, 0x1 ;  /* 0x0000004708027211 */ /* 0x080fe400078c08ff */
[----:B------:R-:W-:Y:S01]  /*15860*/  ISETP.LT.AND P4, PT, R12, UR5, !P0 ;  /* 0x000000050c007c0c */ /* 0x000fe2000c781270 */
[----:B------:R-:W-:Y:S01]  /*15870*/  ULDC UR5, c[0x0][0x22c] ;  /* 0x00008b0000057ab9 */ /* 0x000fe20000000800 */
[----:B0-----:R-:W-:Y:S01]  /*15880*/  LEA.HI.X.SX32 R3, R8, R72, 0x1, P6 ;  /* 0x0000004808037211 */ /* 0x001fe200030f0eff */
[----:B------:R-:W2:Y:S01]  /*15890*/  LDL.LU R12, [R1+0x664] ;  /* 0x00066400010c7983 */ /* 0x000ea20000300800 */
[----:B------:R-:W-:-:S03]  /*158a0*/  LEA R4, P6, R5, R71, 0x1 ;  /* 0x0000004705047211 */ /* 0x000fc600078c08ff */
[----:B------:R0:W-:Y:S01]  /*158b0*/  @P2 STG.E.U16 desc[UR10][R2.64], R19 ;  /* 0x0000001302002986 */ /* 0x0001e2000c10150a */
[----:B----4-:R-:W-:Y:S01]  /*158c0*/  ISETP.LT.AND P1, PT, R9, UR4, !P0 ;  /* 0x0000000409007c0c */ /* 0x010fe2000c721270 */
[C---:B------:R-:W-:Y:S01]  /*158d0*/  IMAD R9, R70.reuse, 0x2, R5 ;  /* 0x0000000246097824 */ /* 0x040fe200078e0205 */
[----:B------:R-:W-:Y:S01]  /*158e0*/  ULDC UR4, c[0x0][0x22c] ;  /* 0x00008b0000047ab9 */ /* 0x000fe20000000800 */
[-C--:B------:R-:W-:Y:S02]  /*158f0*/  LEA.HI.X.SX32 R5, R5, R72.reuse, 0x1, P6 ;  /* 0x0000004805057211 */ /* 0x080fe400030f0eff */
[----:B------:R-:W-:Y:S01]  /*15900*/  ISETP.LT.AND P2, PT, R11, UR4, !P0 ;  /* 0x000000040b007c0c */ /* 0x000fe2000c741270 */
[C---:B------:R-:W-:Y:S01]  /*15910*/  IMAD R11, R70.reuse, 0x2, R9 ;  /* 0x00000002460b7824 */ /* 0x040fe200078e0209 */
[C---:B------:R-:W-:Y:S01]  /*15920*/  LEA R6, P6, R9.reuse, R71, 0x1 ;  /* 0x0000004709067211 */ /* 0x040fe200078c08ff */
[----:B------:R-:W-:Y:S02]  /*15930*/  ULDC UR4, c[0x0][0x22c] ;  /* 0x00008b0000047ab9 */ /* 0x000fe40000000800 */
[----:B------:R-:W-:Y:S01]  /*15940*/  IMAD R13, R70, 0x2, R11 ;  /* 0x00000002460d7824 */ /* 0x000fe200078e020b */
[----:B------:R-:W-:-:S02]  /*15950*/  LEA.HI.X.SX32 R7, R9, R72, 0x1, P6 ;  /* 0x0000004809077211 */ /* 0x000fc400030f0eff */
[CC--:B------:R-:W-:Y:S01]  /*15960*/  LEA R8, P6, R11.reuse, R71.reuse, 0x1 ;  /* 0x000000470b087211 */ /* 0x0c0fe200078c08ff */
[----:B------:R1:W-:Y:S03]  /*15970*/  @P4 STG.E.U16 desc[UR10][R4.64], R20 ;  /* 0x0000001404004986 */ /* 0x0003e6000c10150a */
[----:B------:R-:W-:Y:S02]  /*15980*/  LEA.HI.X.SX32 R9, R11, R72, 0x1, P6 ;  /* 0x000000480b097211 */ /* 0x000fe400030f0eff */
[----:B------:R-:W-:Y:S01]  /*15990*/  ISETP.LT.AND P4, PT, R10, UR4, !P0 ;  /* 0x000000040a007c0c */ /* 0x000fe2000c781270 */
[----:B------:R-:W-:Y:S01]  /*159a0*/  ULDC UR4, c[0x0][0x22c] ;  /* 0x00008b0000047ab9 */ /* 0x000fe20000000800 */
[----:B------:R-:W3:Y:S01]  /*159b0*/  LDL.LU R10, [R1+0x660] ;  /* 0x00066000010a7983 */ /* 0x000ee20000300800 */
[----:B0-----:R-:W-:-:S03]  /*159c0*/  LEA R2, P6, R13, R71, 0x1 ;  /* 0x000000470d027211 */ /* 0x001fc600078c08ff */
[----:B------:R-:W-:Y:S01]  /*159d0*/  @P5 STG.E.U16 desc[UR10][R6.64], R21 ;  /* 0x0000001506005986 */ /* 0x000fe2000c10150a */
[----:B------:R-:W-:Y:S01]  /*159e0*/  ISETP.LT.AND P5, PT, R16, UR4, !P0 ;  /* 0x0000000410007c0c */ /* 0x000fe2000c7a1270 */
[----:B------:R-:W-:Y:S01]  /*159f0*/  ULDC UR4, c[0x0][0x22c] ;  /* 0x00008b0000047ab9 */ /* 0x000fe20000000800 */
[----:B------:R-:W-:Y:S01]  /*15a00*/  LEA.HI.X.SX32 R3, R13, R72, 0x1, P6 ;  /* 0x000000480d037211 */ /* 0x000fe200030f0eff */
[----:B------:R0:W-:Y:S01]  /*15a10*/  @P3 STG.E.U16 desc[UR10][R8.64], R22 ;  /* 0x0000001608003986 */ /* 0x0001e2000c10150a */
[----:B------:R-:W-:Y:S01]  /*15a20*/  ISETP.LT.AND P3, PT, R15, UR4, !P0 ;  /* 0x000000040f007c0c */ /* 0x000fe2000c761270 */
[----:B------:R-:W-:Y:S02]  /*15a30*/  ULDC UR4, c[0x0][0x22c] ;  /* 0x00008b0000047ab9 */ /* 0x000fe40000000800 */
[----:B------:R4:W-:Y:S01]  /*15a40*/  @P1 STG.E.U16 desc[UR10][R2.64], R23 ;  /* 0x0000001702001986 */ /* 0x0009e2000c10150a */
[----:B------:R-:W-:Y:S01]  /*15a50*/  ISETP.LT.AND P1, PT, R14, UR4, !P0 ;  /* 0x000000040e007c0c */ /* 0x000fe2000c721270 */
[----:B-1----:R-:W-:Y:S01]  /*15a60*/  IMAD R5, R70, 0x2, R13 ;  /* 0x0000000246057824 */ /* 0x002fe200078e020d */
[----:B------:R-:W-:Y:S01]  /*15a70*/  PRMT R20, R20, 0x7632, R20 ;  /* 0x0000763214147816 */ /* 0x000fe20000000014 */
[----:B------:R-:W-:Y:S01]  /*15a80*/  ULDC UR4, c[0x0][0x22c] ;  /* 0x00008b0000047ab9 */ /* 0x000fe20000000800 */
[----:B0-----:R-:W3:Y:S04]  /*15a90*/  LDL.LU R8, [R1+0x65c] ;  /* 0x00065c0001087983 */ /* 0x001ee80000300800 */
[----:B------:R-:W3:Y:S04]  /*15aa0*/  LDL.LU R15, [R1+0x658] ;  /* 0x00065800010f7983 */ /* 0x000ee80000300800 */
[----:B------:R-:W3:Y:S01]  /*15ab0*/  LDL.LU R14, [R1+0x654] ;  /* 0x00065400010e7983 */ /* 0x000ee20000300800 */
[----:B------:R-:W-:Y:S01]  /*15ac0*/  IMAD R11, R70, 0x2, R5 ;  /* 0x00000002460b7824 */ /* 0x000fe200078e0205 */
[----:B------:R-:W-:-:S02]  /*15ad0*/  LEA R4, P6, R5, R71, 0x1 ;  /* 0x0000004705047211 */ /* 0x000fc400078c08ff */
[----:B----4-:R-:W-:Y:S01]  /*15ae0*/  PRMT R3, R21, 0x7632, R3 ;  /* 0x0000763215037816 */ /* 0x010fe20000000003 */
[----:B------:R-:W4:Y:S01]  /*15af0*/  LDL.LU R13, [R1+0x650] ;  /* 0x00065000010d7983 */ /* 0x000f220000300800 */
[----:B------:R-:W-:Y:S02]  /*15b00*/  LEA.HI.X.SX32 R5, R5, R72, 0x1, P6 ;  /* 0x0000004805057211 */ /* 0x000fe400030f0eff */
[----:B------:R-:W-:-:S04]  /*15b10*/  LEA R6, P6, R11, R71, 0x1 ;  /* 0x000000470b067211 */ /* 0x000fc800078c08ff */
[----:B------:R-:W-:Y:S01]  /*15b20*/  LEA.HI.X.SX32 R7, R11, R72, 0x1, P6 ;  /* 0x000000480b077211 */ /* 0x000fe200030f0eff */
[C---:B------:R-:W-:Y:S01]  /*15b30*/  IMAD R11, R70.reuse, 0x2, R11 ;  /* 0x00000002460b7824 */ /* 0x040fe200078e020b */
[----:B------:R-:W-:Y:S03]  /*15b40*/  @P2 STG.E.U16 desc[UR10][R4.64], R20 ;  /* 0x0000001404002986 */ /* 0x000fe6000c10150a */
[----:B------:R-:W-:Y:S01]  /*15b50*/  IMAD R9, R70, 0x2, R11 ;  /* 0x0000000246097824 */ /* 0x000fe200078e020b */
[----:B------:R-:W-:Y:S01]  /*15b60*/  LEA R2, P6, R11, R71, 0x1 ;  /* 0x000000470b027211 */ /* 0x000fe200078c08ff */
[----:B------:R0:W-:Y:S01]  /*15b70*/  @P4 STG.E.U16 desc[UR10][R6.64], R3 ;  /* 0x0000000306004986 */ /* 0x0001e2000c10150a */
[----:B------:R-:W-:Y:S02]  /*15b80*/  PRMT R22, R22, 0x7632, R22 ;  /* 0x0000763216167816 */ /* 0x000fe40000000016 */
[----:B------:R-:W-:-:S02]  /*15b90*/  PRMT R23, R23, 0x7632, R23 ;  /* 0x0000763217177816 */ /* 0x000fc40000000017 */
[----:B0-----:R-:W-:Y:S01]  /*15ba0*/  LEA.HI.X.SX32 R3, R11, R72, 0x1, P6 ;  /* 0x000000480b037211 */ /* 0x001fe200030f0eff */
[----:B------:R-:W-:Y:S01]  /*15bb0*/  IMAD R11, R70, 0x2, R9 ;  /* 0x00000002460b7824 */ /* 0x000fe200078e0209 */
[----:B------:R-:W-:-:S04]  /*15bc0*/  LEA R4, P6, R9, R71, 0x1 ;  /* 0x0000004709047211 */ /* 0x000fc800078c08ff */
[-C--:B------:R-:W-:Y:S02]  /*15bd0*/  LEA.HI.X.SX32 R5, R9, R72.reuse, 0x1, P6 ;  /* 0x0000004809057211 */ /* 0x080fe400030f0eff */
[C---:B------:R-:W-:Y:S01]  /*15be0*/  LEA R6, P6, R11.reuse, R71, 0x1 ;  /* 0x000000470b067211 */ /* 0x040fe200078c08ff */
[----:B------:R-:W-:Y:S03]  /*15bf0*/  @P5 STG.E.U16 desc[UR10][R2.64], R22 ;  /* 0x0000001602005986 */ /* 0x000fe6000c10150a */
[----:B------:R-:W-:Y:S01]  /*15c00*/  LEA.HI.X.SX32 R7, R11, R72, 0x1, P6 ;  /* 0x000000480b077211 */ /* 0x000fe200030f0eff */
[----:B------:R0:W-:Y:S04]  /*15c10*/  @P3 STG.E.U16 desc[UR10][R4.64], R23 ;  /* 0x0000001704003986 */ /* 0x0001e8000c10150a */
[----:B------:R1:W-:Y:S01]  /*15c20*/  @P1 STG.E.U16 desc[UR10][R6.64], R24 ;  /* 0x0000001806001986 */ /* 0x0003e2000c10150a */
[----:B--2---:R-:W-:Y:S01]  /*15c30*/  ISETP.LT.AND P2, PT, R12, UR4, !P0 ;  /* 0x000000040c007c0c */ /* 0x004fe2000c741270 */
[----:B------:R-:W-:-:S02]  /*15c40*/  ULDC UR4, c[0x0][0x22c] ;  /* 0x00008b0000047ab9 */ /* 0x000fc40000000800 */
[----:B------:R-:W2:Y:S01]  /*15c50*/  LDL.LU R12, [R1+0x64c] ;  /* 0x00064c00010c7983 */ /* 0x000ea20000300800 */
[----:B------:R-:W-:-:S03]  /*15c60*/  IMAD R9, R70, 0x2, R11 ;  /* 0x0000000246097824 */ /* 0x000fc600078e020b */
[----:B------:R-:W2:Y:S01]  /*15c70*/  LDS.128 R20, [R0+UR8] ;  /* 0x0000000800147984 */ /* 0x000ea20008000c00 */
[----:B---3--:R-:W-:Y:S01]  /*15c80*/  ISETP.LT.AND P4, PT, R10, UR4, !P0 ;  /* 0x000000040a007c0c */ /* 0x008fe2000c781270 */
[----:B------:R-:W-:Y:S02]  /*15c90*/  ULDC UR4, c[0x0][0x22c] ;  /* 0x00008b0000047ab9 */ /* 0x000fe40000000800 */
[----:B------:R-:W3:Y:S01]  /*15ca0*/  LDL.LU R10, [R1+0x648] ;  /* 0x00064800010a7983 */ /* 0x000ee20000300800 */
[----:B------:R-:W-:Y:S01]  /*15cb0*/  ISETP.LT.AND P5, PT, R8, UR4, !P0 ;  /* 0x0000000408007c0c */ /* 0x000fe2000c7a1270 */
[----:B------:R-:W-:Y:S02]  /*15cc0*/  ULDC UR4, c[0x0][0x22c] ;  /* 0x00008b0000047ab9 */ /* 0x000fe40000000800 */
[----:B------:R-:W-:Y:S01]  /*15cd0*/  ISETP.LT.AND P3, PT, R15, UR4, !P0 ;  /* 0x000000040f007c0c */ /* 0x000fe2000c761270 */
[----:B------:R-:W-:Y:S01]  /*15ce0*/  ULDC UR4, c[0x0][0x22c] ;  /* 0x00008b0000047ab9 */ /* 0x000fe20000000800 */
[----:B------:R-:W3:Y:S01]  /*15cf0*/  LDL.LU R15, [R1+0x644] ;  /* 0x00064400010f7983 */ /* 0x000ee20000300800 */
[----:B------:R-:W-:Y:S01]  /*15d00*/  ISETP.LT.AND P1, PT, R14, UR4, !P0 ;  /* 0x000000040e007c0c */ /* 0x000fe2000c721270 */
[----:B------:R-:W-:-:S02]  /*15d10*/  IMAD R11, R70, 0x2, R9 ;  /* 0x00000002460b7824 */ /* 0x000fc400078e0209 */
[----:B------:R-:W3:Y:S01]  /*15d20*/  LDL.LU R14, [R1+0x640] ;  /* 0x00064000010e7983 */ /* 0x000ee20000300800 */
[CC--:B------:R-:W-:Y:S01]  /*15d30*/  LEA R8, P6, R9.reuse, R71.reuse, 0x1 ;  /* 0x0000004709087211 */ /* 0x0c0fe200078c08ff */
[----:B------:R-:W-:Y:S01]  /*15d40*/  ULDC UR4, c[0x0][0x22c] ;  /* 0x00008b0000047ab9 */ /* 0x000fe20000000800 */
[----:B0-----:R-:W-:Y:S02]  /*15d50*/  IMAD R5, R70, 0x2, R11 ;  /* 0x0000000246057824 */ /* 0x001fe400078e020b */
[----:B------:R-:W-:Y:S02]  /*15d60*/  LEA.HI.X.SX32 R9, R9, R72, 0x1, P6 ;  /* 0x0000004809097211 */ /* 0x000fe400030f0eff */
[----:B------:R-:W-:-:S04]  /*15d70*/  LEA R2, P6, R11, R71, 0x1 ;  /* 0x000000470b027211 */ /* 0x000fc800078c08ff */
[-C--:B------:R-:W-:Y:S01]  /*15d80*/  LEA.HI.X.SX32 R3, R11, R72.reuse, 0x1, P6 ;  /* 0x000000480b037211 */ /* 0x080fe200030f0eff */
[----:B------:R0:W-:Y:S01]  /*15d90*/  @P2 STG.E.U16 desc[UR10][R8.64], R25 ;  /* 0x0000001908002986 */ /* 0x0001e2000c10150a */
[----:B------:R-:W-:Y:S01]  /*15da0*/  LEA R4, P6, R5, R71, 0x1 ;  /* 0x0000004705047211 */ /* 0x000fe200078c08ff */
[----:B------:R-:W-:Y:S01]  /*15db0*/  IMAD R11, R70, 0x2, R5 ;  /* 0x00000002460b7824 */ /* 0x000fe200078e0205 */
[----:B----4-:R-:W-:Y:S01]  /*15dc0*/  ISETP.LT.AND P2, PT, R13, UR4, !P0 ;  /* 0x000000040d007c0c */ /* 0x010fe2000c741270 */
[----:B------:R-:W-:Y:S01]  /*15dd0*/  ULDC UR4, c[0x0][0x22c] ;  /* 0x00008b0000047ab9 */ /* 0x000fe20000000800 */
[----:B------:R-:W4:Y:S01]  /*15de0*/  LDL.LU R13, [R1+0x63c] ;  /* 0x00063c00010d7983 */ /* 0x000f220000300800 */
[----:B------:R-:W-:-:S03]  /*15df0*/  LEA.HI.X.SX32 R5, R5, R72, 0x1, P6 ;  /* 0x0000004805057211 */ /* 0x000fc600030f0eff */
[----:B------:R0:W-:Y:S01]  /*15e00*/  @P4 STG.E.U16 desc[UR10][R2.64], R26 ;  /* 0x0000001a02004986 */ /* 0x0001e2000c10150a */
[CC--:B-1----:R-:W-:Y:S01]  /*15e10*/  LEA R6, P6, R11.reuse, R71.reuse, 0x1 ;  /* 0x000000470b067211 */ /* 0x0c2fe200078c08ff */
[C---:B0-----:R-:W-:Y:S02]  /*15e20*/  IMAD R9, R70.reuse, 0x2, R11 ;  /* 0x0000000246097824 */ /* 0x041fe400078e020b */
[----:B------:R-:W-:Y:S01]  /*15e30*/  @P5 STG.E.U16 desc[UR10][R4.64], R27 ;  /* 0x0000001b04005986 */ /* 0x000fe2000c10150a */
[-C--:B------:R-:W-:Y:S02]  /*15e40*/  LEA.HI.X.SX32 R7, R11, R72.reuse, 0x1, P6 ;  /* 0x000000480b077211 */ /* 0x080fe400030f0eff */
[C---:B------:R-:W-:Y:S01]  /*15e50*/  LEA R8, P6, R9.reuse, R71, 0x1 ;  /* 0x0000004709087211 */ /* 0x040fe200078c08ff */
[----:B------:R-:W-:Y:S01]  /*15e60*/  IMAD R11, R70, 0x2, R9 ;  /* 0x00000002460b7824 */ /* 0x000fe200078e0209 */
[----:B------:R-:W-:Y:S02]  /*15e70*/  PRMT R3, R24, 0x7632, R3 ;  /* 0x0000763218037816 */ /* 0x000fe40000000003 */
[----:B------:R-:W-:-:S02]  /*15e80*/  LEA.HI.X.SX32 R9, R9, R72, 0x1, P6 ;  /* 0x0000004809097211 */ /* 0x000fc400030f0eff */
[----:B------:R-:W-:Y:S01]  /*15e90*/  PRMT R25, R25, 0x7632, R25 ;  /* 0x0000763219197816 */ /* 0x000fe20000000019 */
[----:B------:R0:W-:Y:S04]  /*15ea0*/  @P3 STG.E.U16 desc[UR10][R6.64], R3 ;  /* 0x0000000306003986 */ /* 0x0001e8000c10150a */
[----:B------:R1:W-:Y:S01]  /*15eb0*/  @P1 STG.E.U16 desc[UR10][R8.64], R25 ;  /* 0x0000001908001986 */ /* 0x0003e2000c10150a */
[----:B--2---:R-:W-:Y:S01]  /*15ec0*/  ISETP.LT.AND P4, PT, R12, UR4, !P0 ;  /* 0x000000040c007c0c */ /* 0x004fe2000c781270 */
[----:B------:R-:W-:Y:S02]  /*15ed0*/  ULDC UR4, c[0x0][0x22c] ;  /* 0x00008b0000047ab9 */ /* 0x000fe40000000800 */
[----:B------:R-:W2:Y:S01]  /*15ee0*/  LDL.LU R12, [R1+0x638] ;  /* 0x00063800010c7983 */ /* 0x000ea20000300800 */
[----:B---3--:R-:W-:Y:S01]  /*15ef0*/  ISETP.LT.AND P5, PT, R10, UR4, !P0 ;  /* 0x000000040a007c0c */ /* 0x008fe2000c7a1270 */
[----:B------:R-:W-:-:S02]  /*15f00*/  ULDC UR4, c[0x0][0x22c] ;  /* 0x00008b0000047ab9 */ /* 0x000fc40000000800 */
[----:B------:R-:W3:Y:S04]  /*15f10*/  LDL.LU R10, [R1+0x634] ;  /* 0x00063400010a7983 */ /* 0x000ee80000300800 */
[----:B------:R-:W3:Y:S01]  /*15f20*/  LDL.LU R16, [R1+0x630] ;  /* 0x0006300001107983 */ /* 0x000ee20000300800 */
[----:B------:R-:W-:Y:S01]  /*15f30*/  ISETP.LT.AND P3, PT, R15, UR4, !P0 ;  /* 0x000000040f007c0c */ /* 0x000fe2000c761270 */
[----:B------:R-:W-:Y:S02]  /*15f40*/  ULDC UR4, c[0x0][0x22c] ;  /* 0x00008b0000047ab9 */ /* 0x000fe40000000800 */
[----:B------:R-:W3:Y:S01]  /*15f50*/  LDL.LU R15, [R1+0x62c] ;  /* 0x00062c00010f7983 */ /* 0x000ee20000300800 */
[----:B------:R-:W-:Y:S01]  /*15f60*/  ISETP.LT.AND P1, PT, R14, UR4, !P0 ;  /* 0x000000040e007c0c */ /* 0x000fe2000c721270 */
[----:B------:R-:W-:-:S02]  /*15f70*/  ULDC UR4, c[0x0][0x22c] ;  /* 0x00008b0000047ab9 */ /* 0x000fc40000000800 */
[----:B------:R-:W3:Y:S01]  /*15f80*/  LDL.LU R14, [R1+0x628] ;  /* 0x00062800010e7983 */ /* 0x000ee20000300800 */
[----:B------:R-:W-:-:S04]  /*15f90*/  LEA R2, P6, R11, R71, 0x1 ;  /* 0x000000470b027211 */ /* 0x000fc800078c08ff */
[----:B0-----:R-:W-:Y:S01]  /*15fa0*/  LEA.HI.X.SX32 R3, R11, R72, 0x1, P6 ;  /* 0x000000480b037211 */ /* 0x001fe200030f0eff */
[----:B------:R-:W-:Y:S01]  /*15fb0*/  IMAD R11, R70, 0x2, R11 ;  /* 0x00000002460b7824 */ /* 0x000fe200078e020b */
[----:B------:R-:W-:-:S03]  /*15fc0*/  PRMT R26, R26, 0x7632, R26 ;  /* 0x000076321a1a7816 */ /* 0x000fc6000000001a */
[C---:B------:R-:W-:Y:S01]  /*15fd0*/  IMAD R7, R70.reuse, 0x2, R11 ;  /* 0x0000000246077824 */ /* 0x040fe200078e020b */
[-C--:B------:R-:W-:Y:S02]  /*15fe0*/  LEA R4, P6, R11, R71.reuse, 0x1 ;  /* 0x000000470b047211 */ /* 0x080fe400078c08ff */
[----:B------:R-:W-:Y:S01]  /*15ff0*/  PRMT R27, R27, 0x7632, R27 ;  /* 0x000076321b1b7816 */ /* 0x000fe2000000001b */
[C---:B-1----:R-:W-:Y:S01]  /*16000*/  IMAD R9, R70.reuse, 0x2, R7 ;  /* 0x0000000246097824 */ /* 0x042fe200078e0207 */
[-C--:B------:R-:W-:Y:S02]  /*16010*/  LEA.HI.X.SX32 R5, R11, R72.reuse, 0x1, P6 ;  /* 0x000000480b057211 */ /* 0x080fe400030f0eff */
[-C--:B------:R-:W-:Y:S01]  /*16020*/  LEA R6, P6, R7, R71.reuse, 0x1 ;  /* 0x0000004707067211 */ /* 0x080fe200078c08ff */
[----:B------:R0:W-:Y:S01]  /*16030*/  @P2 STG.E.U16 desc[UR10][R2.64], R26 ;  /* 0x0000001a02002986 */ /* 0x0001e2000c10150a */
[----:B----4-:R-:W-:Y:S01]  /*16040*/  ISETP.LT.AND P2, PT, R13, UR4, !P0 ;  /* 0x000000040d007c0c */ /* 0x010fe2000c741270 */
[----:B------:R-:W-:Y:S01]  /*16050*/  ULDC UR4, c[0x0][0x22c] ;  /* 0x00008b0000047ab9 */ /* 0x000fe20000000800 */
[----:B------:R-:W-:Y:S01]  /*16060*/  LEA.HI.X.SX32 R7, R7, R72, 0x1, P6 ;  /* 0x0000004807077211 */ /* 0x000fe200030f0eff */
[----:B------:R-:W-:Y:S01]  /*16070*/  IMAD R11, R70, 0x2, R9 ;  /* 0x00000002460b7824 */ /* 0x000fe200078e0209 */
[----:B------:R1:W-:Y:S01]  /*16080*/  @P4 STG.E.U16 desc[UR10][R4.64], R27 ;  /* 0x0000001b04004986 */ /* 0x0003e2000c10150a */
[----:B0-----:R-:W-:-:S02]  /*16090*/  LEA R2, P6, R9, R71, 0x1 ;  /* 0x0000004709027211 */ /* 0x001fc400078c08ff */
[----:B------:R-:W-:Y:S02]  /*160a0*/  IMAD R13, R70, 0x2, R11 ;  /* 0x00000002460d7824 */ /* 0x000fe400078e020b */
[-C--:B------:R-:W-:Y:S02]  /*160b0*/  LEA.HI.X.SX32 R3, R9, R72.reuse, 0x1, P6 ;  /* 0x0000004809037211 */ /* 0x080fe400030f0eff */
[CC--:B------:R-:W-:Y:S01]  /*160c0*/  LEA R8, P6, R11.reuse, R71.reuse, 0x1 ;  /* 0x000000470b087211 */ /* 0x0c0fe200078c08ff */
[----:B------:R-:W-:Y:S03]  /*160d0*/  @P5 STG.E.U16 desc[UR10][R6.64], R28 ;  /* 0x0000001c06005986 */ /* 0x000fe6000c10150a */
[-C--:B------:R-:W-:Y:S02]  /*160e0*/  LEA.HI.X.SX32 R9, R11, R72.reuse, 0x1, P6 ;  /* 0x000000480b097211 */ /* 0x080fe400030f0eff */
[C---:B-1----:R-:W-:Y:S01]  /*160f0*/  LEA R4, P6, R13.reuse, R71, 0x1 ;  /* 0x000000470d047211 */ /* 0x042fe200078c08ff */
[----:B------:R-:W-:Y:S03]  /*16100*/  @P3 STG.E.U16 desc[UR10][R2.64], R29 ;  /* 0x0000001d02003986 */ /* 0x000fe6000c10150a */
[----:B------:R-:W-:Y:S01]  /*16110*/  LEA.HI.X.SX32 R5, R13, R72, 0x1, P6 ;  /* 0x000000480d057211 */ /* 0x000fe200030f0eff */
[----:B------:R0:W-:Y:S04]  /*16120*/  @P1 STG.E.U16 desc[UR10][R8.64], R30 ;  /* 0x0000001e08001986 */ /* 0x0001e8000c10150a */
[----:B------:R1:W-:Y:S01]  /*16130*/  @P2 STG.E.U16 desc[UR10][R4.64], R31 ;  /* 0x0000001f04002986 */ /* 0x0003e2000c10150a */
[----:B--2---:R-:W-:Y:S01]  /*16140*/  ISETP.LT.AND P4, PT, R12, UR4, !P0 ;  /* 0x000000040c007c0c */ /* 0x004fe2000c781270 */
[----:B------:R-:W-:-:S02]  /*16150*/  ULDC UR4, c[0x0][0x22c] ;  /* 0x00008b0000047ab9 */ /* 0x000fc40000000800 */
[----:B------:R-:W2:Y:S01]  /*16160*/  LDL.LU R12, [R1+0x624] ;  /* 0x00062400010c7983 */ /* 0x000ea20000300800 */
[----:B---3--:R-:W-:Y:S01]  /*16170*/  ISETP.LT.AND P5, PT, R10, UR4, !P0 ;  /* 0x000000040a007c0c */ /* 0x008fe2000c7a1270 */
[----:B------:R-:W-:Y:S02]  /*16180*/  ULDC UR4, c[0x0][0x22c] ;  /* 0x00008b0000047ab9 */ /* 0x000fe40000000800 */
[----:B------:R-:W3:Y:S01]  /*16190*/  LDL.LU R10, [R1+0x620] ;  /* 0x00062000010a7983 */ /* 0x000ee20000300800 */
[----:B------:R-:W-:Y:S01]  /*161a0*/  ISETP.LT.AND P3, PT, R16, UR4, !P0 ;  /* 0x0000000410007c0c */ /* 0x000fe2000c761270 */
[----:B------:R-:W-:Y:S02]  /*161b0*/  ULDC UR4, c[0x0][0x22c] ;  /* 0x00008b0000047ab9 */ /* 0x000fe40000000800 */
[----:B0-----:R-:W4:Y:S01]  /*161c0*/  LDL.LU R8, [R1+0x61c] ;  /* 0x00061c0001087983 */ /* 0x001f220000300800 */
[----:B------:R-:W-:Y:S01]  /*161d0*/  ISETP.LT.AND P1, PT, R15, UR4, !P0 ;  /* 0x000000040f007c0c */ /* 0x000fe2000c721270 */
[----:B------:R-:W-:-:S02]  /*161e0*/  ULDC UR4, c[0x0][0x22c] ;  /* 0x00008b0000047ab9 */ /* 0x000fc40000000800 */
[----:B------:R-:W4:Y:S01]  /*161f0*/  LDL.LU R15, [R1+0x618] ;  /* 0x00061800010f7983 */ /* 0x000f220000300800 */
[----:B------:R-:W-:Y:S01]  /*16200*/  ISETP.LT.AND P2, PT, R14, UR4, !P0 ;  /* 0x000000040e007c0c */ /* 0x000fe2000c741270 */
[----:B------:R-:W-:Y:S02]  /*16210*/  IMAD R7, R70, 0x2, R13 ;  /* 0x0000000246077824 */ /* 0x000fe400078e020d */
[----:B------:R-:W4:Y:S01]  /*16220*/  LDL.LU R14, [R1+0x614] ;  /* 0x00061400010e7983 */ /* 0x000f220000300800 */
[----:B------:R-:W-:Y:S01]  /*16230*/  PRMT R28, R28, 0x7632, R28 ;  /* 0x000076321c1c7816 */ /* 0x000fe2000000001c */
[----:B------:R-:W-:Y:S01]  /*16240*/  ULDC UR4, c[0x0][0x22c] ;  /* 0x00008b0000047ab9 */ /* 0x000fe20000000800 */
[----:B------:R-:W-:Y:S01]  /*16250*/  IMAD R11, R70, 0x2, R7 ;  /* 0x00000002460b7824 */ /* 0x000fe200078e0207 */
[C---:B------:R-:W-:Y:S01]  /*16260*/  LEA R6, P6, R7.reuse, R71, 0x1 ;  /* 0x0000004707067211 */ /* 0x040fe200078c08ff */
[----:B------:R-:W4:Y:S03]  /*16270*/  LDL.LU R13, [R1+0x610] ;  /* 0x00061000010d7983 */ /* 0x000f260000300800 */
[----:B------:R-:W-:-:S02]  /*16280*/  LEA.HI.X.SX32 R7, R7, R72, 0x1, P6 ;  /* 0x0000004807077211 */ /* 0x000fc400030f0eff */
[----:B------:R-:W-:-:S04]  /*16290*/  LEA R2, P6, R11, R71, 0x1 ;  /* 0x000000470b027211 */ /* 0x000fc800078c08ff */
[-C--:B------:R-:W-:Y:S01]  /*162a0*/  LEA.HI.X.SX32 R3, R11, R72.reuse, 0x1, P6 ;  /* 0x000000480b037211 */ /* 0x080fe200030f0eff */
[C---:B------:R-:W-:Y:S01]  /*162b0*/  IMAD R11, R70.reuse, 0x2, R11 ;  /* 0x00000002460b7824 */ /* 0x040fe200078e020b */
[----:B------:R0:W-:Y:S03]  /*162c0*/  @P4 STG.E.U16 desc[UR10][R6.64], R28 ;  /* 0x0000001c06004986 */ /* 0x0001e6000c10150a */
[C---:B------:R-:W-:Y:S01]  /*162d0*/  IMAD R9, R70.reuse, 0x2, R11 ;  /* 0x0000000246097824 */ /* 0x040fe200078e020b */
[-C--:B-1----:R-:W-:Y:S02]  /*162e0*/  LEA R4, P6, R11, R71.reuse, 0x1 ;  /* 0x000000470b047211 */ /* 0x082fe400078c08ff */
[----:B------:R-:W-:Y:S02]  /*162f0*/  PRMT R29, R29, 0x7632, R29 ;  /* 0x000076321d1d7816 */ /* 0x000fe4000000001d */
[----:B------:R-:W-:Y:S01]  /*16300*/  LEA.HI.X.SX32 R5, R11, R72, 0x1, P6 ;  /* 0x000000480b057211 */ /* 0x000fe200030f0eff */
[----:B------:R-:W-:Y:S01]  /*16310*/  IMAD R11, R70, 0x2, R9 ;  /* 0x00000002460b7824 */ /* 0x000fe200078e0209 */
[----:B0-----:R-:W-:Y:S01]  /*16320*/  LEA R6, P6, R9, R71, 0x1 ;  /* 0x0000004709067211 */ /* 0x001fe200078c08ff */
[----:B------:R0:W-:Y:S01]  /*16330*/  @P5 STG.E.U16 desc[UR10][R2.64], R29 ;  /* 0x0000001d02005986 */ /* 0x0001e2000c10150a */
[----:B------:R-:W-:-:S02]  /*16340*/  PRMT R30, R30, 0x7632, R30 ;  /* 0x000076321e1e7816 */ /* 0x000fc4000000001e */
[----:B------:R-:W-:-:S03]  /*16350*/  LEA.HI.X.SX32 R7, R9, R72, 0x1, P6 ;  /* 0x0000004809077211 */ /* 0x000fc600030f0eff */
[----:B------:R-:W-:Y:S01]  /*16360*/  @P3 STG.E.U16 desc[UR10][R4.64], R30 ;  /* 0x0000001e04003986 */ /* 0x000fe2000c10150a */
[----:B0-----:R-:W-:Y:S02]  /*16370*/  PRMT R3, R31, 0x7632, R3 ;  /* 0x000076321f037816 */ /* 0x001fe40000000003 */
[----:B------:R-:W-:-:S03]  /*16380*/  LEA R2, P6, R11, R71, 0x1 ;  /* 0x000000470b027211 */ /* 0x000fc600078c08ff */
[----:B------:R0:W-:Y:S02]  /*16390*/  @P1 STG.E.U16 desc[UR10][R6.64], R3 ;  /* 0x0000000306001986 */ /* 0x0001e4000c10150a */
[----:B0-----:R-:W-:-:S05]  /*163a0*/  LEA.HI.X.SX32 R3, R11, R72, 0x1, P6 ;  /* 0x000000480b037211 */ /* 0x001fca00030f0eff */
[----:B------:R0:W-:Y:S01]  /*163b0*/  @P2 STG.E.U16 desc[UR10][R2.64], R32 ;  /* 0x0000002002002986 */ /* 0x0001e2000c10150a */
[----:B--2---:R-:W-:Y:S01]  /*163c0*/  ISETP.LT.AND P4, PT, R12, UR4, !P0 ;  /* 0x000000040c007c0c */ /* 0x004fe2000c781270 */
[----:B------:R-:W-:Y:S02]  /*163d0*/  ULDC UR4, c[0x0][0x22c] ;  /* 0x00008b0000047ab9 */ /* 0x000fe40000000800 */
[----:B------:R-:W2:Y:S01]  /*163e0*/  LDL.LU R12, [R1+0x60c] ;  /* 0x00060c00010c7983 */ /* 0x000ea20000300800 */
[----:B---3--:R-:W-:Y:S01]  /*163f0*/  ISETP.LT.AND P5, PT, R10, UR4, !P0 ;  /* 0x000000040a007c0c */ /* 0x008fe2000c7a1270 */
[----:B------:R-:W-:Y:S02]  /*16400*/  ULDC UR4, c[0x0][0x22c] ;  /* 0x00008b0000047ab9 */ /* 0x000fe40000000800 */
[----:B------:R-:W3:Y:S01]  /*16410*/  LDL.LU R10, [R1+0x608] ;  /* 0x00060800010a7983 */ /* 0x000ee20000300800 */
[----:B----4-:R-:W-:Y:S01]  /*16420*/  ISETP.LT.AND P3, PT, R8, UR4, !P0 ;  /* 0x0000000408007c0c */ /* 0x010fe2000c761270 */
[----:B------:R-:W-:-:S02]  /*16430*/  ULDC UR4, c[0x0][0x22c] ;  /* 0x00008b0000047ab9 */ /* 0x000fc40000000800 */
[----:B------:R-:W-:Y:S01]  /*16440*/  ISETP.LT.AND P1, PT, R15, UR4, !P0 ;  /* 0x000000040f007c0c */ /* 0x000fe2000c721270 */
[----:B------:R-:W-:Y:S01]  /*16450*/  ULDC UR4, c[0x0][0x22c] ;  /* 0x00008b0000047ab9 */ /* 0x000fe20000000800 */
[----:B------:R-:W4:Y:S01]  /*16460*/  LDL.LU R15, [R1+0x604] ;  /* 0x00060400010f7983 */ /* 0x000f220000300800 */
[----:B------:R-:W-:Y:S01]  /*16470*/  ISETP.LT.AND P2, PT, R14, UR4, !P0 ;  /* 0x000000040e007c0c */ /* 0x000fe2000c741270 */
[C---:B------:R-:W-:Y:S02]  /*16480*/  IMAD R9, R70.reuse, 0x2, R11 ;  /* 0x0000000246097824 */ /* 0x040fe400078e020b */
[----:B------:R-:W4:Y:S01]  /*16490*/  LDL.LU R14, [R1+0x600] ;  /* 0x00060000010e7983 */ /* 0x000f220000300800 */
[----:B------:R-:W-:Y:S01]  /*164a0*/  ULDC UR4, c[0x0][0x22c] ;  /* 0x00008b0000047ab9 */ /* 0x000fe20000000800 */
[----:B------:R-:W-:Y:S01]  /*164b0*/  IMAD R11, R70, 0x2, R9 ;  /* 0x00000002460b7824 */ /* 0x000fe200078e0209 */
[----:B------:R-:W-:-:S04]  /*164c0*/  LEA R8, P6, R9, R71, 0x1 ;  /* 0x0000004709087211 */ /* 0x000fc800078c08ff */
[----:B------:R-:W-:Y:S01]  /*164d0*/  LEA.HI.X.SX32 R9, R9, R72, 0x1, P6 ;  /* 0x0000004809097211 */ /* 0x000fe200030f0eff */
[----:B------:R-:W-:Y:S01]  /*164e0*/  IMAD R7, R70, 0x2, R11 ;  /* 0x0000000246077824 */ /* 0x000fe200078e020b */
[----:B------:R-:W-:-:S04]  /*164f0*/  LEA R4, P6, R11, R71, 0x1 ;  /* 0x000000470b047211 */ /* 0x000fc800078c08ff */
[-C--:B------:R-:W-:Y:S01]  /*16500*/  LEA.HI.X.SX32 R5, R11, R72.reuse, 0x1, P6 ;  /* 0x000000480b057211 */ /* 0x080fe200030f0eff */
[----:B------:R1:W-:Y:S01]  /*16510*/  @P4 STG.E.U16 desc[UR10][R8.64], R33 ;  /* 0x0000002108004986 */ /* 0x0003e2000c10150a */
[----:B------:R-:W-:Y:S01]  /*16520*/  LEA R6, P6, R7, R71, 0x1 ;  /* 0x0000004707067211 */ /* 0x000fe200078c08ff */
[----:B------:R-:W-:Y:S01]  /*16530*/  IMAD R11, R70, 0x2, R7 ;  /* 0x00000002460b7824 */ /* 0x000fe200078e0207 */
[----:B------:R-:W-:Y:S01]  /*16540*/  ISETP.LT.AND P4, PT, R13, UR4, !P0 ;  /* 0x000000040d007c0c */ /* 0x000fe2000c781270 */
[----:B------:R-:W-:Y:S01]  /*16550*/  ULDC UR4, c[0x0][0x22c] ;  /* 0x00008b0000047ab9 */ /* 0x000fe20000000800 */
[----:B------:R-:W4:Y:S01]  /*16560*/  LDL.LU R13, [R1+0x5fc] ;  /* 0x0005fc00010d7983 */ /* 0x000f220000300800 */
[----:B------:R-:W-:-:S03]  /*16570*/  LEA.HI.X.SX32 R7, R7, R72, 0x1, P6 ;  /* 0x0000004807077211 */ /* 0x000fc600030f0eff */
[----:B------:R4:W-:Y:S01]  /*16580*/  @P5 STG.E.U16 desc[UR10][R4.64], R34 ;  /* 0x0000002204005986 */ /* 0x0009e2000c10150a */
[CC--:B0-----:R-:W-:Y:S01]  /*16590*/  LEA R2, P6, R11.reuse, R71.reuse, 0x1 ;  /* 0x000000470b027211 */ /* 0x0c1fe200078c08ff */
[----:B-1----:R-:W-:Y:S02]  /*165a0*/  IMAD R9, R70, 0x2, R11 ;  /* 0x0000000246097824 */ /* 0x002fe400078e020b */
[----:B------:R0:W-:Y:S01]  /*165b0*/  @P3 STG.E.U16 desc[UR10][R6.64], R35 ;  /* 0x0000002306003986 */ /* 0x0001e2000c10150a */
[----:B------:R-:W-:Y:S02]  /*165c0*/  LEA.HI.X.SX32 R3, R11, R72, 0x1, P6 ;  /* 0x000000480b037211 */ /* 0x000fe400030f0eff */
[----:B------:R-:W-:Y:S02]  /*165d0*/  PRMT R32, R32, 0x7632, R32 ;  /* 0x0000763220207816 */ /* 0x000fe40000000020 */
[----:B------:R-:W-:Y:S01]  /*165e0*/  LEA R8, P6, R9, R71, 0x1 ;  /* 0x0000004709087211 */ /* 0x000fe200078c08ff */
[----:B------:R-:W-:Y:S01]  /*165f0*/  IMAD R11, R70, 0x2, R9 ;  /* 0x00000002460b7824 */ /* 0x000fe200078e0209 */
[----:B------:R-:W-:-:S02]  /*16600*/  PRMT R33, R33, 0x7632, R33 ;  /* 0x0000763221217816 */ /* 0x000fc40000000021 */
[----:B------:R-:W-:Y:S01]  /*16610*/  LEA.HI.X.SX32 R9, R9, R72, 0x1, P6 ;  /* 0x0000004809097211 */ /* 0x000fe200030f0eff */
        /* <DEDUP_REMOVED lines=9> */
[----:B----4-:R-:W-:Y:S01]  /*166b0*/  ISETP.LT.AND P1, PT, R15, UR4, !P0 ;  /* 0x000000040f007c0c */ /* 0x010fe2000c721270 */
[----:B------:R-:W-:Y:S02]  /*166c0*/  ULDC UR4, c[0x0][0x22c] ;  /* 0x00008b0000047ab9 */ /* 0x000fe40000000800 */
[----:B------:R-:W4:Y:S01]  /*166d0*/  LDL.LU R15, [R1+0x5ec] ;  /* 0x0005ec00010f7983 */ /* 0x000f220000300800 */
[----:B------:R-:W-:Y:S01]  /*166e0*/  ISETP.LT.AND P2, PT, R14, UR4, !P0 ;  /* 0x000000040e007c0c */ /* 0x000fe2000c741270 */
[----:B------:R-:W-:-:S02]  /*166f0*/  ULDC UR4, c[0x0][0x22c] ;  /* 0x00008b0000047ab9 */ /* 0x000fc40000000800 */
[----:B------:R-:W4:Y:S01]  /*16700*/  LDL.LU R14, [R1+0x5e8] ;  /* 0x0005e800010e7983 */ /* 0x000f220000300800 */
[----:B------:R-:W-:-:S04]  /*16710*/  LEA R4, P6, R11, R71, 0x1 ;  /* 0x000000470b047211 */ /* 0x000fc800078c08ff */
[----:B------:R-:W-:Y:S01]  /*16720*/  LEA.HI.X.SX32 R5, R11, R72, 0x1, P6 ;  /* 0x000000480b057211 */ /* 0x000fe200030f0eff */
[----:B------:R-:W-:Y:S01]  /*16730*/  IMAD R11, R70, 0x2, R11 ;  /* 0x00000002460b7824 */ /* 0x000fe200078e020b */
[----:B------:R-:W-:-:S03]  /*16740*/  PRMT R34, R34, 0x7632, R34 ;  /* 0x0000763222227816 */ /* 0x000fc60000000022 */
[C---:B0-----:R-:W-:Y:S01]  /*16750*/  IMAD R7, R70.reuse, 0x2, R11 ;  /* 0x0000000246077824 */ /* 0x041fe200078e020b */
[-C--:B-1----:R-:W-:Y:S02]  /*16760*/  LEA R2, P6, R11, R71.reuse, 0x1 ;  /* 0x000000470b027211 */ /* 0x082fe400078c08ff */
[----:B------:R-:W-:Y:S01]  /*16770*/  PRMT R35, R35, 0x7632, R35 ;  /* 0x0000763223237816 */ /* 0x000fe20000000023 */
[C---:B------:R-:W-:Y:S01]  /*16780*/  IMAD R9, R70.reuse, 0x2, R7 ;  /* 0x0000000246097824 */ /* 0x040fe200078e0207 */
[-C--:B------:R-:W-:Y:S02]  /*16790*/  LEA.HI.X.SX32 R3, R11, R72.reuse, 0x1, P6 ;  /* 0x000000480b037211 */ /* 0x080fe400030f0eff */
[-C--:B------:R-:W-:Y:S01]  /*167a0*/  LEA R6, P6, R7, R71.reuse, 0x1 ;  /* 0x0000004707067211 */ /* 0x080fe200078c08ff */
[----:B------:R0:W-:Y:S01]  /*167b0*/  @P4 STG.E.U16 desc[UR10][R4.64], R34 ;  /* 0x0000002204004986 */ /* 0x0001e2000c10150a */
[----:B------:R-:W-:Y:S01]  /*167c0*/  ISETP.LT.AND P4, PT, R13, UR4, !P0 ;  /* 0x000000040d007c0c */ /* 0x000fe2000c781270 */
        /* <DEDUP_REMOVED lines=23> */
[----:B0-----:R-:W3:Y:S01]  /*16940*/  LDL.LU R8, [R1+0x5dc] ;  /* 0x0005dc0001087983 */ /* 0x001ee20000300800 */
[----:B----4-:R-:W-:Y:S01]  /*16950*/  ISETP.LT.AND P2, PT, R15, UR4, !P0 ;  /* 0x000000040f007c0c */ /* 0x010fe2000c741270 */
[----:B------:R-:W-:-:S02]  /*16960*/  ULDC UR4, c[0x0][0x22c] ;  /* 0x00008b0000047ab9 */ /* 0x000fc40000000800 */
[----:B------:R-:W4:Y:S01]  /*16970*/  LDL.LU R15, [R1+0x5d8] ;  /* 0x0005d800010f7983 */ /* 0x000f220000300800 */
[----:B------:R-:W-:Y:S01]  /*16980*/  ISETP.LT.AND P4, PT, R14, UR4, !P0 ;  /* 0x000000040e007c0c */ /* 0x000fe2000c781270 */
[----:B------:R-:W-:Y:S02]  /*16990*/  IMAD R7, R70, 0x2, R13 ;  /* 0x0000000246077824 */ /* 0x000fe400078e020d */
[----:B------:R-:W4:Y:S01]  /*169a0*/  LDL.LU R14, [R1+0x5d4] ;  /* 0x0005d400010e7983 */ /* 0x000f220000300800 */
[----:B-1----:R-:W-:Y:S01]  /*169b0*/  PRMT R3, R36, 0x7632, R3 ;  /* 0x0000763224037816 */ /* 0x002fe20000000003 */
        /* <DEDUP_REMOVED lines=8> */
[----:B------:R0:W-:Y:S01]  /*16a40*/  @P5 STG.E.U16 desc[UR10][R6.64], R3 ;  /* 0x0000000306005986 */ /* 0x0001e2000c10150a */
[----:B------:R-:W-:Y:S02]  /*16a50*/  PRMT R37, R37, 0x7632, R37 ;  /* 0x0000763225257816 */ /* 0x000fe40000000025 */
[----:B------:R-:W-:Y:S01]  /*16a60*/  IMAD R9, R70, 0x2, R11 ;  /* 0x0000000246097824 */ /* 0x000fe200078e020b */
[CC--:B------:R-:W-:Y:S02]  /*16a70*/  LEA R2, P6, R11.reuse, R71.reuse, 0x1 ;  /* 0x000000470b027211 */ /* 0x0c0fe400078c08ff */
[----:B------:R1:W-:Y:S01]  /*16a80*/  @P3 STG.E.U16 desc[UR10][R4.64], R37 ;  /* 0x0000002504003986 */ /* 0x0003e2000c10150a */
[----:B------:R-:W-:Y:S02]  /*16a90*/  PRMT R38, R38, 0x7632, R38 ;  /* 0x0000763226267816 */ /* 0x000fe40000000026 */
[----:B0-----:R-:W-:Y:S01]  /*16aa0*/  LEA.HI.X.SX32 R3, R11, R72, 0x1, P6 ;  /* 0x000000480b037211 */ /* 0x001fe200030f0eff */
[----:B------:R-:W-:Y:S01]  /*16ab0*/  IMAD R11, R70, 0x2, R9 ;  /* 0x00000002460b7824 */ /* 0x000fe200078e0209 */
[----:B------:R-:W-:-:S02]  /*16ac0*/  LEA R6, P6, R9, R71, 0x1 ;  /* 0x0000004709067211 */ /* 0x000fc400078c08ff */
[----:B------:R-:W-:Y:S02]  /*16ad0*/  PRMT R39, R39, 0x7632, R39 ;  /* 0x0000763227277816 */ /* 0x000fe40000000027 */
        /* <DEDUP_REMOVED lines=14> */
[----:B----4-:R-:W-:Y:S01]  /*16bc0*/  ISETP.LT.AND P2, PT, R15, UR4, !P0 ;  /* 0x000000040f007c0c */ /* 0x010fe2000c741270 */
[----:B------:R-:W-:Y:S01]  /*16bd0*/  ULDC UR4, c[0x0][0x22c] ;  /* 0x00008b0000047ab9 */ /* 0x000fe20000000800 */
[----:B------:R-:W4:Y:S01]  /*16be0*/  LDL.LU R15, [R1+0x5c4] ;  /* 0x0005c400010f7983 */ /* 0x000f220000300800 */
[----:B------:R-:W-:Y:S01]  /*16bf0*/  ISETP.LT.AND P4, PT, R14, UR4, !P0 ;  /* 0x000000040e007c0c */ /* 0x000fe2000c781270 */
[----:B------:R-:W-:-:S02]  /*16c00*/  IMAD R9, R70, 0x2, R11 ;  /* 0x0000000246097824 */ /* 0x000fc400078e020b */
[----:B------:R-:W4:Y:S01]  /*16c10*/  LDL.LU R14, [R1+0x5c0] ;  /* 0x0005c000010e7983 */ /* 0x000f220000300800 */
[----:B------:R-:W-:Y:S01]  /*16c20*/  ULDC UR4, c[0x0][0x22c] ;  /* 0x00008b0000047ab9 */ /* 0x000fe20000000800 */
[----:B------:R-:W-:Y:S01]  /*16c30*/  IMAD R11, R70, 0x2, R9 ;  /* 0x00000002460b7824 */ /* 0x000fe200078e0209 */
[----:B------:R-:W-:-:S04]  /*16c40*/  LEA R8, P6, R9, R71, 0x1 ;  /* 0x0000004709087211 */ /* 0x000fc800078c08ff */
[----:B------:R-:W-:Y:S01]  /*16c50*/  LEA.HI.X.SX32 R9, R9, R72, 0x1, P6 ;  /* 0x0000004809097211 */ /* 0x000fe200030f0eff */
[----:B0-----:R-:W-:Y:S01]  /*16c60*/  IMAD R7, R70, 0x2, R11 ;  /* 0x0000000246077824 */ /* 0x001fe200078e020b */
        /* <DEDUP_REMOVED lines=10> */
[CC--:B-1----:R-:W-:Y:S01]  /*16d10*/  LEA R4, P6, R11.reuse, R71.reuse, 0x1 ;  /* 0x000000470b047211 */ /* 0x0c2fe200078c08ff */
[----:B0-----:R-:W-:Y:S02]  /*16d20*/  IMAD R9, R70, 0x2, R11 ;  /* 0x0000000246097824 */ /* 0x001fe400078e020b */
        /* <DEDUP_REMOVED lines=95> */
[----:B------:R-:W-:Y:S01]  /*17320*/  ISETP.LT.AND P2, PT, R8, UR4, !P0 ;  /* 0x0000000408007c0c */ /* 0x000fe2000c741270 */
[----:B------:R-:W-:-:S02]  /*17330*/  ULDC UR4, c[0x0][0x22c] ;  /* 0x00008b0000047ab9 */ /* 0x000fc40000000800 */
[----:B----4-:R-:W-:Y:S01]  /*17340*/  ISETP.LT.AND P4, PT, R15, UR4, !P0 ;  /* 0x000000040f007c0c */ /* 0x010fe2000c781270 */
        /* <DEDUP_REMOVED lines=82> */
[----:B------:R-:W-:Y:S01]  /*17870*/  ISETP.LT.AND P3, PT, R14, UR4, !P0 ;  /* 0x000000040e007c0c */ /* 0x000fe2000c761270 */
[----:B------:R-:W-:Y:S01]  /*17880*/  IMAD R7, R70, 0x2, R13 ;  /* 0x0000000246077824 */ /* 0x000fe200078e020d */
        /* <DEDUP_REMOVED lines=13> */
[C---:B------:R-:W-:Y:S02]  /*17960*/  LEA R2, P6, R11.reuse, R71, 0x1 ;  /* 0x000000470b027211 */ /* 0x040fe400078c08ff */
[----:B------:R1:W-:Y:S01]  /*17970*/  @P2 STG.E.U16 desc[UR10][R4.64], R53 ;  /* 0x0000003504002986 */ /* 0x0003e2000c10150a */
[----:B------:R-:W-:Y:S02]  /*17980*/  PRMT R54, R54, 0x7632, R54 ;  /* 0x0000763236367816 */ /* 0x000fe40000000036 */
[----:B0-----:R-:W-:-:S02]  /*17990*/  LEA.HI.X.SX32 R3, R11, R72, 0x1, P6 ;  /* 0x000000480b037211 */ /* 0x001fc400030f0eff */
[----:B------:R-:W-:Y:S02]  /*179a0*/  LEA R6, P6, R9, R71, 0x1 ;  /* 0x0000004709067211 */ /* 0x000fe400078c08ff */
[----:B------:R-:W-:Y:S02]  /*179b0*/  PRMT R55, R55, 0x7632, R55 ;  /* 0x0000763237377816 */ /* 0x000fe40000000037 */
[----:B------:R-:W-:Y:S01]  /*179c0*/  LEA.HI.X.SX32 R7, R9, R72, 0x1, P6 ;  /* 0x0000004809077211 */ /* 0x000fe200030f0eff */
[----:B------:R-:W-:Y:S04]  /*179d0*/  @P4 STG.E.U16 desc[UR10][R2.64], R54 ;  /* 0x0000003602004986 */ /* 0x000fe8000c10150a */
[----:B------:R0:W-:Y:S01]  /*179e0*/  @P5 STG.E.U16 desc[UR10][R6.64], R55 ;  /* 0x0000003706005986 */ /* 0x0001e2000c10150a */
[----:B--2---:R-:W-:Y:S01]  /*179f0*/  ISETP.LT.AND P1, PT, R12, UR4, !P0 ;  /* 0x000000040c007c0c */ /* 0x004fe2000c721270 */
[----:B------:R-:W-:-:S02]  /*17a00*/  ULDC UR4, c[0x0][0x22c] ;  /* 0x00008b0000047ab9 */ /* 0x000fc40000000800 */
[----:B------:R-:W2:Y:S04]  /*17a10*/  LDL.LU R12, [R1+0x550] ;  /* 0x00055000010c7983 */ /* 0x000ea80000300800 */
[----:B------:R-:W2:Y:S01]  /*17a20*/  LDL.LU R13, [R1+0x54c] ;  /* 0x00054c00010d7983 */ /* 0x000ea20000300800 */
[----:B---3--:R-:W-:Y:S01]  /*17a30*/  ISETP.LT.AND P2, PT, R10, UR4, !P0 ;  /* 0x000000040a007c0c */ /* 0x008fe2000c741270 */
[----:B------:R-:W-:Y:S02]  /*17a40*/  ULDC UR4, c[0x0][0x22c] ;  /* 0x00008b0000047ab9 */ /* 0x000fe40000000800 */
[----:B------:R-:W3:Y:S01]  /*17a50*/  LDL.LU R10, [R1+0x548] ;  /* 0x00054800010a7983 */ /* 0x000ee20000300800 */
[----:B------:R-:W-:Y:S01]  /*17a60*/  ISETP.LT.AND P4, PT, R8, UR4, !P0 ;  /* 0x0000000408007c0c */ /* 0x000fe2000c781270 */
[----:B------:R-:W-:-:S02]  /*17a70*/  ULDC UR4, c[0x0][0x22c] ;  /* 0x00008b0000047ab9 */ /* 0x000fc40000000800 */
[----:B----4-:R-:W-:Y:S01]  /*17a80*/  ISETP.LT.AND P5, PT, R14, UR4, !P0 ;  /* 0x000000040e007c0c */ /* 0x010fe2000c7a1270 */
[C---:B------:R-:W-:Y:S01]  /*17a90*/  IMAD R11, R70.reuse, 0x2, R9 ;  /* 0x00000002460b7824 */ /* 0x040fe200078e0209 */
[----:B------:R-:W4:Y:S01]  /*17aa0*/  LDL.LU R14, [R1+0x544] ;  /* 0x00054400010e7983 */ /* 0x000f220000300800 */
[----:B------:R-:W-:Y:S02]  /*17ab0*/  ULDC UR4, c[0x0][0x22c] ;  /* 0x00008b0000047ab9 */ /* 0x000fe40000000800 */
[----:B------:R-:W-:Y:S01]  /*17ac0*/  IMAD R9, R70, 0x2, R11 ;  /* 0x0000000246097824 */ /* 0x000fe200078e020b */
[----:B-1----:R-:W-:-:S04]  /*17ad0*/  LEA R4, P6, R11, R71, 0x1 ;  /* 0x000000470b047211 */ /* 0x002fc800078c08ff */
[----:B------:R-:W-:Y:S01]  /*17ae0*/  LEA.HI.X.SX32 R5, R11, R72, 0x1, P6 ;  /* 0x000000480b057211 */ /* 0x000fe200030f0eff */
[----:B------:R-:W-:Y:S01]  /*17af0*/  IMAD R11, R70, 0x2, R9 ;  /* 0x00000002460b7824 */ /* 0x000fe200078e0209 */
[----:B------:R-:W-:-:S03]  /*17b00*/  LEA R8, P6, R9, R71, 0x1 ;  /* 0x0000004709087211 */ /* 0x000fc600078c08ff */
[C---:B0-----:R-:W-:Y:S01]  /*17b10*/  IMAD R7, R70.reuse, 0x2, R11 ;  /* 0x0000000246077824 */ /* 0x041fe200078e020b */
[-C--:B------:R-:W-:Y:S02]  /*17b20*/  LEA.HI.X.SX32 R9, R9, R72.reuse, 0x1, P6 ;  /* 0x0000004809097211 */ /* 0x080fe400030f0eff */
[-C--:B------:R-:W-:Y:S01]  /*17b30*/  LEA R2, P6, R11, R71.reuse, 0x1 ;  /* 0x000000470b027211 */ /* 0x080fe200078c08ff */
[----:B------:R0:W-:Y:S01]  /*17b40*/  @P3 STG.E.U16 desc[UR10][R4.64], R56 ;  /* 0x0000003804003986 */ /* 0x0001e2000c10150a */
[----:B------:R-:W-:Y:S01]  /*17b50*/  ISETP.LT.AND P3, PT, R15, UR4, !P0 ;  /* 0x000000040f007c0c */ /* 0x000fe2000c761270 */
[----:B------:R-:W-:Y:S01]  /*17b60*/  ULDC UR4, c[0x0][0x22c] ;  /* 0x00008b0000047ab9 */ /* 0x000fe20000000800 */
[----:B------:R-:W-:Y:S02]  /*17b70*/  LEA.HI.X.SX32 R3, R11, R72, 0x1, P6 ;  /* 0x000000480b037211 */ /* 0x000fe400030f0eff */
[----:B------:R-:W-:Y:S01]  /*17b80*/  LEA R6, P6, R7, R71, 0x1 ;  /* 0x0000004707067211 */ /* 0x000fe200078c08ff */
[----:B------:R1:W-:Y:S01]  /*17b90*/  @P1 STG.E.U16 desc[UR10][R8.64], R57 ;  /* 0x0000003908001986 */ /* 0x0003e2000c10150a */
[----:B------:R-:W-:-:S02]  /*17ba0*/  IMAD R11, R70, 0x2, R7 ;  /* 0x00000002460b7824 */ /* 0x000fc400078e0207 */
[-C--:B------:R-:W-:Y:S01]  /*17bb0*/  LEA.HI.X.SX32 R7, R7, R72.reuse, 0x1, P6 ;  /* 0x0000004807077211 */ /* 0x080fe200030f0eff */
[----:B------:R1:W-:Y:S04]  /*17bc0*/  @P2 STG.E.U16 desc[UR10][R2.64], R58 ;  /* 0x0000003a02002986 */ /* 0x0003e8000c10150a */
[----:B------:R1:W-:Y:S01]  /*17bd0*/  @P4 STG.E.U16 desc[UR10][R6.64], R59 ;  /* 0x0000003b06004986 */ /* 0x0003e2000c10150a */
[C---:B0-----:R-:W-:Y:S02]  /*17be0*/  LEA R4, P6, R11.reuse, R71, 0x1 ;  /* 0x000000470b047211 */ /* 0x041fe400078c08ff */
[----:B------:R-:W-:Y:S02]  /*17bf0*/  PRMT R56, R56, 0x7632, R56 ;  /* 0x0000763238387816 */ /* 0x000fe40000000038 */
[----:B------:R-:W-:-:S05]  /*17c00*/  LEA.HI.X.SX32 R5, R11, R72, 0x1, P6 ;  /* 0x000000480b057211 */ /* 0x000fca00030f0eff */
[----:B------:R0:W-:Y:S01]  /*17c10*/  @P5 STG.E.U16 desc[UR10][R4.64], R56 ;  /* 0x0000003804005986 */ /* 0x0001e2000c10150a */
[----:B--2---:R-:W-:Y:S01]  /*17c20*/  ISETP.LT.AND P1, PT, R12, UR4, !P0 ;  /* 0x000000040c007c0c */ /* 0x004fe2000c721270 */
[----:B------:R-:W-:Y:S02]  /*17c30*/  ULDC UR4, c[0x0][0x22c] ;  /* 0x00008b0000047ab9 */ /* 0x000fe40000000800 */
[----:B------:R-:W2:Y:S01]  /*17c40*/  LDL.LU R12, [R1+0x540] ;  /* 0x00054000010c7983 */ /* 0x000ea20000300800 */
[----:B------:R-:W-:Y:S01]  /*17c50*/  ISETP.LT.AND P2, PT, R13, UR4, !P0 ;  /* 0x000000040d007c0c */ /* 0x000fe2000c741270 */
[----:B------:R-:W-:Y:S02]  /*17c60*/  ULDC UR4, c[0x0][0x22c] ;  /* 0x00008b0000047ab9 */ /* 0x000fe40000000800 */
[----:B------:R-:W2:Y:S01]  /*17c70*/  LDL.LU R13, [R1+0x53c] ;  /* 0x00053c00010d7983 */ /* 0x000ea20000300800 */
[----:B---3--:R-:W-:Y:S01]  /*17c80*/  ISETP.LT.AND P4, PT, R10, UR4, !P0 ;  /* 0x000000040a007c0c */ /* 0x008fe2000c781270 */
[----:B------:R-:W-:-:S02]  /*17c90*/  ULDC UR4, c[0x0][0x22c] ;  /* 0x00008b0000047ab9 */ /* 0x000fc40000000800 */
[----:B------:R-:W3:Y:S04]  /*17ca0*/  LDL.LU R10, [R1+0x538] ;  /* 0x00053800010a7983 */ /* 0x000ee80000300800 */
[----:B------:R-:W3:Y:S04]  /*17cb0*/  LDL.LU R17, [R1+0x534] ;  /* 0x0005340001117983 */ /* 0x000ee80000300800 */
[----:B------:R-:W3:Y:S01]  /*17cc0*/  LDL.LU R16, [R1+0x530] ;  /* 0x0005300001107983 */ /* 0x000ee20000300800 */
[----:B----4-:R-:W-:Y:S01]  /*17cd0*/  ISETP.LT.AND P5, PT, R14, UR4, !P0 ;  /* 0x000000040e007c0c */ /* 0x010fe2000c7a1270 */
[----:B-1----:R-:W-:-:S02]  /*17ce0*/  IMAD R9, R70, 0x2, R11 ;  /* 0x0000000246097824 */ /* 0x002fc400078e020b */
[----:B------:R-:W4:Y:S01]  /*17cf0*/  LDL.LU R14, [R1+0x52c] ;  /* 0x00052c00010e7983 */ /* 0x000f220000300800 */
[----:B------:R-:W-:Y:S01]  /*17d00*/  PRMT R57, R57, 0x7632, R57 ;  /* 0x0000763239397816 */ /* 0x000fe20000000039 */
[----:B------:R-:W-:Y:S01]  /*17d10*/  ULDC UR4, c[0x0][0x22c] ;  /* 0x00008b0000047ab9 */ /* 0x000fe20000000800 */
[----:B------:R-:W-:Y:S01]  /*17d20*/  IMAD R3, R70, 0x2, R9 ;  /* 0x0000000246037824 */ /* 0x000fe200078e0209 */
[----:B------:R-:W-:-:S03]  /*17d30*/  LEA R8, P6, R9, R71, 0x1 ;  /* 0x0000004709087211 */ /* 0x000fc600078c08ff */
[C---:B------:R-:W-:Y:S01]  /*17d40*/  IMAD R11, R70.reuse, 0x2, R3 ;  /* 0x00000002460b7824 */ /* 0x040fe200078e0203 */
[----:B------:R-:W-:Y:S02]  /*17d50*/  LEA.HI.X.SX32 R9, R9, R72, 0x1, P6 ;  /* 0x0000004809097211 */ /* 0x000fe400030f0eff */
[----:B------:R-:W-:Y:S01]  /*17d60*/  LEA R2, P6, R3, R71, 0x1 ;  /* 0x0000004703027211 */ /* 0x000fe200078c08ff */
[----:B------:R-:W-:-:S03]  /*17d70*/  IMAD R7, R70, 0x2, R11 ;  /* 0x0000000246077824 */ /* 0x000fc600078e020b */
[-C--:B------:R-:W-:Y:S02]  /*17d80*/  LEA.HI.X.SX32 R3, R3, R72.reuse, 0x1, P6 ;  /* 0x0000004803037211 */ /* 0x080fe400030f0eff */
[C---:B0-----:R-:W-:Y:S02]  /*17d90*/  LEA R4, P6, R11.reuse, R71, 0x1 ;  /* 0x000000470b047211 */ /* 0x041fe400078c08ff */
[----:B------:R-:W-:Y:S02]  /*17da0*/  PRMT R58, R58, 0x7632, R58 ;  /* 0x000076323a3a7816 */ /* 0x000fe4000000003a */
[----:B------:R-:W-:Y:S01]  /*17db0*/  LEA.HI.X.SX32 R5, R11, R72, 0x1, P6 ;  /* 0x000000480b057211 */ /* 0x000fe200030f0eff */
[----:B------:R-:W-:Y:S01]  /*17dc0*/  IMAD R11, R70, 0x2, R7 ;  /* 0x00000002460b7824 */ /* 0x000fe200078e0207 */
[----:B------:R0:W-:Y:S01]  /*17dd0*/  @P3 STG.E.U16 desc[UR10][R8.64], R57 ;  /* 0x0000003908003986 */ /* 0x0001e2000c10150a */
[----:B------:R-:W-:-:S03]  /*17de0*/  PRMT R59, R59, 0x7632, R59 ;  /* 0x000076323b3b7816 */ /* 0x000fc6000000003b */
[----:B------:R1:W-:Y:S01]  /*17df0*/  @P1 STG.E.U16 desc[UR10][R2.64], R58 ;  /* 0x0000003a02001986 */ /* 0x0003e2000c10150a */
[----:B------:R-:W-:-:S03]  /*17e00*/  LEA R6, P1, R7, R71, 0x1 ;  /* 0x0000004707067211 */ /* 0x000fc600078208ff */
[----:B------:R-:W-:Y:S01]  /*17e10*/  @P2 STG.E.U16 desc[UR10][R4.64], R59 ;  /* 0x0000003b04002986 */ /* 0x000fe2000c10150a */
[-C--:B0-----:R-:W-:Y:S02]  /*17e20*/  LEA R8, P6, R11, R71.reuse, 0x1 ;  /* 0x000000470b087211 */ /* 0x081fe400078c08ff */
[-C--:B------:R-:W-:Y:S02]  /*17e30*/  LEA.HI.X.SX32 R7, R7, R72.reuse, 0x1, P1 ;  /* 0x0000004807077211 */ /* 0x080fe400008f0eff */
[-C--:B------:R-:W-:Y:S01]  /*17e40*/  LEA.HI.X.SX32 R9, R11, R72.reuse, 0x1, P6 ;  /* 0x000000480b097211 */ /* 0x080fe200030f0eff */
[----:B------:R-:W-:Y:S02]  /*17e50*/  IMAD R11, R70, 0x2, R11 ;  /* 0x00000002460b7824 */ /* 0x000fe400078e020b */
[----:B------:R-:W-:Y:S03]  /*17e60*/  @P4 STG.E.U16 desc[UR10][R6.64], R60 ;  /* 0x0000003c06004986 */ /* 0x000fe6000c10150a */
[C---:B-1----:R-:W-:Y:S01]  /*17e70*/  LEA R2, P4, R11.reuse, R71, 0x1 ;  /* 0x000000470b027211 */ /* 0x042fe200078808ff */
[----:B------:R-:W-:Y:S03]  /*17e80*/  @P5 STG.E.U16 desc[UR10][R8.64], R61 ;  /* 0x0000003d08005986 */ /* 0x000fe6000c10150a */
[----:B------:R-:W-:-:S02]  /*17e90*/  LEA.HI.X.SX32 R3, R11, R72, 0x1, P4 ;  /* 0x000000480b037211 */ /* 0x000fc400020f0eff */
[----:B--2---:R-:W-:Y:S01]  /*17ea0*/  ISETP.LT.AND P3, PT, R12, UR4, !P0 ;  /* 0x000000040c007c0c */ /* 0x004fe2000c761270 */
[----:B------:R-:W-:Y:S01]  /*17eb0*/  ULDC UR4, c[0x0][0x22c] ;  /* 0x00008b0000047ab9 */ /* 0x000fe20000000800 */
[----:B------:R-:W2:Y:S01]  /*17ec0*/  LDL.LU R12, [R1+0x528] ;  /* 0x00052800010c7983 */ /* 0x000ea20000300800 */
[----:B------:R-:W-:Y:S01]  /*17ed0*/  ISETP.LT.AND P2, PT, R13, UR4, !P0 ;  /* 0x000000040d007c0c */ /* 0x000fe2000c741270 */
[----:B------:R-:W-:-:S09]  /*17ee0*/  ULDC UR4, c[0x0][0x22c] ;  /* 0x00008b0000047ab9 */ /* 0x000fd20000000800 */
[----:B------:R0:W-:Y:S01]  /*17ef0*/  @P3 STG.E.U16 desc[UR10][R2.64], R62 ;  /* 0x0000003e02003986 */ /* 0x0001e2000c10150a */
[----:B---3--:R-:W-:Y:S01]  /*17f00*/  ISETP.LT.AND P1, PT, R10, UR4, !P0 ;  /* 0x000000040a007c0c */ /* 0x008fe2000c721270 */
[----:B------:R-:W-:Y:S02]  /*17f10*/  ULDC UR4, c[0x0][0x22c] ;  /* 0x00008b0000047ab9 */ /* 0x000fe40000000800 */
[----:B------:R-:W3:Y:S01]  /*17f20*/  LDL.LU R10, [R1+0x524] ;  /* 0x00052400010a7983 */ /* 0x000ee20000300800 */
[----:B------:R-:W-:Y:S01]  /*17f30*/  ISETP.LT.AND P5, PT, R17, UR4, !P0 ;  /* 0x0000000411007c0c */ /* 0x000fe2000c7a1270 */
[----:B------:R-:W-:Y:S02]  /*17f40*/  ULDC UR4, c[0x0][0x22c] ;  /* 0x00008b0000047ab9 */ /* 0x000fe40000000800 */
[----:B------:R-:W3:Y:S01]  /*17f50*/  LDL.LU R15, [R1+0x520] ;  /* 0x00052000010f7983 */ /* 0x000ee20000300800 */
[----:B----4-:R-:W-:Y:S01]  /*17f60*/  ISETP.LT.AND P3, PT, R14, UR4, !P0 ;  /* 0x000000040e007c0c */ /* 0x010fe2000c761270 */
[----:B------:R-:W-:-:S02]  /*17f70*/  IMAD R13, R70, 0x2, R11 ;  /* 0x00000002460d7824 */ /* 0x000fc400078e020b */
[----:B------:R-:W4:Y:S01]  /*17f80*/  LDL.LU R14, [R1+0x51c] ;  /* 0x00051c00010e7983 */ /* 0x000f220000300800 */
[----:B0-----:R-:W-:Y:S01]  /*17f90*/  PRMT R3, R60, 0x7632, R3 ;  /* 0x000076323c037816 */ /* 0x001fe20000000003 */
[----:B------:R-:W-:Y:S01]  /*17fa0*/  ULDC UR4, c[0x0][0x22c] ;  /* 0x00008b0000047ab9 */ /* 0x000fe20000000800 */
[----:B------:R-:W-:-:S04]  /*17fb0*/  LEA R4, P6, R13, R71, 0x1 ;  /* 0x000000470d047211 */ /* 0x000fc800078c08ff */
[----:B------:R-:W-:Y:S01]  /*17fc0*/  LEA.HI.X.SX32 R5, R13, R72, 0x1, P6 ;  /* 0x000000480d057211 */ /* 0x000fe200030f0eff */
[----:B------:R-:W-:-:S04]  /*17fd0*/  IMAD R13, R70, 0x2, R13 ;  /* 0x00000002460d7824 */ /* 0x000fc800078e020d */
[----:B------:R-:W-:Y:S01]  /*17fe0*/  IMAD R11, R70, 0x2, R13 ;  /* 0x00000002460b7824 */ /* 0x000fe200078e020d */
[----:B------:R-:W-:-:S04]  /*17ff0*/  LEA R6, P6, R13, R71, 0x1 ;  /* 0x000000470d067211 */ /* 0x000fc800078c08ff */
[-C--:B------:R-:W-:Y:S02]  /*18000*/  LEA.HI.X.SX32 R7, R13, R72.reuse, 0x1, P6 ;  /* 0x000000480d077211 */ /* 0x080fe400030f0eff */
[C---:B------:R-:W-:Y:S01]  /*18010*/  LEA R8, P6, R11.reuse, R71, 0x1 ;  /* 0x000000470b087211 */ /* 0x040fe200078c08ff */
[----:B------:R-:W-:Y:S01]  /*18020*/  @P2 STG.E.U16 desc[UR10][R4.64], R63 ;  /* 0x0000003f04002986 */ /* 0x000fe2000c10150a */
[----:B------:R-:W-:Y:S01]  /*18030*/  ISETP.LT.AND P4, PT, R16, UR5, !P0 ;  /* 0x0000000510007c0c */ /* 0x000fe2000c781270 */
[----:B------:R-:W-:Y:S01]  /*18040*/  ULDC UR5, c[0x0][0x22c] ;  /* 0x00008b0000057ab9 */ /* 0x000fe20000000800 */
[----:B------:R-:W-:Y:S01]  /*18050*/  LEA.HI.X.SX32 R9, R11, R72, 0x1, P6 ;  /* 0x000000480b097211 */ /* 0x000fe200030f0eff */
[----:B------:R-:W-:Y:S01]  /*18060*/  IMAD R11, R70, 0x2, R11 ;  /* 0x00000002460b7824 */ /* 0x000fe200078e020b */
[----:B------:R0:W-:Y:S01]  /*18070*/  @P1 STG.E.U16 desc[UR10][R6.64], R3 ;  /* 0x0000000306001986 */ /* 0x0001e2000c10150a */
[----:B------:R-:W-:-:S03]  /*18080*/  PRMT R61, R61, 0x7632, R61 ;  /* 0x000076323d3d7816 */ /* 0x000fc6000000003d */
[C---:B------:R-:W-:Y:S02]  /*18090*/  LEA R2, P6, R11.reuse, R71, 0x1 ;  /* 0x000000470b027211 */ /* 0x040fe400078c08ff */
[----:B------:R-:W-:Y:S01]  /*180a0*/  PRMT R62, R62, 0x7632, R62 ;  /* 0x000076323e3e7816 */ /* 0x000fe2000000003e */
[----:B------:R1:W-:Y:S01]  /*180b0*/  @P5 STG.E.U16 desc[UR10][R8.64], R61 ;  /* 0x0000003d08005986 */ /* 0x0003e2000c10150a */
        /* <DEDUP_REMOVED lines=10> */
[----:B------:R-:W3:Y:S01]  /*18160*/  LDL.LU R16, [R1+0x50c] ;  /* 0x00050c0001107983 */ /* 0x000ee20000300800 */
[----:B----4-:R-:W-:Y:S01]  /*18170*/  ISETP.LT.AND P4, PT, R14, UR4, !P0 ;  /* 0x000000040e007c0c */ /* 0x010fe2000c781270 */
[C---:B------:R-:W-:Y:S02]  /*18180*/  IMAD R5, R70.reuse, 0x2, R11 ;  /* 0x0000000246057824 */ /* 0x040fe400078e020b */
[----:B------:R-:W4:Y:S01]  /*18190*/  LDL.LU R14, [R1+0x510] ;  /* 0x00051000010e7983 */ /* 0x000f220000300800 */
[----:B------:R-:W-:Y:S01]  /*181a0*/  PRMT R63, R63, 0x7632, R63 ;  /* 0x000076323f3f7816 */ /* 0x000fe2000000003f */
[----:B------:R-:W-:Y:S01]  /*181b0*/  ULDC UR4, c[0x0][0x22c] ;  /* 0x00008b0000047ab9 */ /* 0x000fe20000000800 */
[----:B------:R-:W-:Y:S01]  /*181c0*/  IMAD R7, R70, 0x2, R5 ;  /* 0x0000000246077824 */ /* 0x000fe200078e0205 */
[----:B------:R-:W-:-:S03]  /*181d0*/  LEA R4, P6, R5, R71, 0x1 ;  /* 0x0000004705047211 */ /* 0x000fc600078c08ff */
[C---:B-1----:R-:W-:Y:S01]  /*181e0*/  IMAD R9, R70.reuse, 0x2, R7 ;  /* 0x0000000246097824 */ /* 0x042fe200078e0207 */
[----:B------:R-:W-:Y:S02]  /*181f0*/  LEA.HI.X.SX32 R5, R5, R72, 0x1, P6 ;  /* 0x0000004805057211 */ /* 0x000fe400030f0eff */
[----:B------:R-:W-:Y:S01]  /*18200*/  LEA R6, P6, R7, R71, 0x1 ;  /* 0x0000004707067211 */ /* 0x000fe200078c08ff */
[----:B------:R-:W-:-:S03]  /*18210*/  IMAD R11, R70, 0x2, R9 ;  /* 0x00000002460b7824 */ /* 0x000fc600078e0209 */
[----:B------:R-:W-:Y:S01]  /*18220*/  LEA.HI.X.SX32 R7, R7, R72, 0x1, P6 ;  /* 0x0000004807077211 */ /* 0x000fe200030f0eff */
[----:B------:R-:W-:Y:S01]  /*18230*/  IMAD R13, R70, 0x2, R11 ;  /* 0x00000002460d7824 */ /* 0x000fe200078e020b */
[----:B------:R-:W-:-:S03]  /*18240*/  LEA R8, P6, R9, R71, 0x1 ;  /* 0x0000004709087211 */ /* 0x000fc600078c08ff */
[C---:B------:R-:W-:Y:S01]  /*18250*/  IMAD R15, R70.reuse, 0x2, R13 ;  /* 0x00000002460f7824 */ /* 0x040fe200078e020d */
[----:B------:R-:W-:Y:S01]  /*18260*/  LEA.HI.X.SX32 R9, R9, R72, 0x1, P6 ;  /* 0x0000004809097211 */ /* 0x000fe200030f0eff */
[----:B------:R1:W-:Y:S02]  /*18270*/  @P3 STG.E.U16 desc[UR10][R4.64], R63 ;  /* 0x0000003f04003986 */ /* 0x0003e4000c10150a */
[C---:B------:R-:W-:Y:S02]  /*18280*/  IMAD R17, R70.reuse, 0x2, R15 ;  /* 0x0000000246117824 */ /* 0x040fe400078e020f */
[----:B------:R1:W-:Y:S02]  /*18290*/  @P2 STG.E.U16 desc[UR10][R6.64], R20 ;  /* 0x0000001406002986 */ /* 0x0003e4000c10150a */
[C---:B------:R-:W-:Y:S02]  /*182a0*/  IMAD R19, R70.reuse, 0x2, R17 ;  /* 0x0000000246137824 */ /* 0x040fe400078e0211 */
[----:B------:R1:W-:Y:S01]  /*182b0*/  @P1 STG.E.U16 desc[UR10][R8.64], R21 ;  /* 0x0000001508001986 */ /* 0x0003e2000c10150a */
[----:B0-----:R-:W-:Y:S01]  /*182c0*/  LEA R2, P1, R11, R71, 0x1 ;  /* 0x000000470b027211 */ /* 0x001fe200078208ff */
[----:B------:R-:W-:-:S03]  /*182d0*/  IMAD R70, R70, 0x2, R19 ;  /* 0x0000000246467824 */ /* 0x000fc600078e0213 */
[----:B------:R-:W-:Y:S02]  /*182e0*/  LEA.HI.X.SX32 R3, R11, R72, 0x1, P1 ;  /* 0x000000480b037211 */ /* 0x000fe400008f0eff */
[----:B-1----:R-:W-:-:S04]  /*182f0*/  LEA R4, P6, R13, R71, 0x1 ;  /* 0x000000470d047211 */ /* 0x002fc800078c08ff */
[-C--:B------:R-:W-:Y:S02]  /*18300*/  LEA.HI.X.SX32 R5, R13, R72.reuse, 0x1, P6 ;  /* 0x000000480d057211 */ /* 0x080fe400030f0eff */
[CC--:B------:R-:W-:Y:S01]  /*18310*/  LEA R6, P6, R17.reuse, R71.reuse, 0x1 ;  /* 0x0000004711067211 */ /* 0x0c0fe200078c08ff */
[----:B------:R0:W-:Y:S03]  /*18320*/  @P5 STG.E.U16 desc[UR10][R2.64], R22 ;  /* 0x0000001602005986 */ /* 0x0001e6000c10150a */
[----:B------:R-:W-:Y:S02]  /*18330*/  LEA.HI.X.SX32 R7, R17, R72, 0x1, P6 ;  /* 0x0000004811077211 */ /* 0x000fe400030f0eff */
[----:B------:R-:W-:Y:S02]  /*18340*/  LEA R8, P6, R19, R71, 0x1 ;  /* 0x0000004713087211 */ /* 0x000fe400078c08ff */
[----:B------:R-:W-:-:S02]  /*18350*/  PRMT R20, R20, 0x7632, R20 ;  /* 0x0000763214147816 */ /* 0x000fc40000000014 */
[----:B------:R-:W-:Y:S02]  /*18360*/  LEA.HI.X.SX32 R9, R19, R72, 0x1, P6 ;  /* 0x0000004813097211 */ /* 0x000fe400030f0eff */
[----:B------:R-:W-:Y:S02]  /*18370*/  PRMT R0, R22, 0x7632, R0 ;  /* 0x0000763216007816 */ /* 0x000fe40000000000 */
[----:B0-----:R-:W-:Y:S01]  /*18380*/  PRMT R3, R21, 0x7632, R3 ;  /* 0x0000763215037816 */ /* 0x001fe20000000003 */
[----:B------:R0:W-:Y:S01]  /*18390*/  @P4 STG.E.U16 desc[UR10][R4.64], R23 ;  /* 0x0000001704004986 */ /* 0x0001e2000c10150a */
[----:B--2---:R-:W-:Y:S01]  /*183a0*/  ISETP.LT.AND P3, PT, R12, UR4, !P0 ;  /* 0x000000040c007c0c */ /* 0x004fe2000c761270 */
[----:B------:R-:W-:Y:S02]  /*183b0*/  ULDC UR4, c[0x0][0x22c] ;  /* 0x00008b0000047ab9 */ /* 0x000fe40000000800 */
[----:B---3--:R-:W-:Y:S01]  /*183c0*/  ISETP.LT.AND P2, PT, R10, UR4, !P0 ;  /* 0x000000040a007c0c */ /* 0x008fe2000c741270 */
[----:B------:R-:W-:Y:S01]  /*183d0*/  ULDC UR4, c[0x0][0x22c] ;  /* 0x00008b0000047ab9 */ /* 0x000fe20000000800 */
[----:B------:R-:W-:-:S04]  /*183e0*/  LEA R10, P1, R15, R71, 0x1 ;  /* 0x000000470f0a7211 */ /* 0x000fc800078208ff */
[----:B------:R-:W-:Y:S02]  /*183f0*/  LEA.HI.X.SX32 R11, R15, R72, 0x1, P1 ;  /* 0x000000480f0b7211 */ /* 0x000fe400008f0eff */
[----:B------:R-:W-:-:S04]  /*18400*/  LEA R12, P1, R70, R71, 0x1 ;  /* 0x00000047460c7211 */ /* 0x000fc800078208ff */
[----:B------:R-:W-:Y:S02]  /*18410*/  LEA.HI.X.SX32 R13, R70, R72, 0x1, P1 ;  /* 0x00000048460d7211 */ /* 0x000fe400008f0eff */
[----:B------:R-:W-:Y:S01]  /*18420*/  ISETP.LT.AND P1, PT, R16, UR5, !P0 ;  /* 0x0000000510007c0c */ /* 0x000fe2000c721270 */
[----:B------:R0:W-:Y:S01]  /*18430*/  @P3 STG.E.U16 desc[UR10][R10.64], R20 ;  /* 0x000000140a003986 */ /* 0x0001e2000c10150a */
[----:B----4-:R-:W-:-:S03]  /*18440*/  ISETP.LT.AND P0, PT, R14, UR4, !P0 ;  /* 0x000000040e007c0c */ /* 0x010fc6000c701270 */
[----:B------:R0:W-:Y:S10]  /*18450*/  @P2 STG.E.U16 desc[UR10][R6.64], R3 ;  /* 0x0000000306002986 */ /* 0x0001f4000c10150a */
[----:B------:R0:W-:Y:S01]  /*18460*/  @P0 STG.E.U16 desc[UR10][R8.64], R0 ;  /* 0x0000000008000986 */ /* 0x0001e2000c10150a */
[----:B------:R-:W-:Y:S05]  /*18470*/  @!P1 EXIT ;  /* 0x000000000000994d */ /* 0x000fea0003800000 */
[----:B0-----:R-:W-:-:S05]  /*18480*/  PRMT R6, R23, 0x7632, R6 ;  /* 0x0000763217067816 */ /* 0x001fca0000000006 */
[----:B------:R-:W-:Y:S01]  /*18490*/  STG.E.U16 desc[UR10][R12.64], R6 ;  /* 0x000000060c007986 */ /* 0x000fe2000c10150a */
[----:B------:R-:W-:Y:S05]  /*184a0*/  EXIT ;  /* 0x000000000000794d */ /* 0x000fea0003800000 */
.L_x_2:
[----:B------:R-:W-:-:S00]  /*184b0*/  BRA `(.L_x_2) ;  /* 0xfffffffc00fc7947 */ /* 0x000fc0000383ffff */
[----:B------:R-:W-:-:S00]  /*184c0*/  NOP ;  /* 0x0000000000007918 */ /* 0x000fc00000000000 */
        /* <DEDUP_REMOVED lines=11> */
.L_x_3:


//--------------------- .nv.shared.matmul_kernel  --------------------------
	.section	.nv.shared.matmul_kernel,"aw",@nobits
	.sectionflags	@""
	.align	16
	.zero		1024


//--------------------- .nv.shared.reserved.0     --------------------------
	.section	.nv.shared.reserved.0,"aw",@nobits
	.weak		__nv_reservedSMEM_offset_0_alias
	.size		__nv_reservedSMEM_offset_0_alias, 0, 0
	.other		__nv_reservedSMEM_offset_0_alias,@"STO_CUDA_RESERVED_SHARED STV_DEFAULT"
__nv_reservedSMEM_offset_0_alias:
	.zero		0


//--------------------- .nv.constant0.matmul_kernel --------------------------
	.section	.nv.constant0.matmul_kernel,"a",@progbits
	.sectionflags	@""
	.align	4
.nv.constant0.matmul_kernel:
	.zero		608


//--------------------- SYMBOLS --------------------------

	.type		.nv.reservedSmem.offset0,@object
	.size		.nv.reservedSmem.offset0,0x4
